	.target	sm_90a

	.elftype	@"ET_EXEC"


//--------------------- .note.nv.tkinfo           --------------------------
	.section	.note.nv.tkinfo,"",@"SHT_NOTE"
	.sectionflags	@"SHF_NOTE_NV_TKINFO"
	.tkinfo
        /*0018*/ 	.word	0x00000002
        /*0030*/ 	.string	""
        /*0030*/ 	.string	"ptxas"
        /*0030*/ 	.string	"Cuda compilation tools, release 13.0, V13.0.88"
        /*0030*/ 	.string	"Build cuda_13.0.r13.0/compiler.36424714_0"
        /*0030*/ 	.string	"-v  -suppress-debug-info  -lineinfo  -arch sm_90a "



//--------------------- .note.nv.cuinfo           --------------------------
	.section	.note.nv.cuinfo,"",@"SHT_NOTE"
	.sectionflags	@"SHF_NOTE_NV_CUINFO"
        /*0018*/ 	.short	0x0002
        /*001a*/ 	.short	0x005a
        /*001c*/ 	.short	0x0082
	.zero		2


//--------------------- .nv.info                  --------------------------
	.section	.nv.info,"",@"SHT_CUDA_INFO"
	.align	4


	//----- nvinfo : EIATTR_REGCOUNT
	.align		4
        /*0000*/ 	.byte	0x04, 0x2f
        /*0002*/ 	.short	(.L_1 - .L_0)
	.align		4
.L_0:
        /*0004*/ 	.word	index@(matmul_kernel)
        /*0008*/ 	.word	0x00000020


	//----- nvinfo : EIATTR_FRAME_SIZE
	.align		4
.L_1:
        /*000c*/ 	.byte	0x04, 0x11
        /*000e*/ 	.short	(.L_3 - .L_2)
	.align		4
.L_2:
        /*0010*/ 	.word	index@(matmul_kernel)
        /*0014*/ 	.word	0x00002668


	//----- nvinfo : EIATTR_MIN_STACK_SIZE
	.align		4
.L_3:
        /*0018*/ 	.byte	0x04, 0x12
        /*001a*/ 	.short	(.L_5 - .L_4)
	.align		4
.L_4:
        /*001c*/ 	.word	index@(matmul_kernel)
        /*0020*/ 	.word	0x00002668
.L_5:


//--------------------- .nv.compat                --------------------------
	.section	.nv.compat,"",@"SHT_CUDA_COMPAT_INFO"
	.align	4
        /*0000*/ 	.byte	0x02, 0x09, 0x01, 0x00, 0x02, 0x02, 0x02, 0x00, 0x02, 0x05, 0x05, 0x00, 0x03, 0x07, 0x01, 0x01
        /*0010*/ 	.byte	0x02, 0x03, 0x00, 0x00, 0x02, 0x06, 0x01, 0x00, 0x04, 0x0b, 0x08, 0x00, 0x00, 0x00, 0x00, 0x00
        /*0020*/ 	.byte	0x00, 0x00, 0x00, 0x00


//--------------------- .nv.info.matmul_kernel    --------------------------
	.section	.nv.info.matmul_kernel,"",@"SHT_CUDA_INFO"
	.sectionflags	@""
	.align	4


	//----- nvinfo : EIATTR_CUDA_API_VERSION
	.align		4
        /*0000*/ 	.byte	0x04, 0x37
        /*0002*/ 	.short	(.L_7 - .L_6)
.L_6:
        /*0004*/ 	.word	0x00000082


	//----- nvinfo : EIATTR_KPARAM_INFO
	.align		4
.L_7:
        /*0008*/ 	.byte	0x04, 0x17
        /*000a*/ 	.short	(.L_9 - .L_8)
.L_8:
        /*000c*/ 	.word	0x00000000
        /*0010*/ 	.short	0x000d
        /*0012*/ 	.short	0x0048
        /*0014*/ 	.byte	0x00, 0xf4, 0x21, 0x00


	//----- nvinfo : EIATTR_KPARAM_INFO
	.align		4
.L_9:
        /*0018*/ 	.byte	0x04, 0x17
        /*001a*/ 	.short	(.L_11 - .L_10)
.L_10:
        /*001c*/ 	.word	0x00000000
        /*0020*/ 	.short	0x000c
        /*0022*/ 	.short	0x0040
        /*0024*/ 	.byte	0x00, 0xf4, 0x21, 0x00


	//----- nvinfo : EIATTR_KPARAM_INFO
	.align		4
.L_11:
        /*0028*/ 	.byte	0x04, 0x17
        /*002a*/ 	.short	(.L_13 - .L_12)
.L_12:
        /*002c*/ 	.word	0x00000000
        /*0030*/ 	.short	0x000b
        /*0032*/ 	.short	0x0038
        /*0034*/ 	.byte	0x00, 0xf0, 0x11, 0x00


	//----- nvinfo : EIATTR_KPARAM_INFO
	.align		4
.L_13:
        /*0038*/ 	.byte	0x04, 0x17
        /*003a*/ 	.short	(.L_15 - .L_14)
.L_14:
        /*003c*/ 	.word	0x00000000
        /*0040*/ 	.short	0x000a
        /*0042*/ 	.short	0x0034
        /*0044*/ 	.byte	0x00, 0xf0, 0x11, 0x00


	//----- nvinfo : EIATTR_KPARAM_INFO
	.align		4
.L_15:
        /*0048*/ 	.byte	0x04, 0x17
        /*004a*/ 	.short	(.L_17 - .L_16)
.L_16:
        /*004c*/ 	.word	0x00000000
        /*0050*/ 	.short	0x0009
        /*0052*/ 	.short	0x0030
        /*0054*/ 	.byte	0x00, 0xf0, 0x11, 0x00


	//----- nvinfo : EIATTR_KPARAM_INFO
	.align		4
.L_17:
        /*0058*/ 	.byte	0x04, 0x17
        /*005a*/ 	.short	(.L_19 - .L_18)
.L_18:
        /*005c*/ 	.word	0x00000000
        /*0060*/ 	.short	0x0008
        /*0062*/ 	.short	0x002c
        /*0064*/ 	.byte	0x00, 0xf0, 0x11, 0x00


	//----- nvinfo : EIATTR_KPARAM_INFO
	.align		4
.L_19:
        /*0068*/ 	.byte	0x04, 0x17
        /*006a*/ 	.short	(.L_21 - .L_20)
.L_20:
        /*006c*/ 	.word	0x00000000
        /*0070*/ 	.short	0x0007
        /*0072*/ 	.short	0x0028
        /*0074*/ 	.byte	0x00, 0xf0, 0x11, 0x00


	//----- nvinfo : EIATTR_KPARAM_INFO
	.align		4
.L_21:
        /*0078*/ 	.byte	0x04, 0x17
        /*007a*/ 	.short	(.L_23 - .L_22)
.L_22:
        /*007c*/ 	.word	0x00000000
        /*0080*/ 	.short	0x0006
        /*0082*/ 	.short	0x0024
        /*0084*/ 	.byte	0x00, 0xf0, 0x11, 0x00


	//----- nvinfo : EIATTR_KPARAM_INFO
	.align		4
.L_23:
        /*0088*/ 	.byte	0x04, 0x17
        /*008a*/ 	.short	(.L_25 - .L_24)
.L_24:
        /*008c*/ 	.word	0x00000000
        /*0090*/ 	.short	0x0005
        /*0092*/ 	.short	0x0020
        /*0094*/ 	.byte	0x00, 0xf0, 0x11, 0x00


	//----- nvinfo : EIATTR_KPARAM_INFO
	.align		4
.L_25:
        /*0098*/ 	.byte	0x04, 0x17
        /*009a*/ 	.short	(.L_27 - .L_26)
.L_26:
        /*009c*/ 	.word	0x00000000
        /*00a0*/ 	.short	0x0004
        /*00a2*/ 	.short	0x001c
        /*00a4*/ 	.byte	0x00, 0xf0, 0x11, 0x00


	//----- nvinfo : EIATTR_KPARAM_INFO
	.align		4
.L_27:
        /*00a8*/ 	.byte	0x04, 0x17
        /*00aa*/ 	.short	(.L_29 - .L_28)
.L_28:
        /*00ac*/ 	.word	0x00000000
        /*00b0*/ 	.short	0x0003
        /*00b2*/ 	.short	0x0018
        /*00b4*/ 	.byte	0x00, 0xf0, 0x11, 0x00


	//----- nvinfo : EIATTR_KPARAM_INFO
	.align		4
.L_29:
        /*00b8*/ 	.byte	0x04, 0x17
        /*00ba*/ 	.short	(.L_31 - .L_30)
.L_30:
        /*00bc*/ 	.word	0x00000000
        /*00c0*/ 	.short	0x0002
        /*00c2*/ 	.short	0x0010
        /*00c4*/ 	.byte	0x00, 0xf4, 0x21, 0x00


	//----- nvinfo : EIATTR_KPARAM_INFO
	.align		4
.L_31:
        /*00c8*/ 	.byte	0x04, 0x17
        /*00ca*/ 	.short	(.L_33 - .L_32)
.L_32:
        /*00cc*/ 	.word	0x00000000
        /*00d0*/ 	.short	0x0001
        /*00d2*/ 	.short	0x0008
        /*00d4*/ 	.byte	0x00, 0xf4, 0x21, 0x00


	//----- nvinfo : EIATTR_KPARAM_INFO
	.align		4
.L_33:
        /*00d8*/ 	.byte	0x04, 0x17
        /*00da*/ 	.short	(.L_35 - .L_34)
.L_34:
        /*00dc*/ 	.word	0x00000000
        /*00e0*/ 	.short	0x0000
        /*00e2*/ 	.short	0x0000
        /*00e4*/ 	.byte	0x00, 0xf4, 0x21, 0x00


	//----- nvinfo : EIATTR_SPARSE_MMA_MASK
	.align		4
.L_35:
        /*00e8*/ 	.byte	0x03, 0x50
        /*00ea*/ 	.short	0x0000


	//----- nvinfo : EIATTR_MAXREG_COUNT
	.align		4
        /*00ec*/ 	.byte	0x03, 0x1b
        /*00ee*/ 	.short	0x00ff


	//----- nvinfo : EIATTR_NUM_BARRIERS
	.align		4
        /*00f0*/ 	.byte	0x02, 0x4c
        /*00f2*/ 	.byte	0x01
	.zero		1


	//----- nvinfo : EIATTR_ANNOTATIONS
	.align		4
        /*00f4*/ 	.byte	0x04, 0x55
        /*00f6*/ 	.short	(.L_37 - .L_36)


	//   ....[0]....
.L_36:
        /*00f8*/ 	.word	0x00000001
        /*00fc*/ 	.byte	0x40, 0x05, 0x00, 0x00, 0x01, 0x00, 0x00, 0x00, 0x70, 0x05, 0x00, 0x00, 0x01, 0x00, 0x00, 0x00
        /* <DEDUP_REMOVED lines=850> */
        /*362c*/ 	.byte	0x30, 0xc0, 0x00, 0x00, 0x01, 0x00, 0x00, 0x00, 0x40, 0xc0, 0x00, 0x00


	//----- nvinfo : EIATTR_MERCURY_ISA_VERSION
	.align		4
.L_37:
        /*3638*/ 	.byte	0x03, 0x5f
        /*363a*/ 	.short	0x0101


	//----- nvinfo : EIATTR_EXIT_INSTR_OFFSETS
	.align		4
        /*363c*/ 	.byte	0x04, 0x1c
        /*363e*/ 	.short	(.L_39 - .L_38)


	//   ....[0]....
.L_38:
        /*3640*/ 	.word	0x000572e0


	//   ....[1]....
        /*3644*/ 	.word	0x00057310


	//----- nvinfo : EIATTR_REQNTID
	.align		4
.L_39:
        /*3648*/ 	.byte	0x04, 0x10
        /*364a*/ 	.short	(.L_41 - .L_40)
.L_40:
        /*364c*/ 	.word	0x00000040
        /*3650*/ 	.word	0x00000001
        /*3654*/ 	.word	0x00000001


	//----- nvinfo : EIATTR_CBANK_PARAM_SIZE
	.align		4
.L_41:
        /*3658*/ 	.byte	0x03, 0x19
        /*365a*/ 	.short	0x0050


	//----- nvinfo : EIATTR_PARAM_CBANK
	.align		4
        /*365c*/ 	.byte	0x04, 0x0a
        /*365e*/ 	.short	(.L_43 - .L_42)
	.align		4
.L_42:
        /*3660*/ 	.word	index@(.nv.constant0.matmul_kernel)
        /*3664*/ 	.short	0x0210
        /*3666*/ 	.short	0x0050


	//----- nvinfo : EIATTR_SW_WAR
	.align		4
.L_43:
        /*3668*/ 	.byte	0x04, 0x36
        /*366a*/ 	.short	(.L_45 - .L_44)
.L_44:
        /*366c*/ 	.word	0x00000008
.L_45:


//--------------------- .nv.callgraph             --------------------------
	.section	.nv.callgraph,"",@"SHT_CUDA_CALLGRAPH"
	.align	4
	.sectionentsize	8
	.align		4
        /*0000*/ 	.word	0x00000000
	.align		4
        /*0004*/ 	.word	0xffffffff
	.align		4
        /*0008*/ 	.word	0x00000000
	.align		4
        /*000c*/ 	.word	0xfffffffe
	.align		4
        /*0010*/ 	.word	0x00000000
	.align		4
        /*0014*/ 	.word	0xfffffffd
	.align		4
        /*0018*/ 	.word	0x00000000
	.align		4
        /*001c*/ 	.word	0xfffffffc


//--------------------- .text.matmul_kernel       --------------------------
	.section	.text.matmul_kernel,"ax",@progbits
	.align	128
        .global         matmul_kernel
        .type           matmul_kernel,@function
        .size           matmul_kernel,(.L_x_4 - matmul_kernel)
        .other          matmul_kernel,@"STO_CUDA_ENTRY STV_DEFAULT"
matmul_kernel:
.text.matmul_kernel:
[----:B------:R-:W0:Y:S08]  /*0000*/  LDC R1, c[0x0][0x28] ;  /* 0x00000a00ff017b82 */ /* 0x000e300000000800 */
[----:B------:R-:W1:Y:S01]  /*0010*/  LDC.64 R4, c[0x0][0x228] ;  /* 0x00008a00ff047b82 */ /* 0x000e620000000a00 */
[----:B------:R-:W2:Y:S01]  /*0020*/  S2R R14, SR_TID.X ;  /* 0x00000000000e7919 */ /* 0x000ea20000002100 */
[----:B0-----:R-:W-:Y:S01]  /*0030*/  VIADD R1, R1, 0xffffd998 ;  /* 0xffffd99801017836 */ /* 0x001fe20000000000 */
[----:B------:R-:W-:Y:S01]  /*0040*/  UMOV UR4, 0x400 ;  /* 0x0000040000047882 */ /* 0x000fe20000000000 */
[----:B------:R-:W-:-:S04]  /*0050*/  ULDC.64 UR32, c[0x0][0x208] ;  /* 0x0000820000207ab9 */ /* 0x000fc80000000a00 */
[----:B------:R-:W0:Y:S01]  /*0060*/  S2UR UR5, SR_CgaCtaId ;  /* 0x00000000000579c3 */ /* 0x000e220000008800 */
[----:B-1----:R-:W-:-:S05]  /*0070*/  VIADD R0, R5, 0x7f ;  /* 0x0000007f05007836 */ /* 0x002fca0000000000 */
[----:B------:R-:W-:Y:S01]  /*0080*/  SHF.R.S32.HI R3, RZ, 0x1f, R0 ;  /* 0x0000001fff037819 */ /* 0x000fe20000011400 */
[----:B0-----:R-:W-:-:S03]  /*0090*/  ULEA UR4, UR5, UR4, 0x18 ;  /* 0x0000000405047291 */ /* 0x001fc6000f8ec03f */
[----:B------:R-:W-:Y:S02]  /*00a0*/  LEA.HI R3, R3, R0, RZ, 0x7 ;  /* 0x0000000003037211 */ /* 0x000fe400078f38ff */
[C---:B--2---:R-:W-:Y:S02]  /*00b0*/  LOP3.LUT R16, R14.reuse, 0x3f, RZ, 0xc0, !PT ;  /* 0x0000003f0e107812 */ /* 0x044fe400078ec0ff */
[----:B------:R-:W-:Y:S02]  /*00c0*/  SHF.R.S32.HI R0, RZ, 0x7, R3 ;  /* 0x00000007ff007819 */ /* 0x000fe40000011403 */
[----:B------:R-:W0:Y:S01]  /*00d0*/  S2R R3, SR_CTAID.X ;  /* 0x0000000000037919 */ /* 0x000e220000002500 */
[----:B------:R-:W-:Y:S02]  /*00e0*/  LOP3.LUT R21, R14, 0x20, RZ, 0xc0, !PT ;  /* 0x000000200e157812 */ /* 0x000fe400078ec0ff */
[----:B------:R-:W-:-:S05]  /*00f0*/  IMAD.SHL.U32 R0, R0, 0x8, RZ ;  /* 0x0000000800007824 */ /* 0x000fca00078e00ff */
[-C--:B------:R-:W-:Y:S02]  /*0100*/  IABS R9, R0.reuse ;  /* 0x0000000000097213 */ /* 0x080fe40000000000 */
[----:B------:R-:W-:Y:S02]  /*0110*/  IABS R12, R0 ;  /* 0x00000000000c7213 */ /* 0x000fe40000000000 */
[----:B------:R-:W1:Y:S08]  /*0120*/  I2F.RP R2, R9 ;  /* 0x0000000900027306 */ /* 0x000e700000209400 */
[----:B-1----:R-:W1:Y:S01]  /*0130*/  MUFU.RCP R2, R2 ;  /* 0x0000000200027308 */ /* 0x002e620000001000 */
[----:B0-----:R-:W-:Y:S01]  /*0140*/  IABS R10, R3 ;  /* 0x00000003000a7213 */ /* 0x001fe20000000000 */
[----:B-1----:R-:W-:-:S02]  /*0150*/  VIADD R6, R2, 0xffffffe ;  /* 0x0ffffffe02067836 */ /* 0x002fc40000000000 */
[----:B------:R-:W-:-:S04]  /*0160*/  IMAD.MOV R2, RZ, RZ, -R12 ;  /* 0x000000ffff027224 */ /* 0x000fc800078e0a0c */
[----:B------:R0:W1:Y:S02]  /*0170*/  F2I.FTZ.U32.TRUNC.NTZ R7, R6 ;  /* 0x0000000600077305 */ /* 0x000064000021f000 */
[----:B0-----:R-:W-:Y:S02]  /*0180*/  IMAD.MOV.U32 R6, RZ, RZ, RZ ;  /* 0x000000ffff067224 */ /* 0x001fe400078e00ff */
[----:B-1----:R-:W-:-:S04]  /*0190*/  IMAD.MOV R8, RZ, RZ, -R7 ;  /* 0x000000ffff087224 */ /* 0x002fc800078e0a07 */
[----:B------:R-:W-:Y:S02]  /*01a0*/  IMAD R11, R8, R9, RZ ;  /* 0x00000009080b7224 */ /* 0x000fe400078e02ff */
[----:B------:R-:W-:Y:S02]  /*01b0*/  IMAD.MOV.U32 R8, RZ, RZ, R10 ;  /* 0x000000ffff087224 */ /* 0x000fe400078e000a */
[----:B------:R-:W-:-:S06]  /*01c0*/  IMAD.HI.U32 R7, R7, R11, R6 ;  /* 0x0000000b07077227 */ /* 0x000fcc00078e0006 */
[----:B------:R-:W-:-:S04]  /*01d0*/  IMAD.HI.U32 R7, R7, R8, RZ ;  /* 0x0000000807077227 */ /* 0x000fc800078e00ff */
[----:B------:R-:W-:-:S05]  /*01e0*/  IMAD R2, R7, R2, R8 ;  /* 0x0000000207027224 */ /* 0x000fca00078e0208 */
[----:B------:R-:W-:-:S13]  /*01f0*/  ISETP.GT.U32.AND P1, PT, R9, R2, PT ;  /* 0x000000020900720c */ /* 0x000fda0003f24070 */
[----:B------:R-:W-:Y:S02]  /*0200*/  @!P1 IMAD.IADD R2, R2, 0x1, -R9 ;  /* 0x0000000102029824 */ /* 0x000fe400078e0a09 */
[----:B------:R-:W-:Y:S01]  /*0210*/  @!P1 VIADD R7, R7, 0x1 ;  /* 0x0000000107079836 */ /* 0x000fe20000000000 */
[----:B------:R-:W-:Y:S02]  /*0220*/  ISETP.NE.AND P1, PT, R0, RZ, PT ;  /* 0x000000ff0000720c */ /* 0x000fe40003f25270 */
[----:B------:R-:W-:Y:S02]  /*0230*/  ISETP.GE.U32.AND P0, PT, R2, R9, PT ;  /* 0x000000090200720c */ /* 0x000fe40003f06070 */
[----:B------:R-:W-:-:S04]  /*0240*/  LOP3.LUT R2, R3, R0, RZ, 0x3c, !PT ;  /* 0x0000000003027212 */ /* 0x000fc800078e3cff */
[----:B------:R-:W-:Y:S01]  /*0250*/  ISETP.GE.AND P2, PT, R2, RZ, PT ;  /* 0x000000ff0200720c */ /* 0x000fe20003f46270 */
[----:B------:R-:W-:-:S06]  /*0260*/  VIADD R2, R4, 0xff ;  /* 0x000000ff04027836 */ /* 0x000fcc0000000000 */
[----:B------:R-:W-:-:S04]  /*0270*/  @P0 VIADD R7, R7, 0x1 ;  /* 0x0000000107070836 */ /* 0x000fc80000000000 */
[----:B------:R-:W-:Y:S01]  /*0280*/  IMAD.MOV.U32 R6, RZ, RZ, R7 ;  /* 0x000000ffff067224 */ /* 0x000fe200078e0007 */
[----:B------:R-:W-:-:S03]  /*0290*/  SHF.R.S32.HI R7, RZ, 0x1f, R2 ;  /* 0x0000001fff077819 */ /* 0x000fc60000011402 */
[----:B------:R-:W-:Y:S01]  /*02a0*/  @!P2 IMAD.MOV R6, RZ, RZ, -R6 ;  /* 0x000000ffff06a224 */ /* 0x000fe200078e0a06 */
[----:B------:R-:W-:Y:S02]  /*02b0*/  @!P1 LOP3.LUT R6, RZ, R0, RZ, 0x33, !PT ;  /* 0x00000000ff069212 */ /* 0x000fe400078e33ff */
[----:B------:R-:W-:-:S03]  /*02c0*/  LEA.HI R7, R7, R2, RZ, 0x8 ;  /* 0x0000000207077211 */ /* 0x000fc600078f40ff */
[----:B------:R-:W-:Y:S02]  /*02d0*/  IMAD.SHL.U32 R2, R6, 0x8, RZ ;  /* 0x0000000806027824 */ /* 0x000fe400078e00ff */
[----:B------:R-:W-:-:S03]  /*02e0*/  IMAD.MOV R6, RZ, RZ, -R6 ;  /* 0x000000ffff067224 */ /* 0x000fc600078e0a06 */
[----:B------:R-:W-:Y:S01]  /*02f0*/  LEA.HI.SX32 R7, R7, -R2, 0x18 ;  /* 0x8000000207077211 */ /* 0x000fe200078fc2ff */
[----:B------:R-:W-:Y:S02]  /*0300*/  IMAD R15, R0, R6, R3 ;  /* 0x00000006000f7224 */ /* 0x000fe400078e0203 */
[----:B------:R-:W-:Y:S01]  /*0310*/  IMAD.MOV.U32 R6, RZ, RZ, RZ ;  /* 0x000000ffff067224 */ /* 0x000fe200078e00ff */
[----:B------:R-:W-:Y:S02]  /*0320*/  VIMNMX R8, R7, 0x8, PT ;  /* 0x0000000807087848 */ /* 0x000fe40003fe0100 */
[----:B------:R-:W-:Y:S02]  /*0330*/  IABS R13, R15 ;  /* 0x0000000f000d7213 */ /* 0x000fe40000000000 */
[----:B------:R-:W-:-:S04]  /*0340*/  IABS R11, R8 ;  /* 0x00000008000b7213 */ /* 0x000fc80000000000 */
[----:B------:R-:W0:Y:S08]  /*0350*/  I2F.RP R9, R11 ;  /* 0x0000000b00097306 */ /* 0x000e300000209400 */
[----:B0-----:R-:W0:Y:S02]  /*0360*/  MUFU.RCP R9, R9 ;  /* 0x0000000900097308 */ /* 0x001e240000001000 */
[----:B0-----:R-:W-:-:S06]  /*0370*/  VIADD R7, R9, 0xffffffe ;  /* 0x0ffffffe09077836 */ /* 0x001fcc0000000000 */
[----:B------:R-:W0:Y:S02]  /*0380*/  F2I.FTZ.U32.TRUNC.NTZ R7, R7 ;  /* 0x0000000700077305 */ /* 0x000e24000021f000 */
[----:B0-----:R-:W-:-:S04]  /*0390*/  IMAD.MOV R10, RZ, RZ, -R7 ;  /* 0x000000ffff0a7224 */ /* 0x001fc800078e0a07 */
[----:B------:R-:W-:-:S04]  /*03a0*/  IMAD.MOV.U32 R0, RZ, RZ, R10 ;  /* 0x000000ffff007224 */ /* 0x000fc800078e000a */
[----:B------:R-:W-:Y:S01]  /*03b0*/  IMAD R3, R0, R11, RZ ;  /* 0x0000000b00037224 */ /* 0x000fe200078e02ff */
[----:B------:R-:W-:-:S03]  /*03c0*/  IABS R0, R8 ;  /* 0x0000000800007213 */ /* 0x000fc60000000000 */
[----:B------:R-:W-:-:S04]  /*03d0*/  IMAD.HI.U32 R6, R7, R3, R6 ;  /* 0x0000000307067227 */ /* 0x000fc800078e0006 */
[----:B------:R-:W-:Y:S02]  /*03e0*/  IMAD.MOV R0, RZ, RZ, -R0 ;  /* 0x000000ffff007224 */ /* 0x000fe400078e0a00 */
        /* <DEDUP_REMOVED lines=8> */
[----:B------:R-:W-:Y:S02]  /*0470*/  ISETP.GE.AND P2, PT, R0, RZ, PT ;  /* 0x000000ff0000720c */ /* 0x000fe40003f46270 */
[----:B------:R-:W0:Y:S05]  /*0480*/  LDC R0, c[0x0][0x230] ;  /* 0x00008c00ff007b82 */ /* 0x000e2a0000000800 */
[----:B------:R-:W-:-:S06]  /*0490*/  @P0 VIADD R6, R6, 0x1 ;  /* 0x0000000106060836 */ /* 0x000fcc0000000000 */
[----:B------:R-:W-:Y:S01]  /*04a0*/  @!P2 IMAD.MOV R6, RZ, RZ, -R6 ;  /* 0x000000ffff06a224 */ /* 0x000fe200078e0a06 */
[----:B------:R-:W-:-:S05]  /*04b0*/  @!P1 LOP3.LUT R6, RZ, R8, RZ, 0x33, !PT ;  /* 0x00000008ff069212 */ /* 0x000fca00078e33ff */
[----:B------:R-:W-:Y:S02]  /*04c0*/  IMAD.MOV R3, RZ, RZ, -R6 ;  /* 0x000000ffff037224 */ /* 0x000fe400078e0a06 */
[----:B------:R-:W-:Y:S02]  /*04d0*/  IMAD.SHL.U32 R22, R6, 0x80, RZ ;  /* 0x0000008006167824 */ /* 0x000fe400078e00ff */
[----:B------:R-:W-:Y:S02]  /*04e0*/  IMAD R3, R8, R3, R15 ;  /* 0x0000000308037224 */ /* 0x000fe400078e020f */
[----:B0-----:R-:W-:Y:S02]  /*04f0*/  VIADD R0, R0, 0x1f ;  /* 0x0000001f00007836 */ /* 0x001fe40000000000 */
[----:B------:R-:W-:-:S03]  /*0500*/  IMAD.IADD R3, R2, 0x1, R3 ;  /* 0x0000000102037824 */ /* 0x000fc600078e0203 */
[----:B------:R-:W-:Y:S01]  /*0510*/  ISETP.GT.AND P0, PT, R0, 0x1f, PT ;  /* 0x0000001f0000780c */ /* 0x000fe20003f04270 */
[----:B------:R-:W-:-:S04]  /*0520*/  IMAD R16, R3, 0x100, R16 ;  /* 0x0000010003107824 */ /* 0x000fc800078e0210 */
[C---:B------:R-:W-:Y:S01]  /*0530*/  VIADD R18, R16.reuse, 0x40 ;  /* 0x0000004010127836 */ /* 0x040fe20000000000 */
[----:B------:R0:W-:Y:S01]  /*0540*/  STL [R1+0x8d4], R16 ;  /* 0x0008d41001007387 */ /* 0x0001e20000100800 */
[C---:B------:R-:W-:Y:S02]  /*0550*/  VIADD R19, R16.reuse, 0x80 ;  /* 0x0000008010137836 */ /* 0x040fe40000000000 */
[----:B------:R-:W-:Y:S01]  /*0560*/  VIADD R20, R16, 0xc0 ;  /* 0x000000c010147836 */ /* 0x000fe20000000000 */
[----:B------:R0:W-:Y:S04]  /*0570*/  STL [R1+0x8d0], R22 ;  /* 0x0008d01601007387 */ /* 0x0001e80000100800 */
[----:B------:R0:W-:Y:S04]  /*0580*/  STL [R1+0x8fc], R18 ;  /* 0x0008fc1201007387 */ /* 0x0001e80000100800 */
[----:B------:R0:W-:Y:S04]  /*0590*/  STL [R1+0x914], R19 ;  /* 0x0009141301007387 */ /* 0x0001e80000100800 */
[----:B------:R0:W-:Y:S01]  /*05a0*/  STL [R1+0x918], R20 ;  /* 0x0009181401007387 */ /* 0x0001e20000100800 */
[----:B------:R-:W-:Y:S05]  /*05b0*/  @P0 BRA `(.L_x_0) ;  /* 0x00000020000c0947 */ /* 0x000fea0003800000 */
[----:B------:R-:W-:Y:S01]  /*05c0*/  IMAD.SHL.U32 R0, R14, 0x10, RZ ;  /* 0x000000100e007824 */ /* 0x000fe200078e00ff */
[----:B------:R2:W-:Y:S04]  /*05d0*/  STL [R1+0xc0], RZ ;  /* 0x0000c0ff01007387 */ /* 0x0005e80000100800 */
[----:B------:R2:W-:Y:S04]  /*05e0*/  STL [R1+0x10ec], R0 ;  /* 0x0010ec0001007387 */ /* 0x0005e80000100800 */
[----:B------:R2:W-:Y:S04]  /*05f0*/  STL [R1+0xc4], RZ ;  /* 0x0000c4ff01007387 */ /* 0x0005e80000100800 */
        /* <DEDUP_REMOVED lines=509> */
[----:B------:R2:W-:Y:S01]  /*25d0*/  STL [R1+0xac], RZ ;  /* 0x0000acff01007387 */ /* 0x0005e20000100800 */
[----:B------:R-:W-:Y:S05]  /*25e0*/  BRA `(.L_x_1) ;  /* 0x0000025c00847947 */ /* 0x000fea0003800000 */
.L_x_0:
[----:B------:R-:W-:Y:S01]  /*25f0*/  IABS R8, R4 ;  /* 0x0000000400087213 */ /* 0x000fe20000000000 */
[----:B------:R-:W-:Y:S01]  /*2600*/  IMAD.MOV.U32 R10, RZ, RZ, RZ ;  /* 0x000000ffff0a7224 */ /* 0x000fe200078e00ff */
[----:B------:R-:W-:Y:S01]  /*2610*/  IABS R2, R5 ;  /* 0x0000000500027213 */ /* 0x000fe20000000000 */
[----:B------:R-:W-:Y:S01]  /*2620*/  STL [R1+0x15dc], R5 ;  /* 0x0015dc0501007387 */ /* 0x000fe20000100800 */
[----:B------:R-:W1:Y:S01]  /*2630*/  I2F.RP R9, R8 ;  /* 0x0000000800097306 */ /* 0x000e620000209400 */
[----:B------:R-:W-:Y:S01]  /*2640*/  SHF.R.S32.HI R13, RZ, 0x1f, R0 ;  /* 0x0000001fff0d7819 */ /* 0x000fe20000011400 */
[----:B------:R-:W-:Y:S01]  /*2650*/  ULDC UR5, c[0x0][0x23c] ;  /* 0x00008f0000057ab9 */ /* 0x000fe20000000800 */
[----:B------:R-:W-:Y:S01]  /*2660*/  LEA.HI R21, R21, R22, RZ, 0x1b ;  /* 0x0000001615157211 */ /* 0x000fe200078fd8ff */
[----:B------:R-:W-:Y:S01]  /*2670*/  ULDC.64 UR6, c[0x0][0x218] ;  /* 0x0000860000067ab9 */ /* 0x000fe20000000a00 */
[----:B------:R-:W-:Y:S01]  /*2680*/  LEA.HI R0, R13, R0, RZ, 0x5 ;  /* 0x000000000d007211 */ /* 0x000fe200078f28ff */
[----:B------:R-:W-:Y:S01]  /*2690*/  ULDC.64 UR8, c[0x0][0x210] ;  /* 0x0000840000087ab9 */ /* 0x000fe20000000a00 */
[----:B------:R-:W-:Y:S01]  /*26a0*/  IABS R13, R16 ;  /* 0x00000010000d7213 */ /* 0x000fe20000000000 */
[----:B------:R-:W2:Y:S01]  /*26b0*/  I2F.RP R3, R2 ;  /* 0x0000000200037306 */ /* 0x000ea20000209400 */
[----:B------:R-:W-:Y:S01]  /*26c0*/  VIADD R29, R21, 0x12 ;  /* 0x00000012151d7836 */ /* 0x000fe20000000000 */
[----:B------:R3:W-:Y:S06]  /*26d0*/  STL [R1+0x130], R0 ;  /* 0x0001300001007387 */ /* 0x0007ec0000100800 */
[----:B-1----:R-:W1:Y:S08]  /*26e0*/  MUFU.RCP R9, R9 ;  /* 0x0000000900097308 */ /* 0x002e700000001000 */
[----:B--2---:R-:W2:Y:S01]  /*26f0*/  MUFU.RCP R3, R3 ;  /* 0x0000000300037308 */ /* 0x004ea20000001000 */
[----:B-1----:R-:W-:-:S07]  /*2700*/  VIADD R11, R9, 0xffffffe ;  /* 0x0ffffffe090b7836 */ /* 0x002fce0000000000 */
[----:B------:R-:W1:Y:S01]  /*2710*/  F2I.FTZ.U32.TRUNC.NTZ R11, R11 ;  /* 0x0000000b000b7305 */ /* 0x000e62000021f000 */
[----:B--2---:R-:W-:Y:S01]  /*2720*/  VIADD R6, R3, 0xffffffe ;  /* 0x0ffffffe03067836 */ /* 0x004fe20000000000 */
[----:B------:R-:W-:-:S06]  /*2730*/  IABS R3, R18 ;  /* 0x0000001200037213 */ /* 0x000fcc0000000000 */
[----:B------:R2:W4:Y:S01]  /*2740*/  F2I.FTZ.U32.TRUNC.NTZ R7, R6 ;  /* 0x0000000600077305 */ /* 0x000522000021f000 */
[----:B-1----:R-:W-:Y:S02]  /*2750*/  IMAD.MOV R15, RZ, RZ, -R11 ;  /* 0x000000ffff0f7224 */ /* 0x002fe400078e0a0b */
[----:B--2---:R-:W-:Y:S02]  /*2760*/  IMAD.MOV.U32 R6, RZ, RZ, RZ ;  /* 0x000000ffff067224 */ /* 0x004fe400078e00ff */
[----:B------:R-:W-:-:S04]  /*2770*/  IMAD R9, R15, R8, RZ ;  /* 0x000000080f097224 */ /* 0x000fc800078e02ff */
[----:B------:R-:W-:Y:S01]  /*2780*/  IMAD.HI.U32 R10, R11, R9, R10 ;  /* 0x000000090b0a7227 */ /* 0x000fe200078e000a */
[----:B------:R-:W-:Y:S02]  /*2790*/  IABS R11, R20 ;  /* 0x00000014000b7213 */ /* 0x000fe40000000000 */
[----:B------:R-:W-:Y:S01]  /*27a0*/  IABS R9, R19 ;  /* 0x0000001300097213 */ /* 0x000fe20000000000 */
[----:B----4-:R-:W-:Y:S02]  /*27b0*/  IMAD.MOV R17, RZ, RZ, -R7 ;  /* 0x000000ffff117224 */ /* 0x010fe400078e0a07 */
[----:B------:R-:W-:-:S04]  /*27c0*/  IMAD.HI.U32 R12, R10, R11, RZ ;  /* 0x0000000b0a0c7227 */ /* 0x000fc800078e00ff */
[----:B------:R-:W-:-:S04]  /*27d0*/  IMAD.HI.U32 R14, R10, R9, RZ ;  /* 0x000000090a0e7227 */ /* 0x000fc800078e00ff */
[----:B------:R-:W-:Y:S02]  /*27e0*/  IMAD.MOV R12, RZ, RZ, -R12 ;  /* 0x000000ffff0c7224 */ /* 0x000fe400078e0a0c */
[----:B------:R-:W-:-:S04]  /*27f0*/  IMAD.HI.U32 R15, R10, R3, RZ ;  /* 0x000000030a0f7227 */ /* 0x000fc800078e00ff */
[----:B------:R-:W-:Y:S02]  /*2800*/  IMAD.MOV R14, RZ, RZ, -R14 ;  /* 0x000000ffff0e7224 */ /* 0x000fe400078e0a0e */
[----:B------:R-:W-:Y:S02]  /*2810*/  IMAD R11, R8, R12, R11 ;  /* 0x0000000c080b7224 */ /* 0x000fe400078e020b */
[----:B------:R-:W-:-:S03]  /*2820*/  IMAD.HI.U32 R10, R10, R13, RZ ;  /* 0x0000000d0a0a7227 */ /* 0x000fc600078e00ff */
[C---:B------:R-:W-:Y:S01]  /*2830*/  ISETP.GT.U32.AND P3, PT, R8.reuse, R11, PT ;  /* 0x0000000b0800720c */ /* 0x040fe20003f64070 */
[----:B------:R-:W-:Y:S02]  /*2840*/  IMAD.MOV R15, RZ, RZ, -R15 ;  /* 0x000000ffff0f7224 */ /* 0x000fe400078e0a0f */
[C---:B------:R-:W-:Y:S02]  /*2850*/  IMAD R9, R8.reuse, R14, R9 ;  /* 0x0000000e08097224 */ /* 0x040fe400078e0209 */
[----:B------:R-:W-:Y:S02]  /*2860*/  IMAD R17, R17, R2, RZ ;  /* 0x0000000211117224 */ /* 0x000fe400078e02ff */
[----:B------:R-:W-:Y:S01]  /*2870*/  IMAD.MOV R10, RZ, RZ, -R10 ;  /* 0x000000ffff0a7224 */ /* 0x000fe200078e0a0a */
[C---:B------:R-:W-:Y:S01]  /*2880*/  ISETP.GT.U32.AND P6, PT, R8.reuse, R9, PT ;  /* 0x000000090800720c */ /* 0x040fe20003fc4070 */
[----:B------:R-:W-:Y:S02]  /*2890*/  IMAD R3, R8, R15, R3 ;  /* 0x0000000f08037224 */ /* 0x000fe400078e0203 */
[----:B---3--:R-:W-:-:S03]  /*28a0*/  IMAD.HI.U32 R0, R7, R17, R6 ;  /* 0x0000001107007227 */ /* 0x008fc600078e0006 */
[C---:B------:R-:W-:Y:S01]  /*28b0*/  ISETP.GT.U32.AND P2, PT, R8.reuse, R3, PT ;  /* 0x000000030800720c */ /* 0x040fe20003f44070 */
[C---:B------:R-:W-:Y:S02]  /*28c0*/  IMAD R7, R8.reuse, R10, R13 ;  /* 0x0000000a08077224 */ /* 0x040fe400078e020d */
[--C-:B------:R-:W-:Y:S02]  /*28d0*/  @!P3 IMAD.IADD R11, R11, 0x1, -R8.reuse ;  /* 0x000000010b0bb824 */ /* 0x100fe400078e0a08 */
[----:B------:R-:W-:Y:S01]  /*28e0*/  VIADD R6, R21, 0x7e ;  /* 0x0000007e15067836 */ /* 0x000fe20000000000 */
[C---:B------:R-:W-:Y:S01]  /*28f0*/  ISETP.GT.U32.AND P0, PT, R8.reuse, R7, PT ;  /* 0x000000070800720c */ /* 0x040fe20003f04070 */
[--C-:B------:R-:W-:Y:S01]  /*2900*/  @!P6 IMAD.IADD R9, R9, 0x1, -R8.reuse ;  /* 0x000000010909e824 */ /* 0x100fe200078e0a08 */
[----:B------:R-:W-:Y:S01]  /*2910*/  ISETP.GT.U32.AND P6, PT, R8, R11, PT ;  /* 0x0000000b0800720c */ /* 0x000fe20003fc4070 */
[C---:B------:R-:W-:Y:S01]  /*2920*/  VIADD R12, R21.reuse, 0x7a ;  /* 0x0000007a150c7836 */ /* 0x040fe20000000000 */
[----:B------:R-:W-:Y:S01]  /*2930*/  IABS R23, R6 ;  /* 0x0000000600177213 */ /* 0x000fe20000000000 */
[----:B------:R-:W-:Y:S01]  /*2940*/  VIADD R10, R21, 0x7c ;  /* 0x0000007c150a7836 */ /* 0x000fe20000000000 */
[----:B------:R-:W-:Y:S01]  /*2950*/  ISETP.GE.AND P5, PT, R6, RZ, PT ;  /* 0x000000ff0600720c */ /* 0x000fe20003fa6270 */
[----:B------:R-:W-:Y:S01]  /*2960*/  @!P2 IMAD.IADD R3, R3, 0x1, -R8 ;  /* 0x000000010303a824 */ /* 0x000fe200078e0a08 */
[----:B------:R-:W-:Y:S01]  /*2970*/  ISETP.GT.U32.AND P3, PT, R8, R9, PT ;  /* 0x000000090800720c */ /* 0x000fe20003f64070 */
[----:B------:R-:W-:Y:S01]  /*2980*/  IMAD.HI.U32 R6, R0, R23, RZ ;  /* 0x0000001700067227 */ /* 0x000fe200078e00ff */
[----:B------:R-:W-:-:S02]  /*2990*/  IABS R13, R12 ;  /* 0x0000000c000d7213 */ /* 0x000fc40000000000 */
[----:B------:R-:W-:Y:S01]  /*29a0*/  ISETP.GE.AND P4, PT, R12, RZ, PT ;  /* 0x000000ff0c00720c */ /* 0x000fe20003f86270 */
[--C-:B------:R-:W-:Y:S01]  /*29b0*/  @!P0 IMAD.IADD R7, R7, 0x1, -R8.reuse ;  /* 0x0000000107078824 */ /* 0x100fe200078e0a08 */
[----:B------:R-:W-:Y:S01]  /*29c0*/  ISETP.GT.U32.AND P0, PT, R8, R3, PT ;  /* 0x000000030800720c */ /* 0x000fe20003f04070 */
[----:B------:R-:W-:Y:S01]  /*29d0*/  @!P6 IMAD.IADD R11, R11, 0x1, -R8 ;  /* 0x000000010b0be824 */ /* 0x000fe200078e0a08 */
[----:B------:R-:W-:Y:S01]  /*29e0*/  ISETP.GE.AND P6, PT, R20, RZ, PT ;  /* 0x000000ff1400720c */ /* 0x000fe20003fc6270 */
[----:B------:R-:W-:Y:S01]  /*29f0*/  IMAD.MOV R6, RZ, RZ, -R6 ;  /* 0x000000ffff067224 */ /* 0x000fe200078e0a06 */
[----:B------:R-:W-:Y:S01]  /*2a00*/  ISETP.GT.U32.AND P2, PT, R8, R7, PT ;  /* 0x000000070800720c */ /* 0x000fe20003f44070 */
[----:B------:R-:W-:Y:S01]  /*2a10*/  IMAD.HI.U32 R12, R0, R13, RZ ;  /* 0x0000000d000c7227 */ /* 0x000fe200078e00ff */
[----:B------:R-:W-:Y:S02]  /*2a20*/  IABS R15, R10 ;  /* 0x0000000a000f7213 */ /* 0x000fe40000000000 */
[----:B------:R-:W-:Y:S01]  /*2a30*/  ISETP.GE.AND P1, PT, R10, RZ, PT ;  /* 0x000000ff0a00720c */ /* 0x000fe20003f26270 */
[----:B------:R-:W-:-:S02]  /*2a40*/  IMAD R23, R2, R6, R23 ;  /* 0x0000000602177224 */ /* 0x000fc400078e0217 */
[----:B------:R-:W-:Y:S02]  /*2a50*/  IMAD.MOV R12, RZ, RZ, -R12 ;  /* 0x000000ffff0c7224 */ /* 0x000fe400078e0a0c */
[--C-:B------:R-:W-:Y:S01]  /*2a60*/  @!P0 IMAD.IADD R3, R3, 0x1, -R8.reuse ;  /* 0x0000000103038824 */ /* 0x100fe200078e0a08 */
[----:B------:R-:W-:Y:S01]  /*2a70*/  ISETP.GE.AND P0, PT, R19, RZ, PT ;  /* 0x000000ff1300720c */ /* 0x000fe20003f06270 */
[----:B------:R-:W-:Y:S01]  /*2a80*/  @!P6 IMAD.MOV R11, RZ, RZ, -R11 ;  /* 0x000000ffff0be224 */ /* 0x000fe200078e0a0b */
[C---:B------:R-:W-:Y:S01]  /*2a90*/  ISETP.GT.U32.AND P6, PT, R2.reuse, R23, PT ;  /* 0x000000170200720c */ /* 0x040fe20003fc4070 */
[----:B------:R-:W-:Y:S02]  /*2aa0*/  @!P3 IMAD.IADD R9, R9, 0x1, -R8 ;  /* 0x000000010909b824 */ /* 0x000fe400078e0a08 */
[----:B------:R-:W-:Y:S02]  /*2ab0*/  IMAD R26, R2, R12, R13 ;  /* 0x0000000c021a7224 */ /* 0x000fe400078e020d */
[----:B------:R-:W-:-:S02]  /*2ac0*/  VIADD R6, R21, 0x78 ;  /* 0x0000007815067836 */ /* 0x000fc40000000000 */
[----:B------:R-:W-:Y:S02]  /*2ad0*/  VIADD R12, R21, 0x76 ;  /* 0x00000076150c7836 */ /* 0x000fe40000000000 */
[----:B------:R-:W-:Y:S01]  /*2ae0*/  IMAD.HI.U32 R10, R0, R15, RZ ;  /* 0x0000000f000a7227 */ /* 0x000fe200078e00ff */
[----:B------:R-:W-:Y:S02]  /*2af0*/  IABS R25, R6 ;  /* 0x0000000600197213 */ /* 0x000fe40000000000 */
[----:B------:R-:W-:Y:S01]  /*2b00*/  IABS R13, R12 ;  /* 0x0000000c000d7213 */ /* 0x000fe20000000000 */
[----:B------:R-:W-:Y:S01]  /*2b10*/  @!P0 IMAD.MOV R9, RZ, RZ, -R9 ;  /* 0x000000ffff098224 */ /* 0x000fe200078e0a09 */
[----:B------:R-:W-:Y:S01]  /*2b20*/  ISETP.GE.AND P0, PT, R16, RZ, PT ;  /* 0x000000ff1000720c */ /* 0x000fe20003f06270 */
[----:B------:R-:W-:Y:S01]  /*2b30*/  @!P2 IMAD.IADD R7, R7, 0x1, -R8 ;  /* 0x000000010707a824 */ /* 0x000fe200078e0a08 */
[----:B------:R-:W-:Y:S01]  /*2b40*/  ISETP.GE.AND P2, PT, R18, RZ, PT ;  /* 0x000000ff1200720c */ /* 0x000fe20003f46270 */
[----:B------:R-:W-:Y:S01]  /*2b50*/  IMAD.MOV R10, RZ, RZ, -R10 ;  /* 0x000000ffff0a7224 */ /* 0x000fe200078e0a0a */
[----:B------:R-:W-:Y:S01]  /*2b60*/  ISETP.GE.AND P3, PT, R6, RZ, PT ;  /* 0x000000ff0600720c */ /* 0x000fe20003f66270 */
[----:B------:R-:W-:-:S04]  /*2b70*/  IMAD.HI.U32 R6, R0, R25, RZ ;  /* 0x0000001900067227 */ /* 0x000fc800078e00ff */
[----:B------:R-:W-:-:S04]  /*2b80*/  IMAD.HI.U32 R8, R0, R13, RZ ;  /* 0x0000000d00087227 */ /* 0x000fc800078e00ff */
[----:B------:R-:W-:Y:S02]  /*2b90*/  @!P6 IMAD.IADD R23, R23, 0x1, -R2 ;  /* 0x000000011717e824 */ /* 0x000fe400078e0a02 */
[C---:B------:R-:W-:Y:S02]  /*2ba0*/  IMAD R24, R2.reuse, R10, R15 ;  /* 0x0000000a02187224 */ /* 0x040fe400078e020f */
[----:B------:R-:W-:Y:S01]  /*2bb0*/  IMAD.MOV R6, RZ, RZ, -R6 ;  /* 0x000000ffff067224 */ /* 0x000fe200078e0a06 */
[C---:B------:R-:W-:Y:S01]  /*2bc0*/  ISETP.GT.U32.AND P6, PT, R2.reuse, R23, PT ;  /* 0x000000170200720c */ /* 0x040fe20003fc4070 */
[----:B------:R-:W-:Y:S02]  /*2bd0*/  IMAD.MOV R8, RZ, RZ, -R8 ;  /* 0x000000ffff087224 */ /* 0x000fe400078e0a08 */
[----:B------:R-:W-:Y:S01]  /*2be0*/  @!P0 IMAD.MOV R7, RZ, RZ, -R7 ;  /* 0x000000ffff078224 */ /* 0x000fe200078e0a07 */
[C---:B------:R-:W-:Y:S01]  /*2bf0*/  ISETP.GT.U32.AND P0, PT, R2.reuse, R24, PT ;  /* 0x000000180200720c */ /* 0x040fe20003f04070 */
[----:B------:R-:W-:-:S02]  /*2c00*/  IMAD R25, R2, R6, R25 ;  /* 0x0000000602197224 */ /* 0x000fc400078e0219 */
[----:B------:R-:W-:Y:S01]  /*2c10*/  IMAD R6, R2, R8, R13 ;  /* 0x0000000802067224 */ /* 0x000fe200078e020d */
[----:B------:R-:W-:Y:S01]  /*2c20*/  LOP3.LUT R8, RZ, R4, RZ, 0x33, !PT ;  /* 0x00000004ff087212 */ /* 0x000fe200078e33ff */
[----:B------:R-:W-:Y:S01]  /*2c30*/  @!P2 IMAD.MOV R3, RZ, RZ, -R3 ;  /* 0x000000ffff03a224 */ /* 0x000fe200078e0a03 */
[----:B------:R-:W-:Y:S01]  /*2c40*/  ISETP.NE.AND P2, PT, R4, RZ, PT ;  /* 0x000000ff0400720c */ /* 0x000fe20003f45270 */
[----:B------:R-:W-:Y:S02]  /*2c50*/  VIADD R10, R21, 0x74 ;  /* 0x00000074150a7836 */ /* 0x000fe40000000000 */
[--C-:B------:R-:W-:Y:S01]  /*2c60*/  @!P6 IMAD.IADD R23, R23, 0x1, -R2.reuse ;  /* 0x000000011717e824 */ /* 0x100fe200078e0a02 */
[C---:B------:R-:W-:Y:S01]  /*2c70*/  SEL R11, R8.reuse, R11, !P2 ;  /* 0x0000000b080b7207 */ /* 0x040fe20005000000 */
[C---:B------:R-:W-:Y:S01]  /*2c80*/  VIADD R4, R21.reuse, 0x72 ;  /* 0x0000007215047836 */ /* 0x040fe20000000000 */
[----:B------:R-:W-:Y:S01]  /*2c90*/  SEL R9, R8, R9, !P2 ;  /* 0x0000000908097207 */ /* 0x000fe20005000000 */
[----:B------:R-:W-:Y:S01]  /*2ca0*/  @!P0 IMAD.IADD R24, R24, 0x1, -R2 ;  /* 0x0000000118188824 */ /* 0x000fe200078e0a02 */
[C---:B------:R-:W-:Y:S01]  /*2cb0*/  SEL R5, R8.reuse, R3, !P2 ;  /* 0x0000000308057207 */ /* 0x040fe20005000000 */
[----:B------:R1:W-:Y:S01]  /*2cc0*/  STL [R1+0xd8], R11 ;  /* 0x0000d80b01007387 */ /* 0x0003e20000100800 */
[----:B------:R-:W-:Y:S01]  /*2cd0*/  IABS R14, R10 ;  /* 0x0000000a000e7213 */ /* 0x000fe20000000000 */
[C---:B0-----:R-:W-:Y:S01]  /*2ce0*/  VIADD R16, R21.reuse, 0x70 ;  /* 0x0000007015107836 */ /* 0x041fe20000000000 */
[----:B------:R-:W-:Y:S01]  /*2cf0*/  SEL R3, R8, R7, !P2 ;  /* 0x0000000708037207 */ /* 0x000fe20005000000 */
[----:B------:R0:W-:Y:S01]  /*2d00*/  STL [R1+0xdc], R9 ;  /* 0x0000dc0901007387 */ /* 0x0001e20000100800 */
[C---:B------:R-:W-:Y:S01]  /*2d10*/  ISETP.GT.U32.AND P2, PT, R2.reuse, R26, PT ;  /* 0x0000001a0200720c */ /* 0x040fe20003f44070 */
[----:B------:R-:W-:Y:S01]  /*2d20*/  @!P5 IMAD.MOV R23, RZ, RZ, -R23 ;  /* 0x000000ffff17d224 */ /* 0x000fe200078e0a17 */
[C---:B------:R-:W-:Y:S01]  /*2d30*/  ISETP.GT.U32.AND P6, PT, R2.reuse, R25, PT ;  /* 0x000000190200720c */ /* 0x040fe20003fc4070 */
[----:B------:R-:W-:Y:S01]  /*2d40*/  STL [R1+0xe0], R5 ;  /* 0x0000e00501007387 */ /* 0x000fe20000100800 */
[----:B------:R-:W-:Y:S01]  /*2d50*/  ISETP.GT.U32.AND P0, PT, R2, R6, PT ;  /* 0x000000060200720c */ /* 0x000fe20003f04070 */
[----:B-1----:R-:W-:Y:S01]  /*2d60*/  VIADD R11, R21, 0x6e ;  /* 0x0000006e150b7836 */ /* 0x002fe20000000000 */
[----:B------:R-:W-:Y:S01]  /*2d70*/  IABS R8, R4 ;  /* 0x0000000400087213 */ /* 0x000fe20000000000 */
[----:B------:R1:W-:Y:S01]  /*2d80*/  STL [R1+0xe4], R3 ;  /* 0x0000e40301007387 */ /* 0x0003e20000100800 */
[----:B------:R-:W-:Y:S01]  /*2d90*/  IABS R7, R16 ;  /* 0x0000001000077213 */ /* 0x000fe20000000000 */
[----:B0-----:R-:W-:-:S02]  /*2da0*/  IMAD.HI.U32 R9, R0, R14, RZ ;  /* 0x0000000e00097227 */ /* 0x001fc400078e00ff */
[----:B------:R-:W-:Y:S02]  /*2db0*/  STL [R1+0x15e0], R23 ;  /* 0x0015e01701007387 */ /* 0x000fe40000100800 */
[----:B------:R-:W-:Y:S02]  /*2dc0*/  IMAD.MOV R9, RZ, RZ, -R9 ;  /* 0x000000ffff097224 */ /* 0x000fe400078e0a09 */
[----:B------:R-:W-:Y:S01]  /*2dd0*/  @!P2 IMAD.IADD R26, R26, 0x1, -R2 ;  /* 0x000000011a1aa824 */ /* 0x000fe200078e0a02 */
[C---:B------:R-:W-:Y:S01]  /*2de0*/  ISETP.GT.U32.AND P2, PT, R2.reuse, R24, PT ;  /* 0x000000180200720c */ /* 0x040fe20003f44070 */
[----:B------:R-:W-:Y:S01]  /*2df0*/  IMAD R14, R2, R9, R14 ;  /* 0x00000009020e7224 */ /* 0x000fe200078e020e */
[----:B-1----:R-:W-:Y:S01]  /*2e00*/  IABS R3, R11 ;  /* 0x0000000b00037213 */ /* 0x002fe20000000000 */
[--C-:B------:R-:W-:Y:S02]  /*2e10*/  @!P6 IMAD.IADD R25, R25, 0x1, -R2.reuse ;  /* 0x000000011919e824 */ /* 0x100fe400078e0a02 */
[----:B------:R-:W-:Y:S01]  /*2e20*/  @!P0 IMAD.IADD R6, R6, 0x1, -R2 ;  /* 0x0000000106068824 */ /* 0x000fe200078e0a02 */
[----:B------:R-:W-:Y:S01]  /*2e30*/  ISETP.GT.U32.AND P6, PT, R2, R14, PT ;  /* 0x0000000e0200720c */ /* 0x000fe20003fc4070 */
[----:B------:R-:W-:Y:S01]  /*2e40*/  IMAD.HI.U32 R13, R0, R8, RZ ;  /* 0x00000008000d7227 */ /* 0x000fe200078e00ff */
[----:B------:R-:W-:-:S02]  /*2e50*/  ISETP.GT.U32.AND P0, PT, R2, R26, PT ;  /* 0x0000001a0200720c */ /* 0x000fc40003f04070 */
[----:B------:R-:W-:Y:S01]  /*2e60*/  ISETP.GT.U32.AND P5, PT, R2, R6, PT ;  /* 0x000000060200720c */ /* 0x000fe20003fa4070 */
[----:B------:R-:W-:-:S04]  /*2e70*/  IMAD.HI.U32 R15, R0, R7, RZ ;  /* 0x00000007000f7227 */ /* 0x000fc800078e00ff */
[----:B------:R-:W-:Y:S02]  /*2e80*/  IMAD.MOV R13, RZ, RZ, -R13 ;  /* 0x000000ffff0d7224 */ /* 0x000fe400078e0a0d */
[----:B------:R-:W-:Y:S02]  /*2e90*/  IMAD.MOV R15, RZ, RZ, -R15 ;  /* 0x000000ffff0f7224 */ /* 0x000fe400078e0a0f */
[----:B------:R-:W-:Y:S02]  /*2ea0*/  IMAD R8, R2, R13, R8 ;  /* 0x0000000d02087224 */ /* 0x000fe400078e0208 */
[----:B------:R-:W-:Y:S01]  /*2eb0*/  @!P2 IMAD.IADD R24, R24, 0x1, -R2 ;  /* 0x000000011818a824 */ /* 0x000fe200078e0a02 */
[C---:B------:R-:W-:Y:S01]  /*2ec0*/  ISETP.GT.U32.AND P2, PT, R2.reuse, R25, PT ;  /* 0x000000190200720c */ /* 0x040fe20003f44070 */
[----:B------:R-:W-:Y:S02]  /*2ed0*/  IMAD R7, R2, R15, R7 ;  /* 0x0000000f02077224 */ /* 0x000fe400078e0207 */
[----:B------:R-:W-:-:S04]  /*2ee0*/  IMAD.HI.U32 R9, R0, R3, RZ ;  /* 0x0000000300097227 */ /* 0x000fc800078e00ff */
[----:B------:R-:W-:Y:S02]  /*2ef0*/  @!P6 IMAD.IADD R14, R14, 0x1, -R2 ;  /* 0x000000010e0ee824 */ /* 0x000fe400078e0a02 */
[----:B------:R-:W-:Y:S01]  /*2f00*/  @!P1 IMAD.MOV R24, RZ, RZ, -R24 ;  /* 0x000000ffff189224 */ /* 0x000fe200078e0a18 */
[----:B------:R-:W-:Y:S01]  /*2f10*/  ISETP.GT.U32.AND P1, PT, R2, R8, PT ;  /* 0x000000080200720c */ /* 0x000fe20003f24070 */
[----:B------:R-:W-:Y:S01]  /*2f20*/  @!P0 IMAD.IADD R26, R26, 0x1, -R2 ;  /* 0x000000011a1a8824 */ /* 0x000fe200078e0a02 */
[C---:B------:R-:W-:Y:S01]  /*2f30*/  ISETP.GT.U32.AND P0, PT, R2.reuse, R7, PT ;  /* 0x000000070200720c */ /* 0x040fe20003f04070 */
[----:B------:R-:W-:Y:S01]  /*2f40*/  IMAD.MOV R9, RZ, RZ, -R9 ;  /* 0x000000ffff097224 */ /* 0x000fe200078e0a09 */
[C---:B------:R-:W-:Y:S01]  /*2f50*/  ISETP.GT.U32.AND P6, PT, R2.reuse, R14, PT ;  /* 0x0000000e0200720c */ /* 0x040fe20003fc4070 */
[----:B------:R-:W-:Y:S01]  /*2f60*/  VIADD R13, R21, 0x6c ;  /* 0x0000006c150d7836 */ /* 0x000fe20000000000 */
[----:B------:R-:W-:Y:S01]  /*2f70*/  STL [R1+0x15e4], R24 ;  /* 0x0015e41801007387 */ /* 0x000fe20000100800 */
[----:B------:R-:W-:-:S02]  /*2f80*/  IMAD R3, R2, R9, R3 ;  /* 0x0000000902037224 */ /* 0x000fc400078e0203 */
[----:B------:R-:W-:Y:S01]  /*2f90*/  VIADD R9, R21, 0x6a ;  /* 0x0000006a15097836 */ /* 0x000fe20000000000 */
[----:B------:R-:W-:Y:S01]  /*2fa0*/  IABS R17, R13 ;  /* 0x0000000d00117213 */ /* 0x000fe20000000000 */
[--C-:B------:R-:W-:Y:S01]  /*2fb0*/  @!P5 IMAD.IADD R6, R6, 0x1, -R2.reuse ;  /* 0x000000010606d824 */ /* 0x100fe200078e0a02 */
[----:B------:R-:W-:Y:S01]  /*2fc0*/  ISETP.GT.U32.AND P5, PT, R2, R3, PT ;  /* 0x000000030200720c */ /* 0x000fe20003fa4070 */
[--C-:B------:R-:W-:Y:S01]  /*2fd0*/  @!P1 IMAD.IADD R8, R8, 0x1, -R2.reuse ;  /* 0x0000000108089824 */ /* 0x100fe200078e0a02 */
[----:B------:R-:W-:Y:S01]  /*2fe0*/  IABS R15, R9 ;  /* 0x00000009000f7213 */ /* 0x000fe20000000000 */
[--C-:B------:R-:W-:Y:S01]  /*2ff0*/  @!P2 IMAD.IADD R25, R25, 0x1, -R2.reuse ;  /* 0x000000011919a824 */ /* 0x100fe200078e0a02 */
[----:B------:R-:W-:Y:S01]  /*3000*/  ISETP.GE.AND P2, PT, R12, RZ, PT ;  /* 0x000000ff0c00720c */ /* 0x000fe20003f46270 */
[----:B------:R-:W-:Y:S01]  /*3010*/  @!P0 IMAD.IADD R7, R7, 0x1, -R2 ;  /* 0x0000000107078824 */ /* 0x000fe200078e0a02 */
[----:B------:R-:W-:Y:S01]  /*3020*/  ISETP.GE.AND P1, PT, R4, RZ, PT ;  /* 0x000000ff0400720c */ /* 0x000fe20003f26270 */
[----:B------:R-:W-:Y:S01]  /*3030*/  IMAD.HI.U32 R18, R0, R17, RZ ;  /* 0x0000001100127227 */ /* 0x000fe200078e00ff */
[----:B------:R-:W-:-:S03]  /*3040*/  ISETP.GE.AND P0, PT, R16, RZ, PT ;  /* 0x000000ff1000720c */ /* 0x000fc60003f06270 */
[----:B------:R-:W-:Y:S01]  /*3050*/  @!P6 IMAD.IADD R14, R14, 0x1, -R2 ;  /* 0x000000010e0ee824 */ /* 0x000fe200078e0a02 */
[----:B------:R-:W-:Y:S01]  /*3060*/  ISETP.GE.AND P6, PT, R10, RZ, PT ;  /* 0x000000ff0a00720c */ /* 0x000fe20003fc6270 */
[----:B------:R-:W-:Y:S01]  /*3070*/  @!P4 IMAD.MOV R26, RZ, RZ, -R26 ;  /* 0x000000ffff1ac224 */ /* 0x000fe200078e0a1a */
[C---:B------:R-:W-:Y:S01]  /*3080*/  ISETP.GT.U32.AND P4, PT, R2.reuse, R8, PT ;  /* 0x000000080200720c */ /* 0x040fe20003f84070 */
[----:B------:R-:W-:Y:S01]  /*3090*/  @!P3 IMAD.MOV R25, RZ, RZ, -R25 ;  /* 0x000000ffff19b224 */ /* 0x000fe200078e0a19 */
[----:B------:R-:W-:Y:S01]  /*30a0*/  ISETP.GT.U32.AND P3, PT, R2, R7, PT ;  /* 0x000000070200720c */ /* 0x000fe20003f64070 */
[----:B------:R-:W-:-:S04]  /*30b0*/  IMAD.HI.U32 R12, R0, R15, RZ ;  /* 0x0000000f000c7227 */ /* 0x000fc800078e00ff */
[----:B------:R-:W-:Y:S02]  /*30c0*/  IMAD.MOV R18, RZ, RZ, -R18 ;  /* 0x000000ffff127224 */ /* 0x000fe400078e0a12 */
[----:B------:R-:W-:Y:S02]  /*30d0*/  IMAD.MOV R12, RZ, RZ, -R12 ;  /* 0x000000ffff0c7224 */ /* 0x000fe400078e0a0c */
[C---:B------:R-:W-:Y:S02]  /*30e0*/  IMAD R4, R2.reuse, R18, R17 ;  /* 0x0000001202047224 */ /* 0x040fe400078e0211 */
[----:B------:R-:W-:Y:S02]  /*30f0*/  @!P5 IMAD.IADD R3, R3, 0x1, -R2 ;  /* 0x000000010303d824 */ /* 0x000fe400078e0a02 */
[----:B------:R-:W-:Y:S02]  /*3100*/  IMAD.MOV.U32 R19, RZ, RZ, R6 ;  /* 0x000000ffff137224 */ /* 0x000fe400078e0006 */
[----:B------:R-:W-:Y:S01]  /*3110*/  IMAD.MOV.U32 R5, RZ, RZ, R14 ;  /* 0x000000ffff057224 */ /* 0x000fe200078e000e */
[C---:B------:R-:W-:Y:S01]  /*3120*/  ISETP.GT.U32.AND P5, PT, R2.reuse, R3, PT ;  /* 0x000000030200720c */ /* 0x040fe20003fa4070 */
[----:B------:R-:W-:-:S02]  /*3130*/  IMAD R10, R2, R12, R15 ;  /* 0x0000000c020a7224 */ /* 0x000fc400078e020f */
[----:B------:R-:W-:Y:S02]  /*3140*/  VIADD R12, R21, 0x68 ;  /* 0x00000068150c7836 */ /* 0x000fe40000000000 */
[----:B------:R-:W-:Y:S01]  /*3150*/  @!P2 IMAD.MOV R19, RZ, RZ, -R19 ;  /* 0x000000ffff13a224 */ /* 0x000fe200078e0a13 */
[----:B------:R-:W-:Y:S01]  /*3160*/  ISETP.GT.U32.AND P2, PT, R2, R4, PT ;  /* 0x000000040200720c */ /* 0x000fe20003f44070 */
[----:B------:R-:W-:Y:S01]  /*3170*/  @!P6 IMAD.MOV R5, RZ, RZ, -R5 ;  /* 0x000000ffff05e224 */ /* 0x000fe200078e0a05 */
[----:B------:R-:W-:Y:S01]  /*3180*/  IABS R14, R12 ;  /* 0x0000000c000e7213 */ /* 0x000fe20000000000 */
[--C-:B------:R-:W-:Y:S01]  /*3190*/  @!P4 IMAD.IADD R8, R8, 0x1, -R2.reuse ;  /* 0x000000010808c824 */ /* 0x100fe200078e0a02 */
[----:B------:R-:W-:Y:S01]  /*31a0*/  STL [R1+0x28], R19 ;  /* 0x0000281301007387 */ /* 0x000fe20000100800 */
[----:B------:R-:W-:Y:S01]  /*31b0*/  @!P3 IMAD.IADD R7, R7, 0x1, -R2 ;  /* 0x000000010707b824 */ /* 0x000fe200078e0a02 */
[----:B------:R-:W-:Y:S01]  /*31c0*/  ISETP.GE.AND P6, PT, R11, RZ, PT ;  /* 0x000000ff0b00720c */ /* 0x000fe20003fc6270 */
[----:B------:R-:W-:Y:S01]  /*31d0*/  IMAD.MOV.U32 R15, RZ, RZ, R8 ;  /* 0x000000ffff0f7224 */ /* 0x000fe200078e0008 */
[----:B------:R0:W-:Y:S01]  /*31e0*/  STL [R1+0x58], R5 ;  /* 0x0000580501007387 */ /* 0x0001e20000100800 */
[----:B------:R-:W-:Y:S01]  /*31f0*/  ISETP.GT.U32.AND P4, PT, R2, R10, PT ;  /* 0x0000000a0200720c */ /* 0x000fe20003f84070 */
[----:B------:R-:W-:Y:S01]  /*3200*/  @!P5 IMAD.IADD R3, R3, 0x1, -R2 ;  /* 0x000000010303d824 */ /* 0x000fe200078e0a02 */
[----:B------:R-:W-:Y:S01]  /*3210*/  ISETP.GE.AND P3, PT, R13, RZ, PT ;  /* 0x000000ff0d00720c */ /* 0x000fe20003f66270 */
[----:B------:R-:W-:Y:S01]  /*3220*/  IMAD.HI.U32 R13, R0, R14, RZ ;  /* 0x0000000e000d7227 */ /* 0x000fe200078e00ff */
[----:B------:R-:W-:-:S03]  /*3230*/  ISETP.GE.AND P5, PT, R9, RZ, PT ;  /* 0x000000ff0900720c */ /* 0x000fc60003fa6270 */
[----:B------:R-:W-:Y:S02]  /*3240*/  @!P1 IMAD.MOV R15, RZ, RZ, -R15 ;  /* 0x000000ffff0f9224 */ /* 0x000fe400078e0a0f */
[----:B0-----:R-:W-:Y:S02]  /*3250*/  IMAD.MOV.U32 R5, RZ, RZ, R7 ;  /* 0x000000ffff057224 */ /* 0x001fe400078e0007 */
[----:B------:R-:W-:Y:S01]  /*3260*/  @!P2 IMAD.IADD R4, R4, 0x1, -R2 ;  /* 0x000000010404a824 */ /* 0x000fe200078e0a02 */
[----:B------:R-:W-:Y:S01]  /*3270*/  STL [R1+0x78], R15 ;  /* 0x0000780f01007387 */ /* 0x000fe20000100800 */
[----:B------:R-:W-:Y:S01]  /*3280*/  @!P0 IMAD.MOV R5, RZ, RZ, -R5 ;  /* 0x000000ffff058224 */ /* 0x000fe200078e0a05 */
[----:B------:R-:W-:Y:S01]  /*3290*/  ISETP.GE.AND P2, PT, R12, RZ, PT ;  /* 0x000000ff0c00720c */ /* 0x000fe20003f46270 */
[----:B------:R-:W-:Y:S01]  /*32a0*/  IMAD.MOV R13, RZ, RZ, -R13 ;  /* 0x000000ffff0d7224 */ /* 0x000fe200078e0a0d */
[C---:B------:R-:W-:Y:S01]  /*32b0*/  ISETP.GT.U32.AND P1, PT, R2.reuse, R4, PT ;  /* 0x000000040200720c */ /* 0x040fe20003f24070 */
[----:B------:R-:W-:Y:S01]  /*32c0*/  VIADD R6, R21, 0x66 ;  /* 0x0000006615067836 */ /* 0x000fe20000000000 */
[----:B------:R0:W-:Y:S01]  /*32d0*/  STL [R1+0xac], R5 ;  /* 0x0000ac0501007387 */ /* 0x0001e20000100800 */
[----:B------:R-:W-:-:S02]  /*32e0*/  IMAD R12, R2, R13, R14 ;  /* 0x0000000d020c7224 */ /* 0x000fc400078e020e */
[----:B------:R-:W-:Y:S01]  /*32f0*/  @!P4 IMAD.IADD R10, R10, 0x1, -R2 ;  /* 0x000000010a0ac824 */ /* 0x000fe200078e0a02 */
[----:B------:R-:W-:Y:S01]  /*3300*/  IABS R11, R6 ;  /* 0x00000006000b7213 */ /* 0x000fe20000000000 */
[C---:B------:R-:W-:Y:S01]  /*3310*/  VIADD R13, R21.reuse, 0x64 ;  /* 0x00000064150d7836 */ /* 0x040fe20000000000 */
[----:B------:R-:W-:Y:S01]  /*3320*/  ISETP.GE.AND P0, PT, R6, RZ, PT ;  /* 0x000000ff0600720c */ /* 0x000fe20003f06270 */
[----:B------:R-:W-:Y:S01]  /*3330*/  VIADD R6, R21, 0x60 ;  /* 0x0000006015067836 */ /* 0x000fe20000000000 */
[----:B------:R-:W-:Y:S01]  /*3340*/  ISETP.GT.U32.AND P4, PT, R2, R10, PT ;  /* 0x0000000a0200720c */ /* 0x000fe20003f84070 */
[----:B------:R-:W-:-:S03]  /*3350*/  IMAD.HI.U32 R9, R0, R11, RZ ;  /* 0x0000000b00097227 */ /* 0x000fc600078e00ff */
[----:B------:R-:W-:Y:S01]  /*3360*/  IABS R8, R6 ;  /* 0x0000000600087213 */ /* 0x000fe20000000000 */
[----:B0-----:R-:W-:Y:S02]  /*3370*/  IMAD.MOV.U32 R5, RZ, RZ, R3 ;  /* 0x000000ffff057224 */ /* 0x001fe400078e0003 */
[----:B------:R-:W-:Y:S02]  /*3380*/  IMAD.MOV R9, RZ, RZ, -R9 ;  /* 0x000000ffff097224 */ /* 0x000fe400078e0a09 */
[----:B------:R-:W-:Y:S01]  /*3390*/  @!P6 IMAD.MOV R5, RZ, RZ, -R5 ;  /* 0x000000ffff05e224 */ /* 0x000fe200078e0a05 */
[----:B------:R-:W-:Y:S01]  /*33a0*/  ISETP.GT.U32.AND P6, PT, R2, R12, PT ;  /* 0x0000000c0200720c */ /* 0x000fe20003fc4070 */
[--C-:B------:R-:W-:Y:S01]  /*33b0*/  @!P1 IMAD.IADD R4, R4, 0x1, -R2.reuse ;  /* 0x0000000104049824 */ /* 0x100fe200078e0a02 */
[----:B------:R-:W-:Y:S01]  /*33c0*/  ISETP.GE.AND P1, PT, R13, RZ, PT ;  /* 0x000000ff0d00720c */ /* 0x000fe20003f26270 */
[----:B------:R-:W-:Y:S01]  /*33d0*/  IMAD R11, R2, R9, R11 ;  /* 0x00000009020b7224 */ /* 0x000fe200078e020b */
[----:B------:R0:W-:Y:S01]  /*33e0*/  STL [R1+0xb4], R5 ;  /* 0x0000b40501007387 */ /* 0x0001e20000100800 */
[----:B------:R-:W-:Y:S01]  /*33f0*/  IABS R13, R13 ;  /* 0x0000000d000d7213 */ /* 0x000fe20000000000 */
[----:B------:R-:W-:-:S02]  /*3400*/  @!P4 IMAD.IADD R10, R10, 0x1, -R2 ;  /* 0x000000010a0ac824 */ /* 0x000fc400078e0a02 */
[----:B------:R-:W-:Y:S01]  /*3410*/  ISETP.GT.U32.AND P4, PT, R2, R11, PT ;  /* 0x0000000b0200720c */ /* 0x000fe20003f84070 */
[----:B------:R-:W-:Y:S02]  /*3420*/  VIADD R3, R21, 0x62 ;  /* 0x0000006215037836 */ /* 0x000fe40000000000 */
[----:B------:R-:W-:-:S03]  /*3430*/  IMAD.HI.U32 R7, R0, R13, RZ ;  /* 0x0000000d00077227 */ /* 0x000fc600078e00ff */
[----:B------:R-:W-:Y:S01]  /*3440*/  IABS R9, R3 ;  /* 0x0000000300097213 */ /* 0x000fe20000000000 */
[----:B0-----:R-:W-:Y:S02]  /*3450*/  IMAD.MOV.U32 R5, RZ, RZ, R4 ;  /* 0x000000ffff057224 */ /* 0x001fe400078e0004 */
[----:B------:R-:W-:Y:S01]  /*3460*/  @!P6 IMAD.IADD R12, R12, 0x1, -R2 ;  /* 0x000000010c0ce824 */ /* 0x000fe200078e0a02 */
[----:B------:R-:W-:Y:S01]  /*3470*/  ISETP.GE.AND P6, PT, R3, RZ, PT ;  /* 0x000000ff0300720c */ /* 0x000fe20003fc6270 */
[----:B------:R-:W-:Y:S02]  /*3480*/  @!P3 IMAD.MOV R5, RZ, RZ, -R5 ;  /* 0x000000ffff05b224 */ /* 0x000fe400078e0a05 */
[----:B------:R-:W-:Y:S01]  /*3490*/  IMAD.MOV R7, RZ, RZ, -R7 ;  /* 0x000000ffff077224 */ /* 0x000fe200078e0a07 */
[----:B------:R-:W-:Y:S01]  /*34a0*/  ISETP.GT.U32.AND P3, PT, R2, R12, PT ;  /* 0x0000000c0200720c */ /* 0x000fe20003f64070 */
[----:B------:R-:W-:Y:S01]  /*34b0*/  IMAD.HI.U32 R3, R0, R8, RZ ;  /* 0x0000000800037227 */ /* 0x000fe200078e00ff */
[----:B------:R0:W-:Y:S03]  /*34c0*/  STL [R1+0xc0], R5 ;  /* 0x0000c00501007387 */ /* 0x0001e60000100800 */
[----:B------:R-:W-:-:S02]  /*34d0*/  IMAD R13, R2, R7, R13 ;  /* 0x00000007020d7224 */ /* 0x000fc400078e020d */
[----:B------:R-:W-:Y:S02]  /*34e0*/  @!P4 IMAD.IADD R11, R11, 0x1, -R2 ;  /* 0x000000010b0bc824 */ /* 0x000fe400078e0a02 */
[----:B------:R-:W-:-:S03]  /*34f0*/  IMAD.HI.U32 R4, R0, R9, RZ ;  /* 0x0000000900047227 */ /* 0x000fc600078e00ff */
[----:B------:R-:W-:Y:S01]  /*3500*/  ISETP.GT.U32.AND P4, PT, R2, R11, PT ;  /* 0x0000000b0200720c */ /* 0x000fe20003f84070 */
[----:B0-----:R-:W-:Y:S02]  /*3510*/  IMAD.MOV.U32 R5, RZ, RZ, R10 ;  /* 0x000000ffff057224 */ /* 0x001fe400078e000a */
[----:B------:R-:W-:Y:S01]  /*3520*/  @!P3 IMAD.IADD R12, R12, 0x1, -R2 ;  /* 0x000000010c0cb824 */ /* 0x000fe200078e0a02 */
[----:B------:R-:W-:Y:S01]  /*3530*/  ISETP.GT.U32.AND P3, PT, R2, R13, PT ;  /* 0x0000000d0200720c */ /* 0x000fe20003f64070 */
[----:B------:R-:W-:Y:S01]  /*3540*/  @!P5 IMAD.MOV R5, RZ, RZ, -R5 ;  /* 0x000000ffff05d224 */ /* 0x000fe200078e0a05 */
[----:B------:R-:W-:Y:S01]  /*3550*/  ISETP.GE.AND P5, PT, R6, RZ, PT ;  /* 0x000000ff0600720c */ /* 0x000fe20003fa6270 */
[----:B------:R-:W-:Y:S02]  /*3560*/  IMAD.MOV R6, RZ, RZ, -R3 ;  /* 0x000000ffff067224 */ /* 0x000fe400078e0a03 */
[----:B------:R-:W-:Y:S01]  /*3570*/  IMAD.MOV R4, RZ, RZ, -R4 ;  /* 0x000000ffff047224 */ /* 0x000fe200078e0a04 */
[----:B------:R0:W-:Y:S01]  /*3580*/  STL [R1+0xbc], R5 ;  /* 0x0000bc0501007387 */ /* 0x0001e20000100800 */
[----:B------:R-:W-:-:S02]  /*3590*/  IMAD R8, R2, R6, R8 ;  /* 0x0000000602087224 */ /* 0x000fc400078e0208 */
[C---:B------:R-:W-:Y:S02]  /*35a0*/  IMAD R9, R2.reuse, R4, R9 ;  /* 0x0000000402097224 */ /* 0x040fe400078e0209 */
[----:B------:R-:W-:Y:S02]  /*35b0*/  VIADD R15, R21, 0x5c ;  /* 0x0000005c150f7836 */ /* 0x000fe40000000000 */
[----:B------:R-:W-:Y:S02]  /*35c0*/  @!P3 IMAD.IADD R13, R13, 0x1, -R2 ;  /* 0x000000010d0db824 */ /* 0x000fe400078e0a02 */
[----:B------:R-:W-:Y:S01]  /*35d0*/  VIADD R3, R21, 0x5e ;  /* 0x0000005e15037836 */ /* 0x000fe20000000000 */
[----:B------:R-:W-:Y:S01]  /*35e0*/  IABS R16, R15 ;  /* 0x0000000f00107213 */ /* 0x000fe20000000000 */
[----:B0-----:R-:W-:Y:S01]  /*35f0*/  IMAD.MOV.U32 R5, RZ, RZ, R12 ;  /* 0x000000ffff057224 */ /* 0x001fe200078e000c */
[C---:B------:R-:W-:Y:S01]  /*3600*/  ISETP.GT.U32.AND P3, PT, R2.reuse, R13, PT ;  /* 0x0000000d0200720c */ /* 0x040fe20003f64070 */
[----:B------:R-:W-:Y:S01]  /*3610*/  @!P4 IMAD.IADD R11, R11, 0x1, -R2 ;  /* 0x000000010b0bc824 */ /* 0x000fe200078e0a02 */
[C---:B------:R-:W-:Y:S01]  /*3620*/  ISETP.GT.U32.AND P4, PT, R2.reuse, R9, PT ;  /* 0x000000090200720c */ /* 0x040fe20003f84070 */
[----:B------:R-:W-:Y:S01]  /*3630*/  @!P2 IMAD.MOV R5, RZ, RZ, -R5 ;  /* 0x000000ffff05a224 */ /* 0x000fe200078e0a05 */
[----:B------:R-:W-:Y:S01]  /*3640*/  ISETP.GT.U32.AND P2, PT, R2, R8, PT ;  /* 0x000000080200720c */ /* 0x000fe20003f44070 */
[C---:B------:R-:W-:Y:S01]  /*3650*/  VIADD R6, R21.reuse, 0x5a ;  /* 0x0000005a15067836 */ /* 0x040fe20000000000 */
[----:B------:R-:W-:Y:S01]  /*3660*/  IABS R7, R3 ;  /* 0x0000000300077213 */ /* 0x000fe20000000000 */
[----:B------:R-:W-:Y:S01]  /*3670*/  IMAD.MOV.U32 R12, RZ, RZ, R16 ;  /* 0x000000ffff0c7224 */ /* 0x000fe200078e0010 */
[----:B------:R0:W-:Y:S01]  /*3680*/  STL [R1+0xb8], R5 ;  /* 0x0000b80501007387 */ /* 0x0001e20000100800 */
[----:B------:R-:W-:Y:S01]  /*3690*/  VIADD R4, R21, 0x58 ;  /* 0x0000005815047836 */ /* 0x000fe20000000000 */
[----:B------:R-:W-:Y:S01]  /*36a0*/  IABS R14, R6 ;  /* 0x00000006000e7213 */ /* 0x000fe20000000000 */
[----:B------:R-:W-:-:S03]  /*36b0*/  IMAD.HI.U32 R16, R0, R7, RZ ;  /* 0x0000000700107227 */ /* 0x000fc600078e00ff */
[----:B------:R-:W-:Y:S01]  /*36c0*/  IABS R10, R4 ;  /* 0x00000004000a7213 */ /* 0x000fe20000000000 */
[----:B------:R-:W-:Y:S02]  /*36d0*/  IMAD.MOV R16, RZ, RZ, -R16 ;  /* 0x000000ffff107224 */ /* 0x000fe400078e0a10 */
[--C-:B------:R-:W-:Y:S02]  /*36e0*/  @!P2 IMAD.IADD R8, R8, 0x1, -R2.reuse ;  /* 0x000000010808a824 */ /* 0x100fe400078e0a02 */
[----:B0-----:R-:W-:Y:S02]  /*36f0*/  IMAD.MOV.U32 R5, RZ, RZ, R11 ;  /* 0x000000ffff057224 */ /* 0x001fe400078e000b */
[--C-:B------:R-:W-:Y:S01]  /*3700*/  @!P4 IMAD.IADD R9, R9, 0x1, -R2.reuse ;  /* 0x000000010909c824 */ /* 0x100fe200078e0a02 */
[C---:B------:R-:W-:Y:S01]  /*3710*/  ISETP.GT.U32.AND P2, PT, R2.reuse, R8, PT ;  /* 0x000000080200720c */ /* 0x040fe20003f44070 */
[----:B------:R-:W-:Y:S01]  /*3720*/  @!P0 IMAD.MOV R5, RZ, RZ, -R5 ;  /* 0x000000ffff058224 */ /* 0x000fe200078e0a05 */
[----:B------:R-:W-:Y:S01]  /*3730*/  ISETP.GE.AND P0, PT, R3, RZ, PT ;  /* 0x000000ff0300720c */ /* 0x000fe20003f06270 */
[----:B------:R-:W-:Y:S01]  /*3740*/  @!P3 IMAD.IADD R13, R13, 0x1, -R2 ;  /* 0x000000010d0db824 */ /* 0x000fe200078e0a02 */
[C---:B------:R-:W-:Y:S01]  /*3750*/  ISETP.GT.U32.AND P4, PT, R2.reuse, R9, PT ;  /* 0x000000090200720c */ /* 0x040fe20003f84070 */
[----:B------:R-:W-:Y:S01]  /*3760*/  IMAD R3, R2, R16, R7 ;  /* 0x0000001002037224 */ /* 0x000fe200078e0207 */
[----:B------:R0:W-:Y:S01]  /*3770*/  STL [R1+0xb0], R5 ;  /* 0x0000b00501007387 */ /* 0x0001e20000100800 */
[----:B------:R-:W-:-:S03]  /*3780*/  IMAD.HI.U32 R7, R0, R14, RZ ;  /* 0x0000000e00077227 */ /* 0x000fc600078e00ff */
[----:B------:R-:W-:Y:S01]  /*3790*/  ISETP.GT.U32.AND P3, PT, R2, R3, PT ;  /* 0x000000030200720c */ /* 0x000fe20003f64070 */
[----:B------:R-:W-:-:S04]  /*37a0*/  IMAD.HI.U32 R16, R0, R12, RZ ;  /* 0x0000000c00107227 */ /* 0x000fc800078e00ff */
[----:B------:R-:W-:-:S04]  /*37b0*/  IMAD.HI.U32 R11, R0, R10, RZ ;  /* 0x0000000a000b7227 */ /* 0x000fc800078e00ff */
[----:B0-----:R-:W-:Y:S02]  /*37c0*/  IMAD.MOV.U32 R5, RZ, RZ, R13 ;  /* 0x000000ffff057224 */ /* 0x001fe400078e000d */
[----:B------:R-:W-:Y:S02]  /*37d0*/  IMAD.MOV R7, RZ, RZ, -R7 ;  /* 0x000000ffff077224 */ /* 0x000fe400078e0a07 */
[----:B------:R-:W-:Y:S02]  /*37e0*/  @!P1 IMAD.MOV R5, RZ, RZ, -R5 ;  /* 0x000000ffff059224 */ /* 0x000fe400078e0a05 */
[----:B------:R-:W-:Y:S02]  /*37f0*/  IMAD.MOV R16, RZ, RZ, -R16 ;  /* 0x000000ffff107224 */ /* 0x000fe400078e0a10 */
[----:B------:R-:W-:Y:S01]  /*3800*/  IMAD.MOV R11, RZ, RZ, -R11 ;  /* 0x000000ffff0b7224 */ /* 0x000fe200078e0a0b */
[----:B------:R0:W-:Y:S01]  /*3810*/  STL [R1+0x80], R5 ;  /* 0x0000800501007387 */ /* 0x0001e20000100800 */
[----:B------:R-:W-:-:S02]  /*3820*/  IMAD R14, R2, R7, R14 ;  /* 0x00000007020e7224 */ /* 0x000fc400078e020e */
[----:B------:R-:W-:Y:S02]  /*3830*/  @!P2 IMAD.IADD R8, R8, 0x1, -R2 ;  /* 0x000000010808a824 */ /* 0x000fe400078e0a02 */
[C---:B------:R-:W-:Y:S01]  /*3840*/  IMAD R12, R2.reuse, R16, R12 ;  /* 0x00000010020c7224 */ /* 0x040fe200078e020c */
[C---:B------:R-:W-:Y:S01]  /*3850*/  ISETP.GT.U32.AND P2, PT, R2.reuse, R14, PT ;  /* 0x0000000e0200720c */ /* 0x040fe20003f44070 */
[C---:B------:R-:W-:Y:S02]  /*3860*/  IMAD R10, R2.reuse, R11, R10 ;  /* 0x0000000b020a7224 */ /* 0x040fe400078e020a */
[----:B------:R-:W-:Y:S01]  /*3870*/  @!P4 IMAD.IADD R9, R9, 0x1, -R2 ;  /* 0x000000010909c824 */ /* 0x000fe200078e0a02 */
[----:B------:R-:W-:Y:S01]  /*3880*/  ISETP.GT.U32.AND P1, PT, R2, R12, PT ;  /* 0x0000000c0200720c */ /* 0x000fe20003f24070 */
[----:B0-----:R-:W-:Y:S01]  /*3890*/  IMAD.MOV.U32 R5, RZ, RZ, R8 ;  /* 0x000000ffff057224 */ /* 0x001fe200078e0008 */
[----:B------:R-:W-:Y:S01]  /*38a0*/  ISETP.GE.AND P4, PT, R15, RZ, PT ;  /* 0x000000ff0f00720c */ /* 0x000fe20003f86270 */
[----:B------:R-:W-:-:S02]  /*38b0*/  @!P3 IMAD.IADD R3, R3, 0x1, -R2 ;  /* 0x000000010303b824 */ /* 0x000fc400078e0a02 */
[----:B------:R-:W-:Y:S01]  /*38c0*/  @!P5 IMAD.MOV R5, RZ, RZ, -R5 ;  /* 0x000000ffff05d224 */ /* 0x000fe200078e0a05 */
[----:B------:R-:W-:Y:S01]  /*38d0*/  ISETP.GT.U32.AND P5, PT, R2, R10, PT ;  /* 0x0000000a0200720c */ /* 0x000fe20003fa4070 */
[----:B------:R-:W-:Y:S01]  /*38e0*/  @!P6 IMAD.MOV R9, RZ, RZ, -R9 ;  /* 0x000000ffff09e224 */ /* 0x000fe200078e0a09 */
[----:B------:R-:W-:Y:S01]  /*38f0*/  ISETP.GE.AND P6, PT, R6, RZ, PT ;  /* 0x000000ff0600720c */ /* 0x000fe20003fc6270 */
[C---:B------:R-:W-:Y:S01]  /*3900*/  VIADD R6, R21.reuse, 0x54 ;  /* 0x0000005415067836 */ /* 0x040fe20000000000 */
[----:B------:R-:W-:Y:S01]  /*3910*/  ISETP.GT.U32.AND P3, PT, R2, R3, PT ;  /* 0x000000030200720c */ /* 0x000fe20003f64070 */
[----:B------:R-:W-:Y:S01]  /*3920*/  VIADD R7, R21, 0x56 ;  /* 0x0000005615077836 */ /* 0x000fe20000000000 */
[----:B------:R0:W-:Y:S01]  /*3930*/  STL [R1+0x84], R9 ;  /* 0x0000840901007387 */ /* 0x0001e20000100800 */
[--C-:B------:R-:W-:Y:S02]  /*3940*/  @!P2 IMAD.IADD R14, R14, 0x1, -R2.reuse ;  /* 0x000000010e0ea824 */ /* 0x100fe400078e0a02 */
[--C-:B------:R-:W-:Y:S01]  /*3950*/  @!P1 IMAD.IADD R12, R12, 0x1, -R2.reuse ;  /* 0x000000010c0c9824 */ /* 0x100fe200078e0a02 */
[----:B------:R-:W-:Y:S01]  /*3960*/  IABS R13, R7 ;  /* 0x00000007000d7213 */ /* 0x000fe20000000000 */
[----:B------:R1:W-:Y:S01]  /*3970*/  STL [R1+0x88], R5 ;  /* 0x0000880501007387 */ /* 0x0003e20000100800 */
[----:B------:R-:W-:Y:S01]  /*3980*/  ISETP.GE.AND P1, PT, R7, RZ, PT ;  /* 0x000000ff0700720c */ /* 0x000fe20003f26270 */
[----:B------:R-:W-:Y:S01]  /*3990*/  @!P5 IMAD.IADD R10, R10, 0x1, -R2 ;  /* 0x000000010a0ad824 */ /* 0x000fe200078e0a02 */
[----:B------:R-:W-:Y:S01]  /*39a0*/  ISETP.GT.U32.AND P5, PT, R2, R14, PT ;  /* 0x0000000e0200720c */ /* 0x000fe20003fa4070 */
[----:B------:R-:W-:Y:S01]  /*39b0*/  IMAD.HI.U32 R8, R0, R13, RZ ;  /* 0x0000000d00087227 */ /* 0x000fe200078e00ff */
[----:B0-----:R-:W-:-:S02]  /*39c0*/  IABS R9, R6 ;  /* 0x0000000600097213 */ /* 0x001fc40000000000 */
[----:B------:R-:W-:Y:S01]  /*39d0*/  ISETP.GT.U32.AND P2, PT, R2, R12, PT ;  /* 0x0000000c0200720c */ /* 0x000fe20003f44070 */
[----:B------:R-:W-:Y:S01]  /*39e0*/  @!P3 IMAD.IADD R3, R3, 0x1, -R2 ;  /* 0x000000010303b824 */ /* 0x000fe200078e0a02 */
[----:B------:R-:W-:Y:S01]  /*39f0*/  ISETP.GE.AND P3, PT, R4, RZ, PT ;  /* 0x000000ff0400720c */ /* 0x000fe20003f66270 */
[----:B------:R-:W-:-:S04]  /*3a00*/  IMAD.HI.U32 R7, R0, R9, RZ ;  /* 0x0000000900077227 */ /* 0x000fc800078e00ff */
[----:B------:R-:W-:Y:S02]  /*3a10*/  IMAD.MOV R7, RZ, RZ, -R7 ;  /* 0x000000ffff077224 */ /* 0x000fe400078e0a07 */
[----:B------:R-:W-:Y:S02]  /*3a20*/  IMAD.MOV R8, RZ, RZ, -R8 ;  /* 0x000000ffff087224 */ /* 0x000fe400078e0a08 */
[----:B-1----:R-:W-:Y:S02]  /*3a30*/  IMAD.MOV.U32 R5, RZ, RZ, R3 ;  /* 0x000000ffff057224 */ /* 0x002fe400078e0003 */
[C---:B------:R-:W-:Y:S02]  /*3a40*/  IMAD R9, R2.reuse, R7, R9 ;  /* 0x0000000702097224 */ /* 0x040fe400078e0209 */
[C---:B------:R-:W-:Y:S02]  /*3a50*/  IMAD R13, R2.reuse, R8, R13 ;  /* 0x00000008020d7224 */ /* 0x040fe400078e020d */
[----:B------:R-:W-:Y:S01]  /*3a60*/  @!P0 IMAD.MOV R5, RZ, RZ, -R5 ;  /* 0x000000ffff058224 */ /* 0x000fe200078e0a05 */
[----:B------:R-:W-:Y:S01]  /*3a70*/  ISETP.GT.U32.AND P0, PT, R2, R10, PT ;  /* 0x0000000a0200720c */ /* 0x000fe20003f04070 */
[--C-:B------:R-:W-:Y:S01]  /*3a80*/  @!P5 IMAD.IADD R14, R14, 0x1, -R2.reuse ;  /* 0x000000010e0ed824 */ /* 0x100fe200078e0a02 */
[----:B------:R-:W-:Y:S01]  /*3a90*/  ISETP.GT.U32.AND P5, PT, R2, R9, PT ;  /* 0x000000090200720c */ /* 0x000fe20003fa4070 */
[----:B------:R-:W-:Y:S01]  /*3aa0*/  @!P2 IMAD.IADD R12, R12, 0x1, -R2 ;  /* 0x000000010c0ca824 */ /* 0x000fe200078e0a02 */
[----:B------:R-:W-:Y:S01]  /*3ab0*/  ISETP.GT.U32.AND P2, PT, R2, R13, PT ;  /* 0x0000000d0200720c */ /* 0x000fe20003f44070 */
[C---:B------:R-:W-:Y:S01]  /*3ac0*/  VIADD R3, R21.reuse, 0x50 ;  /* 0x0000005015037836 */ /* 0x040fe20000000000 */
[----:B------:R0:W-:Y:S01]  /*3ad0*/  STL [R1+0x94], R5 ;  /* 0x0000940501007387 */ /* 0x0001e20000100800 */
[----:B------:R-:W-:-:S02]  /*3ae0*/  VIADD R11, R21, 0x4e ;  /* 0x0000004e150b7836 */ /* 0x000fc40000000000 */
[----:B------:R-:W-:Y:S01]  /*3af0*/  VIADD R4, R21, 0x52 ;  /* 0x0000005215047836 */ /* 0x000fe20000000000 */
[----:B------:R-:W-:Y:S01]  /*3b00*/  IABS R7, R3 ;  /* 0x0000000300077213 */ /* 0x000fe20000000000 */
[----:B------:R-:W-:Y:S01]  /*3b10*/  @!P6 IMAD.MOV R14, RZ, RZ, -R14 ;  /* 0x000000ffff0ee224 */ /* 0x000fe200078e0a0e */
[----:B------:R-:W-:Y:S01]  /*3b20*/  IABS R15, R11 ;  /* 0x0000000b000f7213 */ /* 0x000fe20000000000 */
[--C-:B------:R-:W-:Y:S01]  /*3b30*/  @!P0 IMAD.IADD R10, R10, 0x1, -R2.reuse ;  /* 0x000000010a0a8824 */ /* 0x100fe200078e0a02 */
[----:B------:R-:W-:Y:S01]  /*3b40*/  ISETP.GE.AND P0, PT, R6, RZ, PT ;  /* 0x000000ff0600720c */ /* 0x000fe20003f06270 */
[----:B------:R-:W-:Y:S01]  /*3b50*/  @!P5 IMAD.IADD R9, R9, 0x1, -R2 ;  /* 0x000000010909d824 */ /* 0x000fe200078e0a02 */
[----:B------:R-:W-:Y:S01]  /*3b60*/  IABS R8, R4 ;  /* 0x0000000400087213 */ /* 0x000fe20000000000 */
[----:B0-----:R-:W-:Y:S02]  /*3b70*/  IMAD.MOV.U32 R5, RZ, RZ, R12 ;  /* 0x000000ffff057224 */ /* 0x001fe400078e000c */
[----:B------:R-:W-:Y:S01]  /*3b80*/  IMAD.MOV.U32 R6, RZ, RZ, R15 ;  /* 0x000000ffff067224 */ /* 0x000fe200078e000f */
[----:B------:R-:W-:Y:S01]  /*3b90*/  ISETP.GT.U32.AND P5, PT, R2, R9, PT ;  /* 0x000000090200720c */ /* 0x000fe20003fa4070 */
[----:B------:R-:W-:-:S04]  /*3ba0*/  IMAD.HI.U32 R16, R0, R7, RZ ;  /* 0x0000000700107227 */ /* 0x000fc800078e00ff */
[----:B------:R-:W-:Y:S01]  /*3bb0*/  @!P2 IMAD.IADD R13, R13, 0x1, -R2 ;  /* 0x000000010d0da824 */ /* 0x000fe200078e0a02 */
[----:B------:R-:W-:Y:S01]  /*3bc0*/  ISETP.GE.AND P2, PT, R4, RZ, PT ;  /* 0x000000ff0400720c */ /* 0x000fe20003f46270 */
[----:B------:R-:W-:Y:S02]  /*3bd0*/  @!P4 IMAD.MOV R5, RZ, RZ, -R5 ;  /* 0x000000ffff05c224 */ /* 0x000fe400078e0a05 */
[----:B------:R-:W-:Y:S01]  /*3be0*/  IMAD.HI.U32 R4, R0, R6, RZ ;  /* 0x0000000600047227 */ /* 0x000fe200078e00ff */
[C---:B------:R-:W-:Y:S02]  /*3bf0*/  ISETP.GT.U32.AND P4, PT, R2.reuse, R13, PT ;  /* 0x0000000d0200720c */ /* 0x040fe40003f84070 */
[----:B------:R0:W-:Y:S01]  /*3c00*/  STL [R1+0x9c], R5 ;  /* 0x00009c0501007387 */ /* 0x0001e20000100800 */
[----:B------:R-:W-:Y:S02]  /*3c10*/  IMAD.MOV R12, RZ, RZ, -R16 ;  /* 0x000000ffff0c7224 */ /* 0x000fe400078e0a10 */
[----:B------:R-:W-:Y:S01]  /*3c20*/  IMAD.MOV R4, RZ, RZ, -R4 ;  /* 0x000000ffff047224 */ /* 0x000fe200078e0a04 */
[----:B------:R1:W-:Y:S01]  /*3c30*/  STL [R1+0xa0], R14 ;  /* 0x0000a00e01007387 */ /* 0x0003e20000100800 */
[----:B------:R-:W-:-:S02]  /*3c40*/  IMAD R7, R2, R12, R7 ;  /* 0x0000000c02077224 */ /* 0x000fc400078e0207 */
[----:B------:R-:W-:-:S04]  /*3c50*/  IMAD.HI.U32 R15, R0, R8, RZ ;  /* 0x00000008000f7227 */ /* 0x000fc800078e00ff */
[----:B0-----:R-:W-:Y:S02]  /*3c60*/  IMAD.MOV.U32 R5, RZ, RZ, R10 ;  /* 0x000000ffff057224 */ /* 0x001fe400078e000a */
[C---:B------:R-:W-:Y:S02]  /*3c70*/  IMAD R6, R2.reuse, R4, R6 ;  /* 0x0000000402067224 */ /* 0x040fe400078e0206 */
[----:B------:R-:W-:Y:S01]  /*3c80*/  @!P3 IMAD.MOV R5, RZ, RZ, -R5 ;  /* 0x000000ffff05b224 */ /* 0x000fe200078e0a05 */
[C---:B------:R-:W-:Y:S01]  /*3c90*/  ISETP.GT.U32.AND P3, PT, R2.reuse, R7, PT ;  /* 0x000000070200720c */ /* 0x040fe20003f64070 */
[----:B------:R-:W-:Y:S02]  /*3ca0*/  IMAD.MOV R15, RZ, RZ, -R15 ;  /* 0x000000ffff0f7224 */ /* 0x000fe400078e0a0f */
[----:B------:R-:W-:Y:S01]  /*3cb0*/  @!P5 IMAD.IADD R9, R9, 0x1, -R2 ;  /* 0x000000010909d824 */ /* 0x000fe200078e0a02 */
[C---:B------:R-:W-:Y:S01]  /*3cc0*/  ISETP.GT.U32.AND P5, PT, R2.reuse, R6, PT ;  /* 0x000000060200720c */ /* 0x040fe20003fa4070 */
[----:B------:R-:W-:Y:S01]  /*3cd0*/  IMAD R8, R2, R15, R8 ;  /* 0x0000000f02087224 */ /* 0x000fe200078e0208 */
[----:B------:R0:W-:Y:S01]  /*3ce0*/  STL [R1+0xa4], R5 ;  /* 0x0000a40501007387 */ /* 0x0001e20000100800 */
[----:B------:R-:W-:-:S02]  /*3cf0*/  VIADD R10, R21, 0x4a ;  /* 0x0000004a150a7836 */ /* 0x000fc40000000000 */
[--C-:B------:R-:W-:Y:S01]  /*3d00*/  @!P4 IMAD.IADD R13, R13, 0x1, -R2.reuse ;  /* 0x000000010d0dc824 */ /* 0x100fe200078e0a02 */
[----:B------:R-:W-:Y:S01]  /*3d10*/  ISETP.GT.U32.AND P6, PT, R2, R8, PT ;  /* 0x000000080200720c */ /* 0x000fe20003fc4070 */
[----:B------:R-:W-:Y:S01]  /*3d20*/  VIADD R16, R21, 0x4c ;  /* 0x0000004c15107836 */ /* 0x000fe20000000000 */
[----:B------:R-:W-:Y:S01]  /*3d30*/  ISETP.GE.AND P4, PT, R3, RZ, PT ;  /* 0x000000ff0300720c */ /* 0x000fe20003f86270 */
[--C-:B------:R-:W-:Y:S01]  /*3d40*/  @!P3 IMAD.IADD R7, R7, 0x1, -R2.reuse ;  /* 0x000000010707b824 */ /* 0x100fe200078e0a02 */
[----:B------:R-:W-:Y:S01]  /*3d50*/  IABS R3, R10 ;  /* 0x0000000a00037213 */ /* 0x000fe20000000000 */
[----:B------:R-:W-:Y:S01]  /*3d60*/  VIADD R24, R21, 0xe ;  /* 0x0000000e15187836 */ /* 0x000fe20000000000 */
[----:B------:R-:W-:Y:S01]  /*3d70*/  IABS R4, R16 ;  /* 0x0000001000047213 */ /* 0x000fe20000000000 */
[----:B------:R-:W-:Y:S01]  /*3d80*/  @!P5 IMAD.IADD R6, R6, 0x1, -R2 ;  /* 0x000000010606d824 */ /* 0x000fe200078e0a02 */
[----:B------:R-:W-:Y:S01]  /*3d90*/  ISETP.GT.U32.AND P5, PT, R2, R7, PT ;  /* 0x000000070200720c */ /* 0x000fe20003fa4070 */
[----:B-1----:R-:W-:-:S04]  /*3da0*/  IMAD.HI.U32 R14, R0, R3, RZ ;  /* 0x00000003000e7227 */ /* 0x002fc800078e00ff */
[----:B------:R-:W-:Y:S02]  /*3db0*/  IMAD.MOV R14, RZ, RZ, -R14 ;  /* 0x000000ffff0e7224 */ /* 0x000fe400078e0a0e */
[----:B------:R-:W-:Y:S01]  /*3dc0*/  @!P6 IMAD.IADD R8, R8, 0x1, -R2 ;  /* 0x000000010808e824 */ /* 0x000fe200078e0a02 */
[----:B------:R-:W-:Y:S01]  /*3dd0*/  ISETP.GE.AND P6, PT, R11, RZ, PT ;  /* 0x000000ff0b00720c */ /* 0x000fe20003fc6270 */
[----:B0-----:R-:W-:Y:S02]  /*3de0*/  IMAD.MOV.U32 R5, RZ, RZ, R13 ;  /* 0x000000ffff057224 */ /* 0x001fe400078e000d */
[C---:B------:R-:W-:Y:S01]  /*3df0*/  IMAD R3, R2.reuse, R14, R3 ;  /* 0x0000000e02037224 */ /* 0x040fe200078e0203 */
[C---:B------:R-:W-:Y:S01]  /*3e00*/  ISETP.GT.U32.AND P3, PT, R2.reuse, R8, PT ;  /* 0x000000080200720c */ /* 0x040fe20003f64070 */
[----:B------:R-:W-:Y:S01]  /*3e10*/  @!P1 IMAD.MOV R5, RZ, RZ, -R5 ;  /* 0x000000ffff059224 */ /* 0x000fe200078e0a05 */
[----:B------:R-:W-:Y:S01]  /*3e20*/  ISETP.GT.U32.AND P1, PT, R2, R6, PT ;  /* 0x000000060200720c */ /* 0x000fe20003f24070 */
[----:B------:R-:W-:-:S03]  /*3e30*/  IMAD.HI.U32 R12, R0, R4, RZ ;  /* 0x00000004000c7227 */ /* 0x000fc600078e00ff */
[----:B------:R0:W-:Y:S01]  /*3e40*/  STL [R1+0xa8], R5 ;  /* 0x0000a80501007387 */ /* 0x0001e20000100800 */
[----:B------:R-:W-:Y:S02]  /*3e50*/  VIADD R11, R21, 0x48 ;  /* 0x00000048150b7836 */ /* 0x000fe40000000000 */
[----:B------:R-:W-:Y:S01]  /*3e60*/  @!P5 IMAD.IADD R7, R7, 0x1, -R2 ;  /* 0x000000010707d824 */ /* 0x000fe200078e0a02 */
[----:B------:R-:W-:Y:S01]  /*3e70*/  ISETP.GT.U32.AND P5, PT, R2, R3, PT ;  /* 0x000000030200720c */ /* 0x000fe20003fa4070 */
[----:B------:R-:W-:Y:S01]  /*3e80*/  IMAD.MOV R12, RZ, RZ, -R12 ;  /* 0x000000ffff0c7224 */ /* 0x000fe200078e0a0c */
[----:B------:R-:W-:Y:S01]  /*3e90*/  IABS R13, R11 ;  /* 0x0000000b000d7213 */ /* 0x000fe20000000000 */
[----:B------:R-:W-:Y:S02]  /*3ea0*/  @!P3 IMAD.IADD R8, R8, 0x1, -R2 ;  /* 0x000000010808b824 */ /* 0x000fe400078e0a02 */
[----:B------:R-:W-:Y:S02]  /*3eb0*/  IMAD R4, R2, R12, R4 ;  /* 0x0000000c02047224 */ /* 0x000fe400078e0204 */
[----:B------:R-:W-:-:S02]  /*3ec0*/  VIADD R12, R21, 0x46 ;  /* 0x00000046150c7836 */ /* 0x000fc40000000000 */
[----:B------:R-:W-:Y:S01]  /*3ed0*/  IMAD.HI.U32 R17, R0, R13, RZ ;  /* 0x0000000d00117227 */ /* 0x000fe200078e00ff */
[----:B------:R-:W-:Y:S02]  /*3ee0*/  ISETP.GT.U32.AND P3, PT, R2, R4, PT ;  /* 0x000000040200720c */ /* 0x000fe40003f64070 */
[----:B------:R-:W-:Y:S01]  /*3ef0*/  IABS R15, R12 ;  /* 0x0000000c000f7213 */ /* 0x000fe20000000000 */
[--C-:B------:R-:W-:Y:S01]  /*3f00*/  @!P1 IMAD.IADD R6, R6, 0x1, -R2.reuse ;  /* 0x0000000106069824 */ /* 0x100fe200078e0a02 */
[----:B------:R-:W-:Y:S01]  /*3f10*/  ISETP.GE.AND P1, PT, R16, RZ, PT ;  /* 0x000000ff1000720c */ /* 0x000fe20003f26270 */
[----:B------:R-:W-:Y:S02]  /*3f20*/  IMAD.MOV R16, RZ, RZ, -R17 ;  /* 0x000000ffff107224 */ /* 0x000fe400078e0a11 */
[----:B------:R-:W-:Y:S02]  /*3f30*/  @!P5 IMAD.IADD R3, R3, 0x1, -R2 ;  /* 0x000000010303d824 */ /* 0x000fe400078e0a02 */
[----:B------:R-:W-:-:S02]  /*3f40*/  IMAD R13, R2, R16, R13 ;  /* 0x00000010020d7224 */ /* 0x000fc400078e020d */
[----:B0-----:R-:W-:Y:S01]  /*3f50*/  IMAD.MOV.U32 R5, RZ, RZ, R9 ;  /* 0x000000ffff057224 */ /* 0x001fe200078e0009 */
[----:B------:R-:W-:Y:S01]  /*3f60*/  ISETP.GT.U32.AND P5, PT, R2, R3, PT ;  /* 0x000000030200720c */ /* 0x000fe20003fa4070 */
[----:B------:R-:W-:Y:S02]  /*3f70*/  VIADD R14, R21, 0x44 ;  /* 0x00000044150e7836 */ /* 0x000fe40000000000 */
[----:B------:R-:W-:-:S03]  /*3f80*/  IMAD.HI.U32 R18, R0, R15, RZ ;  /* 0x0000000f00127227 */ /* 0x000fc600078e00ff */
[----:B------:R-:W-:Y:S01]  /*3f90*/  IABS R17, R14 ;  /* 0x0000000e00117213 */ /* 0x000fe20000000000 */
[----:B------:R-:W-:Y:S02]  /*3fa0*/  @!P0 IMAD.MOV R5, RZ, RZ, -R5 ;  /* 0x000000ffff058224 */ /* 0x000fe400078e0a05 */
[----:B------:R-:W-:Y:S01]  /*3fb0*/  @!P2 IMAD.MOV R8, RZ, RZ, -R8 ;  /* 0x000000ffff08a224 */ /* 0x000fe200078e0a08 */
[----:B------:R-:W-:Y:S01]  /*3fc0*/  ISETP.GT.U32.AND P2, PT, R2, R13, PT ;  /* 0x0000000d0200720c */ /* 0x000fe20003f44070 */
[----:B------:R-:W-:Y:S01]  /*3fd0*/  IMAD.MOV R18, RZ, RZ, -R18 ;  /* 0x000000ffff127224 */ /* 0x000fe200078e0a12 */
[----:B------:R0:W-:Y:S01]  /*3fe0*/  STL [R1+0x98], R5 ;  /* 0x0000980501007387 */ /* 0x0001e20000100800 */
[--C-:B------:R-:W-:Y:S01]  /*3ff0*/  @!P3 IMAD.IADD R4, R4, 0x1, -R2.reuse ;  /* 0x000000010404b824 */ /* 0x100fe200078e0a02 */
[----:B------:R-:W-:Y:S01]  /*4000*/  ISETP.GE.AND P3, PT, R10, RZ, PT ;  /* 0x000000ff0a00720c */ /* 0x000fe20003f66270 */
[C---:B------:R-:W-:Y:S01]  /*4010*/  IMAD R15, R2.reuse, R18, R15 ;  /* 0x00000012020f7224 */ /* 0x040fe200078e020f */
[----:B------:R-:W-:Y:S01]  /*4020*/  STL [R1+0x90], R8 ;  /* 0x0000900801007387 */ /* 0x000fe20000100800 */
[----:B------:R-:W-:Y:S01]  /*4030*/  @!P4 IMAD.MOV R7, RZ, RZ, -R7 ;  /* 0x000000ffff07c224 */ /* 0x000fe200078e0a07 */
[C---:B------:R-:W-:Y:S01]  /*4040*/  ISETP.GT.U32.AND P0, PT, R2.reuse, R4, PT ;  /* 0x000000040200720c */ /* 0x040fe20003f04070 */
[----:B------:R-:W-:Y:S01]  /*4050*/  @!P5 IMAD.IADD R3, R3, 0x1, -R2 ;  /* 0x000000010303d824 */ /* 0x000fe200078e0a02 */
[----:B------:R-:W-:Y:S01]  /*4060*/  ISETP.GT.U32.AND P5, PT, R2, R15, PT ;  /* 0x0000000f0200720c */ /* 0x000fe20003fa4070 */
[----:B------:R-:W-:Y:S01]  /*4070*/  VIADD R16, R21, 0x28 ;  /* 0x0000002815107836 */ /* 0x000fe20000000000 */
[----:B------:R1:W-:Y:S01]  /*4080*/  STL [R1+0x8c], R7 ;  /* 0x00008c0701007387 */ /* 0x0003e20000100800 */
[----:B0-----:R-:W-:Y:S01]  /*4090*/  IMAD.MOV.U32 R5, RZ, RZ, R6 ;  /* 0x000000ffff057224 */ /* 0x001fe200078e0006 */
[----:B------:R-:W-:Y:S01]  /*40a0*/  ISETP.GE.AND P4, PT, R11, RZ, PT ;  /* 0x000000ff0b00720c */ /* 0x000fe20003f86270 */
[----:B------:R-:W-:-:S04]  /*40b0*/  IMAD.HI.U32 R6, R0, R17, RZ ;  /* 0x0000001100067227 */ /* 0x000fc800078e00ff */
[----:B------:R-:W-:Y:S01]  /*40c0*/  @!P6 IMAD.MOV R5, RZ, RZ, -R5 ;  /* 0x000000ffff05e224 */ /* 0x000fe200078e0a05 */
[----:B------:R-:W-:Y:S01]  /*40d0*/  ISETP.GE.AND P6, PT, R12, RZ, PT ;  /* 0x000000ff0c00720c */ /* 0x000fe20003fc6270 */
[----:B------:R-:W-:Y:S02]  /*40e0*/  IMAD.MOV R6, RZ, RZ, -R6 ;  /* 0x000000ffff067224 */ /* 0x000fe400078e0a06 */
[--C-:B------:R-:W-:Y:S01]  /*40f0*/  @!P2 IMAD.IADD R13, R13, 0x1, -R2.reuse ;  /* 0x000000010d0da824 */ /* 0x100fe200078e0a02 */
[----:B------:R0:W-:Y:S01]  /*4100*/  STL [R1+0x7c], R5 ;  /* 0x00007c0501007387 */ /* 0x0001e20000100800 */
[----:B------:R-:W-:Y:S02]  /*4110*/  IMAD R6, R2, R6, R17 ;  /* 0x0000000602067224 */ /* 0x000fe400078e0211 */
[--C-:B------:R-:W-:Y:S01]  /*4120*/  @!P0 IMAD.IADD R4, R4, 0x1, -R2.reuse ;  /* 0x0000000104048824 */ /* 0x100fe200078e0a02 */
[----:B------:R-:W-:Y:S01]  /*4130*/  ISETP.GT.U32.AND P2, PT, R2, R13, PT ;  /* 0x0000000d0200720c */ /* 0x000fe20003f44070 */
[----:B------:R-:W-:Y:S01]  /*4140*/  @!P5 IMAD.IADD R15, R15, 0x1, -R2 ;  /* 0x000000010f0fd824 */ /* 0x000fe200078e0a02 */
[----:B------:R-:W-:Y:S01]  /*4150*/  ISETP.GE.AND P0, PT, R14, RZ, PT ;  /* 0x000000ff0e00720c */ /* 0x000fe20003f06270 */
[----:B-1----:R-:W-:-:S02]  /*4160*/  VIADD R7, R21, 0x42 ;  /* 0x0000004215077836 */ /* 0x002fc40000000000 */
[----:B------:R-:W-:Y:S01]  /*4170*/  IMAD.MOV.U32 R8, RZ, RZ, R4 ;  /* 0x000000ffff087224 */ /* 0x000fe200078e0004 */
[C---:B------:R-:W-:Y:S01]  /*4180*/  ISETP.GT.U32.AND P5, PT, R2.reuse, R15, PT ;  /* 0x0000000f0200720c */ /* 0x040fe20003fa4070 */
[----:B0-----:R-:W-:Y:S01]  /*4190*/  IMAD.MOV.U32 R5, RZ, RZ, R3 ;  /* 0x000000ffff057224 */ /* 0x001fe200078e0003 */
[----:B------:R-:W-:Y:S01]  /*41a0*/  IABS R9, R7 ;  /* 0x0000000700097213 */ /* 0x000fe20000000000 */
[----:B------:R-:W-:Y:S01]  /*41b0*/  @!P1 IMAD.MOV R8, RZ, RZ, -R8 ;  /* 0x000000ffff089224 */ /* 0x000fe200078e0a08 */
[----:B------:R-:W-:Y:S01]  /*41c0*/  ISETP.GE.AND P1, PT, R7, RZ, PT ;  /* 0x000000ff0700720c */ /* 0x000fe20003f26270 */
[----:B------:R-:W-:Y:S01]  /*41d0*/  @!P3 IMAD.MOV R5, RZ, RZ, -R5 ;  /* 0x000000ffff05b224 */ /* 0x000fe200078e0a05 */
[----:B------:R-:W-:Y:S01]  /*41e0*/  ISETP.GT.U32.AND P3, PT, R2, R6, PT ;  /* 0x000000060200720c */ /* 0x000fe20003f64070 */
[----:B------:R-:W-:Y:S01]  /*41f0*/  @!P2 IMAD.IADD R13, R13, 0x1, -R2 ;  /* 0x000000010d0da824 */ /* 0x000fe200078e0a02 */
[----:B------:R-:W-:Y:S01]  /*4200*/  STL [R1+0x74], R8 ;  /* 0x0000740801007387 */ /* 0x000fe20000100800 */
[----:B------:R-:W-:-:S02]  /*4210*/  VIADD R4, R21, 0x40 ;  /* 0x0000004015047836 */ /* 0x000fc40000000000 */
[----:B------:R-:W-:Y:S01]  /*4220*/  IMAD.HI.U32 R3, R0, R9, RZ ;  /* 0x0000000900037227 */ /* 0x000fe200078e00ff */
[----:B------:R0:W-:Y:S02]  /*4230*/  STL [R1+0x64], R5 ;  /* 0x0000640501007387 */ /* 0x0001e40000100800 */
[----:B------:R-:W-:Y:S01]  /*4240*/  IABS R7, R4 ;  /* 0x0000000400077213 */ /* 0x000fe20000000000 */
[----:B------:R-:W-:Y:S01]  /*4250*/  VIADD R11, R21, 0x3e ;  /* 0x0000003e150b7836 */ /* 0x000fe20000000000 */
[----:B------:R-:W-:Y:S01]  /*4260*/  ISETP.GE.AND P2, PT, R4, RZ, PT ;  /* 0x000000ff0400720c */ /* 0x000fe20003f46270 */
[----:B------:R-:W-:Y:S02]  /*4270*/  IMAD.MOV R3, RZ, RZ, -R3 ;  /* 0x000000ffff037224 */ /* 0x000fe400078e0a03 */
[--C-:B------:R-:W-:Y:S01]  /*4280*/  @!P3 IMAD.IADD R6, R6, 0x1, -R2.reuse ;  /* 0x000000010606b824 */ /* 0x100fe200078e0a02 */
[----:B------:R-:W-:Y:S01]  /*4290*/  IABS R4, R11 ;  /* 0x0000000b00047213 */ /* 0x000fe20000000000 */
[----:B------:R-:W-:Y:S01]  /*42a0*/  @!P5 IMAD.IADD R15, R15, 0x1, -R2 ;  /* 0x000000010f0fd824 */ /* 0x000fe200078e0a02 */
[----:B------:R-:W-:Y:S01]  /*42b0*/  ISETP.GE.AND P5, PT, R11, RZ, PT ;  /* 0x000000ff0b00720c */ /* 0x000fe20003fa6270 */
[----:B0-----:R-:W-:Y:S01]  /*42c0*/  IMAD.MOV.U32 R5, RZ, RZ, R13 ;  /* 0x000000ffff057224 */ /* 0x001fe200078e000d */
[C---:B------:R-:W-:Y:S01]  /*42d0*/  ISETP.GT.U32.AND P3, PT, R2.reuse, R6, PT ;  /* 0x000000060200720c */ /* 0x040fe20003f64070 */
[----:B------:R-:W-:-:S02]  /*42e0*/  IMAD R9, R2, R3, R9 ;  /* 0x0000000302097224 */ /* 0x000fc400078e0209 */
[----:B------:R-:W-:Y:S02]  /*42f0*/  @!P4 IMAD.MOV R5, RZ, RZ, -R5 ;  /* 0x000000ffff05c224 */ /* 0x000fe400078e0a05 */
[----:B------:R-:W-:Y:S01]  /*4300*/  IMAD.HI.U32 R10, R0, R7, RZ ;  /* 0x00000007000a7227 */ /* 0x000fe200078e00ff */
[----:B------:R-:W-:Y:S02]  /*4310*/  ISETP.GT.U32.AND P4, PT, R2, R9, PT ;  /* 0x000000090200720c */ /* 0x000fe40003f84070 */
[----:B------:R0:W-:Y:S01]  /*4320*/  STL [R1+0x54], R5 ;  /* 0x0000540501007387 */ /* 0x0001e20000100800 */
[----:B------:R-:W-:-:S04]  /*4330*/  IMAD.HI.U32 R12, R0, R4, RZ ;  /* 0x00000004000c7227 */ /* 0x000fc800078e00ff */
[----:B------:R-:W-:Y:S02]  /*4340*/  IMAD.MOV R10, RZ, RZ, -R10 ;  /* 0x000000ffff0a7224 */ /* 0x000fe400078e0a0a */
[----:B------:R-:W-:Y:S02]  /*4350*/  IMAD.MOV R12, RZ, RZ, -R12 ;  /* 0x000000ffff0c7224 */ /* 0x000fe400078e0a0c */
[----:B------:R-:W-:Y:S02]  /*4360*/  IMAD R7, R2, R10, R7 ;  /* 0x0000000a02077224 */ /* 0x000fe400078e0207 */
[----:B0-----:R-:W-:Y:S02]  /*4370*/  IMAD.MOV.U32 R5, RZ, RZ, R15 ;  /* 0x000000ffff057224 */ /* 0x001fe400078e000f */
[----:B------:R-:W-:Y:S01]  /*4380*/  @!P3 IMAD.IADD R6, R6, 0x1, -R2 ;  /* 0x000000010606b824 */ /* 0x000fe200078e0a02 */
[----:B------:R-:W-:Y:S01]  /*4390*/  ISETP.GT.U32.AND P3, PT, R2, R7, PT ;  /* 0x000000070200720c */ /* 0x000fe20003f64070 */
[----:B------:R-:W-:-:S02]  /*43a0*/  @!P6 IMAD.MOV R5, RZ, RZ, -R5 ;  /* 0x000000ffff05e224 */ /* 0x000fc400078e0a05 */
[C---:B------:R-:W-:Y:S02]  /*43b0*/  IMAD R4, R2.reuse, R12, R4 ;  /* 0x0000000c02047224 */ /* 0x040fe400078e0204 */
[----:B------:R-:W-:Y:S01]  /*43c0*/  VIADD R8, R21, 0x3c ;  /* 0x0000003c15087836 */ /* 0x000fe20000000000 */
[----:B------:R0:W-:Y:S01]  /*43d0*/  STL [R1+0x40], R5 ;  /* 0x0000400501007387 */ /* 0x0001e20000100800 */
[--C-:B------:R-:W-:Y:S02]  /*43e0*/  @!P4 IMAD.IADD R9, R9, 0x1, -R2.reuse ;  /* 0x000000010909c824 */ /* 0x100fe400078e0a02 */
[C---:B------:R-:W-:Y:S01]  /*43f0*/  VIADD R11, R21.reuse, 0x3a ;  /* 0x0000003a150b7836 */ /* 0x040fe20000000000 */
[----:B------:R-:W-:Y:S01]  /*4400*/  IABS R3, R8 ;  /* 0x0000000800037213 */ /* 0x000fe20000000000 */
[----:B------:R-:W-:Y:S01]  /*4410*/  VIADD R17, R21, 0x22 ;  /* 0x0000002215117836 */ /* 0x000fe20000000000 */
[----:B------:R-:W-:Y:S01]  /*4420*/  ISETP.GT.U32.AND P4, PT, R2, R9, PT ;  /* 0x000000090200720c */ /* 0x000fe20003f84070 */
[----:B------:R-:W-:Y:S01]  /*4430*/  @!P3 IMAD.IADD R7, R7, 0x1, -R2 ;  /* 0x000000010707b824 */ /* 0x000fe200078e0a02 */
[----:B------:R-:W-:Y:S01]  /*4440*/  ISETP.GE.AND P6, PT, R8, RZ, PT ;  /* 0x000000ff0800720c */ /* 0x000fe20003fc6270 */
[----:B------:R-:W-:Y:S01]  /*4450*/  IMAD.HI.U32 R8, R0, R3, RZ ;  /* 0x0000000300087227 */ /* 0x000fe200078e00ff */
[----:B------:R-:W-:-:S02]  /*4460*/  IABS R15, R11 ;  /* 0x0000000b000f7213 */ /* 0x000fc40000000000 */
[C---:B------:R-:W-:Y:S01]  /*4470*/  ISETP.GT.U32.AND P3, PT, R2.reuse, R7, PT ;  /* 0x000000070200720c */ /* 0x040fe20003f64070 */
[----:B0-----:R-:W-:Y:S02]  /*4480*/  IMAD.MOV.U32 R5, RZ, RZ, R6 ;  /* 0x000000ffff057224 */ /* 0x001fe400078e0006 */
[----:B------:R-:W-:Y:S02]  /*4490*/  IMAD.MOV R6, RZ, RZ, -R8 ;  /* 0x000000ffff067224 */ /* 0x000fe400078e0a08 */
[----:B------:R-:W-:Y:S01]  /*44a0*/  @!P0 IMAD.MOV R5, RZ, RZ, -R5 ;  /* 0x000000ffff058224 */ /* 0x000fe200078e0a05 */
[C---:B------:R-:W-:Y:S01]  /*44b0*/  ISETP.GT.U32.AND P0, PT, R2.reuse, R4, PT ;  /* 0x000000040200720c */ /* 0x040fe20003f04070 */
[----:B------:R-:W-:Y:S02]  /*44c0*/  VIADD R8, R21, 0x38 ;  /* 0x0000003815087836 */ /* 0x000fe40000000000 */
[----:B------:R-:W-:Y:S01]  /*44d0*/  IMAD R6, R2, R6, R3 ;  /* 0x0000000602067224 */ /* 0x000fe200078e0203 */
[----:B------:R0:W-:Y:S01]  /*44e0*/  STL [R1+0x6c], R5 ;  /* 0x00006c0501007387 */ /* 0x0001e20000100800 */
[----:B------:R-:W-:Y:S01]  /*44f0*/  @!P4 IMAD.IADD R9, R9, 0x1, -R2 ;  /* 0x000000010909c824 */ /* 0x000fe200078e0a02 */
[----:B------:R-:W-:Y:S01]  /*4500*/  IABS R14, R8 ;  /* 0x00000008000e7213 */ /* 0x000fe20000000000 */
[----:B------:R-:W-:Y:S01]  /*4510*/  IMAD.HI.U32 R10, R0, R15, RZ ;  /* 0x0000000f000a7227 */ /* 0x000fe200078e00ff */
[----:B------:R-:W-:-:S03]  /*4520*/  ISETP.GT.U32.AND P4, PT, R2, R6, PT ;  /* 0x000000060200720c */ /* 0x000fc60003f84070 */
[----:B------:R-:W-:Y:S02]  /*4530*/  IMAD.MOV R10, RZ, RZ, -R10 ;  /* 0x000000ffff0a7224 */ /* 0x000fe400078e0a0a */
[----:B------:R-:W-:Y:S02]  /*4540*/  @!P0 IMAD.IADD R4, R4, 0x1, -R2 ;  /* 0x0000000104048824 */ /* 0x000fe400078e0a02 */
[----:B0-----:R-:W-:Y:S02]  /*4550*/  IMAD.MOV.U32 R5, RZ, RZ, R9 ;  /* 0x000000ffff057224 */ /* 0x001fe400078e0009 */
[----:B------:R-:W-:Y:S01]  /*4560*/  IMAD.HI.U32 R9, R0, R14, RZ ;  /* 0x0000000e00097227 */ /* 0x000fe200078e00ff */
[----:B------:R-:W-:-:S03]  /*4570*/  ISETP.GT.U32.AND P0, PT, R2, R4, PT ;  /* 0x000000040200720c */ /* 0x000fc60003f04070 */
[----:B------:R-:W-:Y:S02]  /*4580*/  IMAD.MOV R9, RZ, RZ, -R9 ;  /* 0x000000ffff097224 */ /* 0x000fe400078e0a09 */
[----:B------:R-:W-:Y:S01]  /*4590*/  @!P3 IMAD.IADD R7, R7, 0x1, -R2 ;  /* 0x000000010707b824 */ /* 0x000fe200078e0a02 */
[----:B------:R-:W-:Y:S01]  /*45a0*/  ISETP.GE.AND P3, PT, R8, RZ, PT ;  /* 0x000000ff0800720c */ /* 0x000fe20003f66270 */
[C---:B------:R-:W-:Y:S02]  /*45b0*/  IMAD R15, R2.reuse, R10, R15 ;  /* 0x0000000a020f7224 */ /* 0x040fe400078e020f */
[----:B------:R-:W-:Y:S02]  /*45c0*/  VIADD R3, R21, 0x36 ;  /* 0x0000003615037836 */ /* 0x000fe40000000000 */
[----:B------:R-:W-:Y:S02]  /*45d0*/  IMAD R14, R2, R9, R14 ;  /* 0x00000009020e7224 */ /* 0x000fe400078e020e */
[--C-:B------:R-:W-:Y:S01]  /*45e0*/  @!P0 IMAD.IADD R4, R4, 0x1, -R2.reuse ;  /* 0x0000000104048824 */ /* 0x100fe200078e0a02 */
[----:B------:R-:W-:Y:S01]  /*45f0*/  ISETP.GT.U32.AND P0, PT, R2, R15, PT ;  /* 0x0000000f0200720c */ /* 0x000fe20003f04070 */
[----:B------:R-:W-:Y:S01]  /*4600*/  IMAD.MOV.U32 R12, RZ, RZ, R7 ;  /* 0x000000ffff0c7224 */ /* 0x000fe200078e0007 */
[----:B------:R-:W-:Y:S01]  /*4610*/  IABS R13, R3 ;  /* 0x00000003000d7213 */ /* 0x000fe20000000000 */
[----:B------:R-:W-:-:S02]  /*4620*/  @!P4 IMAD.IADD R6, R6, 0x1, -R2 ;  /* 0x000000010606c824 */ /* 0x000fc400078e0a02 */
[----:B------:R-:W-:Y:S01]  /*4630*/  @!P2 IMAD.MOV R12, RZ, RZ, -R12 ;  /* 0x000000ffff0ca224 */ /* 0x000fe200078e0a0c */
[----:B------:R-:W-:Y:S01]  /*4640*/  ISETP.GT.U32.AND P2, PT, R2, R14, PT ;  /* 0x0000000e0200720c */ /* 0x000fe20003f44070 */
[----:B------:R-:W-:Y:S01]  /*4650*/  @!P1 IMAD.MOV R5, RZ, RZ, -R5 ;  /* 0x000000ffff059224 */ /* 0x000fe200078e0a05 */
[----:B------:R-:W-:Y:S01]  /*4660*/  ISETP.GE.AND P1, PT, R11, RZ, PT ;  /* 0x000000ff0b00720c */ /* 0x000fe20003f26270 */
[----:B------:R-:W-:Y:S01]  /*4670*/  IMAD.HI.U32 R11, R0, R13, RZ ;  /* 0x0000000d000b7227 */ /* 0x000fe200078e00ff */
[C---:B------:R-:W-:Y:S02]  /*4680*/  ISETP.GT.U32.AND P4, PT, R2.reuse, R6, PT ;  /* 0x000000060200720c */ /* 0x040fe40003f84070 */
[----:B------:R0:W-:Y:S01]  /*4690*/  STL [R1+0x68], R5 ;  /* 0x0000680501007387 */ /* 0x0001e20000100800 */
[----:B------:R-:W-:Y:S02]  /*46a0*/  VIADD R7, R21, 0x34 ;  /* 0x0000003415077836 */ /* 0x000fe40000000000 */
[----:B------:R-:W-:Y:S01]  /*46b0*/  IMAD.MOV R8, RZ, RZ, -R11 ;  /* 0x000000ffff087224 */ /* 0x000fe200078e0a0b */
[----:B------:R1:W-:Y:S01]  /*46c0*/  STL [R1+0x3c], R12 ;  /* 0x00003c0c01007387 */ /* 0x0003e20000100800 */
[----:B------:R-:W-:Y:S01]  /*46d0*/  @!P0 IMAD.IADD R15, R15, 0x1, -R2 ;  /* 0x000000010f0f8824 */ /* 0x000fe200078e0a02 */
[----:B------:R-:W-:Y:S01]  /*46e0*/  ISETP.GE.AND P0, PT, R7, RZ, PT ;  /* 0x000000ff0700720c */ /* 0x000fe20003f06270 */
[----:B------:R-:W-:-:S02]  /*46f0*/  IMAD R13, R2, R8, R13 ;  /* 0x00000008020d7224 */ /* 0x000fc400078e020d */
[----:B------:R-:W-:Y:S01]  /*4700*/  @!P2 IMAD.IADD R14, R14, 0x1, -R2 ;  /* 0x000000010e0ea824 */ /* 0x000fe200078e0a02 */
[----:B------:R-:W-:Y:S01]  /*4710*/  ISETP.GT.U32.AND P2, PT, R2, R15, PT ;  /* 0x0000000f0200720c */ /* 0x000fe20003f44070 */
[----:B0-----:R-:W-:Y:S01]  /*4720*/  IMAD.MOV.U32 R5, RZ, RZ, R4 ;  /* 0x000000ffff057224 */ /* 0x001fe200078e0004 */
[----:B------:R-:W-:Y:S01]  /*4730*/  IABS R4, R7 ;  /* 0x0000000700047213 */ /* 0x000fe20000000000 */
[----:B------:R-:W-:Y:S01]  /*4740*/  @!P4 IMAD.IADD R6, R6, 0x1, -R2 ;  /* 0x000000010606c824 */ /* 0x000fe200078e0a02 */
[----:B------:R-:W-:Y:S01]  /*4750*/  ISETP.GT.U32.AND P4, PT, R2, R13, PT ;  /* 0x0000000d0200720c */ /* 0x000fe20003f84070 */
[----:B------:R-:W-:Y:S01]  /*4760*/  @!P5 IMAD.MOV R5, RZ, RZ, -R5 ;  /* 0x000000ffff05d224 */ /* 0x000fe200078e0a05 */
[----:B------:R-:W-:Y:S01]  /*4770*/  ISETP.GE.AND P5, PT, R3, RZ, PT ;  /* 0x000000ff0300720c */ /* 0x000fe20003fa6270 */
[----:B------:R-:W-:-:S03]  /*4780*/  IMAD.HI.U32 R7, R0, R4, RZ ;  /* 0x0000000400077227 */ /* 0x000fc600078e00ff */
[----:B------:R0:W-:Y:S01]  /*4790*/  STL [R1+0x34], R5 ;  /* 0x0000340501007387 */ /* 0x0001e20000100800 */
[----:B------:R-:W-:Y:S02]  /*47a0*/  IMAD.MOV R7, RZ, RZ, -R7 ;  /* 0x000000ffff077224 */ /* 0x000fe400078e0a07 */
[----:B-1----:R-:W-:Y:S02]  /*47b0*/  VIADD R12, R21, 0x32 ;  /* 0x00000032150c7836 */ /* 0x002fe40000000000 */
[C---:B------:R-:W-:Y:S02]  /*47c0*/  IMAD R4, R2.reuse, R7, R4 ;  /* 0x0000000702047224 */ /* 0x040fe400078e0204 */
[--C-:B------:R-:W-:Y:S01]  /*47d0*/  @!P2 IMAD.IADD R15, R15, 0x1, -R2.reuse ;  /* 0x000000010f0fa824 */ /* 0x100fe200078e0a02 */
[----:B------:R-:W-:Y:S01]  /*47e0*/  IABS R3, R12 ;  /* 0x0000000c00037213 */ /* 0x000fe20000000000 */
[----:B------:R-:W-:Y:S01]  /*47f0*/  @!P4 IMAD.IADD R13, R13, 0x1, -R2 ;  /* 0x000000010d0dc824 */ /* 0x000fe200078e0a02 */
[----:B------:R-:W-:Y:S01]  /*4800*/  ISETP.GT.U32.AND P2, PT, R2, R4, PT ;  /* 0x000000040200720c */ /* 0x000fe20003f44070 */
[----:B0-----:R-:W-:-:S02]  /*4810*/  IMAD.MOV.U32 R5, RZ, RZ, R6 ;  /* 0x000000ffff057224 */ /* 0x001fc400078e0006 */
[----:B------:R-:W-:Y:S01]  /*4820*/  VIADD R10, R21, 0x30 ;  /* 0x00000030150a7836 */ /* 0x000fe20000000000 */
[C---:B------:R-:W-:Y:S01]  /*4830*/  ISETP.GT.U32.AND P4, PT, R2.reuse, R13, PT ;  /* 0x0000000d0200720c */ /* 0x040fe20003f84070 */
[----:B------:R-:W-:Y:S01]  /*4840*/  @!P6 IMAD.MOV R5, RZ, RZ, -R5 ;  /* 0x000000ffff05e224 */ /* 0x000fe200078e0a05 */
[----:B------:R-:W-:Y:S01]  /*4850*/  ISETP.GT.U32.AND P6, PT, R2, R14, PT ;  /* 0x0000000e0200720c */ /* 0x000fe20003fc4070 */
[----:B------:R-:W-:Y:S01]  /*4860*/  IMAD.HI.U32 R6, R0, R3, RZ ;  /* 0x0000000300067227 */ /* 0x000fe200078e00ff */
[----:B------:R-:W-:Y:S02]  /*4870*/  IABS R8, R10 ;  /* 0x0000000a00087213 */ /* 0x000fe40000000000 */
[----:B------:R0:W-:Y:S01]  /*4880*/  STL [R1+0x5c], R5 ;  /* 0x00005c0501007387 */ /* 0x0001e20000100800 */
[----:B------:R-:W-:Y:S02]  /*4890*/  IMAD.MOV R6, RZ, RZ, -R6 ;  /* 0x000000ffff067224 */ /* 0x000fe400078e0a06 */
[----:B------:R-:W-:Y:S01]  /*48a0*/  @!P2 IMAD.IADD R4, R4, 0x1, -R2 ;  /* 0x000000010404a824 */ /* 0x000fe200078e0a02 */
[----:B------:R-:W-:Y:S01]  /*48b0*/  ISETP.GE.AND P2, PT, R10, RZ, PT ;  /* 0x000000ff0a00720c */ /* 0x000fe20003f46270 */
[----:B------:R-:W-:-:S02]  /*48c0*/  IMAD R3, R2, R6, R3 ;  /* 0x0000000602037224 */ /* 0x000fc400078e0203 */
[C---:B------:R-:W-:Y:S02]  /*48d0*/  VIADD R11, R21.reuse, 0x2c ;  /* 0x0000002c150b7836 */ /* 0x040fe40000000000 */
[----:B------:R-:W-:Y:S02]  /*48e0*/  VIADD R7, R21, 0x2e ;  /* 0x0000002e15077836 */ /* 0x000fe40000000000 */
[----:B0-----:R-:W-:Y:S02]  /*48f0*/  IMAD.MOV.U32 R5, RZ, RZ, R15 ;  /* 0x000000ffff057224 */ /* 0x001fe400078e000f */
[----:B------:R-:W-:Y:S01]  /*4900*/  IMAD.HI.U32 R6, R0, R8, RZ ;  /* 0x0000000800067227 */ /* 0x000fe200078e00ff */
[----:B------:R-:W-:-:S03]  /*4910*/  IABS R9, R7 ;  /* 0x0000000700097213 */ /* 0x000fc60000000000 */
[----:B------:R-:W-:Y:S01]  /*4920*/  @!P1 IMAD.MOV R5, RZ, RZ, -R5 ;  /* 0x000000ffff059224 */ /* 0x000fe200078e0a05 */
[----:B------:R-:W-:Y:S01]  /*4930*/  ISETP.GT.U32.AND P1, PT, R2, R4, PT ;  /* 0x000000040200720c */ /* 0x000fe20003f24070 */
[--C-:B------:R-:W-:Y:S01]  /*4940*/  @!P4 IMAD.IADD R13, R13, 0x1, -R2.reuse ;  /* 0x000000010d0dc824 */ /* 0x100fe200078e0a02 */
[----:B------:R-:W-:Y:S01]  /*4950*/  ISETP.GE.AND P4, PT, R12, RZ, PT ;  /* 0x000000ff0c00720c */ /* 0x000fe20003f86270 */
[----:B------:R-:W-:Y:S01]  /*4960*/  @!P6 IMAD.IADD R14, R14, 0x1, -R2 ;  /* 0x000000010e0ee824 */ /* 0x000fe200078e0a02 */
[C---:B------:R-:W-:Y:S01]  /*4970*/  ISETP.GT.U32.AND P6, PT, R2.reuse, R3, PT ;  /* 0x000000030200720c */ /* 0x040fe20003fc4070 */
[----:B------:R-:W-:Y:S01]  /*4980*/  IMAD.MOV R6, RZ, RZ, -R6 ;  /* 0x000000ffff067224 */ /* 0x000fe200078e0a06 */
[----:B------:R-:W-:Y:S01]  /*4990*/  IABS R12, R11 ;  /* 0x0000000b000c7213 */ /* 0x000fe20000000000 */
[----:B------:R-:W-:Y:S01]  /*49a0*/  @!P3 IMAD.MOV R14, RZ, RZ, -R14 ;  /* 0x000000ffff0eb224 */ /* 0x000fe200078e0a0e */
[----:B------:R0:W-:Y:S01]  /*49b0*/  STL [R1+0x2c], R5 ;  /* 0x00002c0501007387 */ /* 0x0001e20000100800 */
[----:B------:R-:W-:-:S02]  /*49c0*/  IMAD R8, R2, R6, R8 ;  /* 0x0000000602087224 */ /* 0x000fc400078e0208 */
[----:B------:R-:W-:Y:S01]  /*49d0*/  IMAD.MOV.U32 R10, RZ, RZ, R12 ;  /* 0x000000ffff0a7224 */ /* 0x000fe200078e000c */
[----:B------:R-:W-:Y:S01]  /*49e0*/  STL [R1+0x24], R14 ;  /* 0x0000240e01007387 */ /* 0x000fe20000100800 */
[----:B------:R-:W-:Y:S01]  /*49f0*/  IMAD.HI.U32 R12, R0, R9, RZ ;  /* 0x00000009000c7227 */ /* 0x000fe200078e00ff */
[----:B------:R-:W-:-:S03]  /*4a00*/  ISETP.GT.U32.AND P3, PT, R2, R8, PT ;  /* 0x000000080200720c */ /* 0x000fc60003f64070 */
[----:B------:R-:W-:Y:S02]  /*4a10*/  IMAD.MOV R12, RZ, RZ, -R12 ;  /* 0x000000ffff0c7224 */ /* 0x000fe400078e0a0c */
[--C-:B------:R-:W-:Y:S01]  /*4a20*/  @!P1 IMAD.IADD R4, R4, 0x1, -R2.reuse ;  /* 0x0000000104049824 */ /* 0x100fe200078e0a02 */
[----:B------:R-:W-:Y:S01]  /*4a30*/  ISETP.GE.AND P1, PT, R11, RZ, PT ;  /* 0x000000ff0b00720c */ /* 0x000fe20003f26270 */
[----:B------:R-:W-:Y:S02]  /*4a40*/  @!P6 IMAD.IADD R3, R3, 0x1, -R2 ;  /* 0x000000010303e824 */ /* 0x000fe400078e0a02 */
[----:B0-----:R-:W-:Y:S02]  /*4a50*/  IMAD.MOV.U32 R5, RZ, RZ, R13 ;  /* 0x000000ffff057224 */ /* 0x001fe400078e000d */
[C---:B------:R-:W-:Y:S01]  /*4a60*/  IMAD R9, R2.reuse, R12, R9 ;  /* 0x0000000c02097224 */ /* 0x040fe200078e0209 */
[----:B------:R-:W-:Y:S01]  /*4a70*/  ISETP.GT.U32.AND P6, PT, R2, R3, PT ;  /* 0x000000030200720c */ /* 0x000fe20003fc4070 */
[----:B------:R-:W-:-:S02]  /*4a80*/  IMAD.MOV.U32 R13, RZ, RZ, R4 ;  /* 0x000000ffff0d7224 */ /* 0x000fc400078e0004 */
[----:B------:R-:W-:Y:S02]  /*4a90*/  @!P3 IMAD.IADD R8, R8, 0x1, -R2 ;  /* 0x000000010808b824 */ /* 0x000fe400078e0a02 */
[----:B------:R-:W-:Y:S01]  /*4aa0*/  @!P0 IMAD.MOV R13, RZ, RZ, -R13 ;  /* 0x000000ffff0d8224 */ /* 0x000fe200078e0a0d */
[C---:B------:R-:W-:Y:S01]  /*4ab0*/  ISETP.GT.U32.AND P0, PT, R2.reuse, R9, PT ;  /* 0x000000090200720c */ /* 0x040fe20003f04070 */
[----:B------:R-:W-:Y:S01]  /*4ac0*/  VIADD R12, R21, 0x2a ;  /* 0x0000002a150c7836 */ /* 0x000fe20000000000 */
[----:B------:R-:W-:Y:S01]  /*4ad0*/  ISETP.GT.U32.AND P3, PT, R2, R8, PT ;  /* 0x000000080200720c */ /* 0x000fe20003f64070 */
[----:B------:R-:W-:-:S04]  /*4ae0*/  IMAD.HI.U32 R6, R0, R10, RZ ;  /* 0x0000000a00067227 */ /* 0x000fc800078e00ff */
[----:B------:R-:W-:Y:S01]  /*4af0*/  @!P6 IMAD.IADD R3, R3, 0x1, -R2 ;  /* 0x000000010303e824 */ /* 0x000fe200078e0a02 */
[----:B------:R-:W-:Y:S01]  /*4b00*/  ISETP.GE.AND P6, PT, R12, RZ, PT ;  /* 0x000000ff0c00720c */ /* 0x000fe20003fc6270 */
[----:B------:R-:W-:Y:S01]  /*4b10*/  IMAD.MOV R6, RZ, RZ, -R6 ;  /* 0x000000ffff067224 */ /* 0x000fe200078e0a06 */
[----:B------:R-:W-:Y:S01]  /*4b20*/  IABS R12, R12 ;  /* 0x0000000c000c7213 */ /* 0x000fe20000000000 */
[----:B------:R-:W-:Y:S01]  /*4b30*/  @!P5 IMAD.MOV R5, RZ, RZ, -R5 ;  /* 0x000000ffff05d224 */ /* 0x000fe200078e0a05 */
[----:B------:R-:W-:Y:S01]  /*4b40*/  ISETP.GE.AND P5, PT, R7, RZ, PT ;  /* 0x000000ff0700720c */ /* 0x000fe20003fa6270 */
[----:B------:R-:W-:Y:S02]  /*4b50*/  @!P0 IMAD.IADD R9, R9, 0x1, -R2 ;  /* 0x0000000109098824 */ /* 0x000fe400078e0a02 */
[C---:B------:R-:W-:Y:S01]  /*4b60*/  IMAD R10, R2.reuse, R6, R10 ;  /* 0x00000006020a7224 */ /* 0x040fe200078e020a */
[----:B------:R0:W-:Y:S01]  /*4b70*/  STL [R1+0x44], R5 ;  /* 0x0000440501007387 */ /* 0x0001e20000100800 */
[C---:B------:R-:W-:Y:S01]  /*4b80*/  VIADD R7, R21.reuse, 0x26 ;  /* 0x0000002615077836 */ /* 0x040fe20000000000 */
[----:B------:R-:W-:Y:S01]  /*4b90*/  ISETP.GT.U32.AND P0, PT, R2, R9, PT ;  /* 0x000000090200720c */ /* 0x000fe20003f04070 */
[----:B------:R-:W-:Y:S01]  /*4ba0*/  IMAD.HI.U32 R6, R0, R12, RZ ;  /* 0x0000000c00067227 */ /* 0x000fe200078e00ff */
[----:B------:R1:W-:Y:S03]  /*4bb0*/  STL [R1+0x48], R13 ;  /* 0x0000480d01007387 */ /* 0x0003e60000100800 */
[----:B------:R-:W-:Y:S01]  /*4bc0*/  @!P3 IMAD.IADD R8, R8, 0x1, -R2 ;  /* 0x000000010808b824 */ /* 0x000fe200078e0a02 */
[----:B------:R-:W-:Y:S01]  /*4bd0*/  ISETP.GT.U32.AND P3, PT, R2, R10, PT ;  /* 0x0000000a0200720c */ /* 0x000fe20003f64070 */
[----:B------:R-:W-:-:S02]  /*4be0*/  VIADD R11, R21, 0x24 ;  /* 0x00000024150b7836 */ /* 0x000fc40000000000 */
[----:B0-----:R-:W-:Y:S01]  /*4bf0*/  IMAD.MOV.U32 R5, RZ, RZ, R3 ;  /* 0x000000ffff057224 */ /* 0x001fe200078e0003 */
[----:B------:R-:W-:Y:S01]  /*4c00*/  IABS R3, R7 ;  /* 0x0000000700037213 */ /* 0x000fe20000000000 */
[----:B------:R-:W-:Y:S01]  /*4c10*/  IMAD.MOV R6, RZ, RZ, -R6 ;  /* 0x000000ffff067224 */ /* 0x000fe200078e0a06 */
[----:B------:R-:W-:Y:S01]  /*4c20*/  IABS R4, R11 ;  /* 0x0000000b00047213 */ /* 0x000fe20000000000 */
[----:B------:R-:W-:Y:S01]  /*4c30*/  @!P4 IMAD.MOV R5, RZ, RZ, -R5 ;  /* 0x000000ffff05c224 */ /* 0x000fe200078e0a05 */
[----:B------:R-:W-:Y:S01]  /*4c40*/  ISETP.GE.AND P4, PT, R16, RZ, PT ;  /* 0x000000ff1000720c */ /* 0x000fe20003f86270 */
[----:B------:R-:W-:Y:S01]  /*4c50*/  IMAD R12, R2, R6, R12 ;  /* 0x00000006020c7224 */ /* 0x000fe200078e020c */
[----:B------:R-:W-:Y:S01]  /*4c60*/  IABS R16, R16 ;  /* 0x0000001000107213 */ /* 0x000fe20000000000 */
[----:B------:R-:W-:Y:S01]  /*4c70*/  IMAD.HI.U32 R14, R0, R3, RZ ;  /* 0x00000003000e7227 */ /* 0x000fe200078e00ff */
[----:B------:R0:W-:Y:S01]  /*4c80*/  STL [R1+0x4c], R5 ;  /* 0x00004c0501007387 */ /* 0x0001e20000100800 */
[----:B------:R-:W-:-:S02]  /*4c90*/  IABS R6, R17 ;  /* 0x0000001100067213 */ /* 0x000fc40000000000 */
[----:B------:R-:W-:Y:S01]  /*4ca0*/  @!P0 IMAD.IADD R9, R9, 0x1, -R2 ;  /* 0x0000000109098824 */ /* 0x000fe200078e0a02 */
[----:B------:R-:W-:Y:S01]  /*4cb0*/  ISETP.GT.U32.AND P0, PT, R2, R12, PT ;  /* 0x0000000c0200720c */ /* 0x000fe20003f04070 */
[----:B------:R-:W-:Y:S02]  /*4cc0*/  IMAD.MOV R14, RZ, RZ, -R14 ;  /* 0x000000ffff0e7224 */ /* 0x000fe400078e0a0e */
[----:B-1----:R-:W-:-:S04]  /*4cd0*/  IMAD.HI.U32 R13, R0, R4, RZ ;  /* 0x00000004000d7227 */ /* 0x002fc800078e00ff */
[----:B------:R-:W-:-:S04]  /*4ce0*/  IMAD.HI.U32 R15, R0, R16, RZ ;  /* 0x00000010000f7227 */ /* 0x000fc800078e00ff */
[----:B------:R-:W-:Y:S02]  /*4cf0*/  @!P3 IMAD.IADD R10, R10, 0x1, -R2 ;  /* 0x000000010a0ab824 */ /* 0x000fe400078e0a02 */
[C---:B------:R-:W-:Y:S02]  /*4d00*/  IMAD R3, R2.reuse, R14, R3 ;  /* 0x0000000e02037224 */ /* 0x040fe400078e0203 */
[----:B------:R-:W-:Y:S01]  /*4d10*/  IMAD.MOV R13, RZ, RZ, -R13 ;  /* 0x000000ffff0d7224 */ /* 0x000fe200078e0a0d */
[C---:B------:R-:W-:Y:S01]  /*4d20*/  ISETP.GT.U32.AND P3, PT, R2.reuse, R10, PT ;  /* 0x0000000a0200720c */ /* 0x040fe20003f64070 */
[----:B0-----:R-:W-:Y:S02]  /*4d30*/  IMAD.MOV.U32 R5, RZ, RZ, R9 ;  /* 0x000000ffff057224 */ /* 0x001fe400078e0009 */
[----:B------:R-:W-:Y:S02]  /*4d40*/  IMAD.MOV R15, RZ, RZ, -R15 ;  /* 0x000000ffff0f7224 */ /* 0x000fe400078e0a0f */
[----:B------:R-:W-:-:S02]  /*4d50*/  IMAD R4, R2, R13, R4 ;  /* 0x0000000d02047224 */ /* 0x000fc400078e0204 */
[----:B------:R-:W-:Y:S01]  /*4d60*/  @!P5 IMAD.MOV R5, RZ, RZ, -R5 ;  /* 0x000000ffff05d224 */ /* 0x000fe200078e0a05 */
[C---:B------:R-:W-:Y:S01]  /*4d70*/  ISETP.GT.U32.AND P5, PT, R2.reuse, R3, PT ;  /* 0x000000030200720c */ /* 0x040fe20003fa4070 */
[----:B------:R-:W-:Y:S02]  /*4d80*/  IMAD R16, R2, R15, R16 ;  /* 0x0000000f02107224 */ /* 0x000fe400078e0210 */
[----:B------:R-:W-:Y:S02]  /*4d90*/  IMAD.MOV.U32 R18, RZ, RZ, R8 ;  /* 0x000000ffff127224 */ /* 0x000fe400078e0008 */
[----:B------:R-:W-:Y:S01]  /*4da0*/  @!P0 IMAD.IADD R12, R12, 0x1, -R2 ;  /* 0x000000010c0c8824 */ /* 0x000fe200078e0a02 */
[----:B------:R-:W-:Y:S01]  /*4db0*/  ISETP.GT.U32.AND P0, PT, R2, R4, PT ;  /* 0x000000040200720c */ /* 0x000fe20003f04070 */
[----:B------:R-:W-:-:S04]  /*4dc0*/  IMAD.HI.U32 R8, R0, R6, RZ ;  /* 0x0000000600087227 */ /* 0x000fc800078e00ff */
[----:B------:R-:W-:Y:S01]  /*4dd0*/  @!P2 IMAD.MOV R18, RZ, RZ, -R18 ;  /* 0x000000ffff12a224 */ /* 0x000fe200078e0a12 */
[----:B------:R-:W-:Y:S01]  /*4de0*/  ISETP.GT.U32.AND P2, PT, R2, R16, PT ;  /* 0x000000100200720c */ /* 0x000fe20003f44070 */
[----:B------:R-:W-:Y:S02]  /*4df0*/  IMAD.MOV R9, RZ, RZ, -R8 ;  /* 0x000000ffff097224 */ /* 0x000fe400078e0a08 */
[----:B------:R-:W-:Y:S01]  /*4e00*/  VIADD R8, R21, 0x20 ;  /* 0x0000002015087836 */ /* 0x000fe20000000000 */
[----:B------:R-:W-:Y:S01]  /*4e10*/  STL [R1+0x1c], R18 ;  /* 0x00001c1201007387 */ /* 0x000fe20000100800 */
[--C-:B------:R-:W-:Y:S01]  /*4e20*/  @!P3 IMAD.IADD R10, R10, 0x1, -R2.reuse ;  /* 0x000000010a0ab824 */ /* 0x100fe200078e0a02 */
[----:B------:R-:W-:Y:S01]  /*4e30*/  ISETP.GE.AND P3, PT, R7, RZ, PT ;  /* 0x000000ff0700720c */ /* 0x000fe20003f66270 */
[--C-:B------:R-:W-:Y:S01]  /*4e40*/  @!P5 IMAD.IADD R3, R3, 0x1, -R2.reuse ;  /* 0x000000010303d824 */ /* 0x100fe200078e0a02 */
[----:B------:R-:W-:Y:S01]  /*4e50*/  IABS R7, R8 ;  /* 0x0000000800077213 */ /* 0x000fe20000000000 */
[----:B------:R-:W-:Y:S01]  /*4e60*/  @!P0 IMAD.IADD R4, R4, 0x1, -R2 ;  /* 0x0000000104048824 */ /* 0x000fe200078e0a02 */
[----:B------:R0:W-:Y:S01]  /*4e70*/  STL [R1+0x18], R5 ;  /* 0x0000180501007387 */ /* 0x0001e20000100800 */
[C---:B------:R-:W-:Y:S01]  /*4e80*/  IMAD R6, R2.reuse, R9, R6 ;  /* 0x0000000902067224 */ /* 0x040fe200078e0206 */
[----:B------:R-:W-:Y:S01]  /*4e90*/  ISETP.GT.U32.AND P0, PT, R2, R3, PT ;  /* 0x000000030200720c */ /* 0x000fe20003f04070 */
[----:B------:R-:W-:-:S04]  /*4ea0*/  IMAD.HI.U32 R14, R0, R7, RZ ;  /* 0x00000007000e7227 */ /* 0x000fc800078e00ff */
[----:B------:R-:W-:Y:S01]  /*4eb0*/  @!P2 IMAD.IADD R16, R16, 0x1, -R2 ;  /* 0x000000011010a824 */ /* 0x000fe200078e0a02 */
[C---:B------:R-:W-:Y:S01]  /*4ec0*/  ISETP.GT.U32.AND P2, PT, R2.reuse, R12, PT ;  /* 0x0000000c0200720c */ /* 0x040fe20003f44070 */
[----:B------:R-:W-:Y:S02]  /*4ed0*/  IMAD.MOV R14, RZ, RZ, -R14 ;  /* 0x000000ffff0e7224 */ /* 0x000fe400078e0a0e */
[----:B0-----:R-:W-:Y:S01]  /*4ee0*/  IMAD.MOV.U32 R5, RZ, RZ, R10 ;  /* 0x000000ffff057224 */ /* 0x001fe200078e000a */
[C---:B------:R-:W-:Y:S01]  /*4ef0*/  ISETP.GT.U32.AND P5, PT, R2.reuse, R16, PT ;  /* 0x000000100200720c */ /* 0x040fe20003fa4070 */
[C---:B------:R-:W-:Y:S02]  /*4f00*/  IMAD R7, R2.reuse, R14, R7 ;  /* 0x0000000e02077224 */ /* 0x040fe400078e0207 */
[----:B------:R-:W-:Y:S01]  /*4f10*/  @!P1 IMAD.MOV R5, RZ, RZ, -R5 ;  /* 0x000000ffff059224 */ /* 0x000fe200078e0a05 */
[C---:B------:R-:W-:Y:S01]  /*4f20*/  ISETP.GT.U32.AND P1, PT, R2.reuse, R4, PT ;  /* 0x000000040200720c */ /* 0x040fe20003f24070 */
[--C-:B------:R-:W-:Y:S01]  /*4f30*/  @!P0 IMAD.IADD R3, R3, 0x1, -R2.reuse ;  /* 0x0000000103038824 */ /* 0x100fe200078e0a02 */
[----:B------:R-:W-:Y:S01]  /*4f40*/  ISETP.GT.U32.AND P0, PT, R2, R7, PT ;  /* 0x000000070200720c */ /* 0x000fe20003f04070 */
[C---:B------:R-:W-:Y:S01]  /*4f50*/  VIADD R9, R21.reuse, 0x1e ;  /* 0x0000001e15097836 */ /* 0x040fe20000000000 */
[----:B------:R0:W-:Y:S01]  /*4f60*/  STL [R1+0x14], R5 ;  /* 0x0000140501007387 */ /* 0x0001e20000100800 */
[----:B------:R-:W-:Y:S01]  /*4f70*/  @!P2 IMAD.IADD R12, R12, 0x1, -R2 ;  /* 0x000000010c0ca824 */ /* 0x000fe200078e0a02 */
[----:B------:R-:W-:Y:S01]  /*4f80*/  ISETP.GT.U32.AND P2, PT, R2, R6, PT ;  /* 0x000000060200720c */ /* 0x000fe20003f44070 */
[----:B------:R-:W-:Y:S01]  /*4f90*/  VIADD R13, R21, 0x1c ;  /* 0x0000001c150d7836 */ /* 0x000fe20000000000 */
[----:B------:R-:W-:Y:S01]  /*4fa0*/  IABS R15, R9 ;  /* 0x00000009000f7213 */ /* 0x000fe20000000000 */
[----:B------:R-:W-:-:S02]  /*4fb0*/  IMAD.MOV.U32 R19, RZ, RZ, R12 ;  /* 0x000000ffff137224 */ /* 0x000fc400078e000c */
[----:B------:R-:W-:Y:S01]  /*4fc0*/  @!P3 IMAD.MOV R3, RZ, RZ, -R3 ;  /* 0x000000ffff03b224 */ /* 0x000fe200078e0a03 */
[----:B------:R-:W-:Y:S01]  /*4fd0*/  IABS R14, R13 ;  /* 0x0000000d000e7213 */ /* 0x000fe20000000000 */
[----:B------:R-:W-:Y:S01]  /*4fe0*/  IMAD.HI.U32 R18, R0, R15, RZ ;  /* 0x0000000f00127227 */ /* 0x000fe200078e00ff */
[----:B------:R-:W-:-:S03]  /*4ff0*/  ISETP.GE.AND P3, PT, R9, RZ, PT ;  /* 0x000000ff0900720c */ /* 0x000fc60003f66270 */
[--C-:B------:R-:W-:Y:S01]  /*5000*/  @!P1 IMAD.IADD R4, R4, 0x1, -R2.reuse ;  /* 0x0000000104049824 */ /* 0x100fe200078e0a02 */
[----:B------:R-:W-:Y:S01]  /*5010*/  ISETP.GE.AND P1, PT, R17, RZ, PT ;  /* 0x000000ff1100720c */ /* 0x000fe20003f26270 */
[----:B------:R-:W-:Y:S02]  /*5020*/  @!P0 IMAD.IADD R7, R7, 0x1, -R2 ;  /* 0x0000000107078824 */ /* 0x000fe400078e0a02 */
[----:B------:R-:W-:Y:S02]  /*5030*/  IMAD.MOV R17, RZ, RZ, -R18 ;  /* 0x000000ffff117224 */ /* 0x000fe400078e0a12 */
[----:B------:R-:W-:Y:S01]  /*5040*/  @!P2 IMAD.IADD R6, R6, 0x1, -R2 ;  /* 0x000000010606a824 */ /* 0x000fe200078e0a02 */
[----:B------:R-:W-:Y:S01]  /*5050*/  ISETP.GE.AND P2, PT, R8, RZ, PT ;  /* 0x000000ff0800720c */ /* 0x000fe20003f46270 */
[----:B------:R-:W-:Y:S01]  /*5060*/  @!P6 IMAD.MOV R19, RZ, RZ, -R19 ;  /* 0x000000ffff13e224 */ /* 0x000fe200078e0a13 */
[C---:B------:R-:W-:Y:S01]  /*5070*/  ISETP.GT.U32.AND P6, PT, R2.reuse, R7, PT ;  /* 0x000000070200720c */ /* 0x040fe20003fc4070 */
[C---:B------:R-:W-:Y:S01]  /*5080*/  IMAD R8, R2.reuse, R17, R15 ;  /* 0x0000001102087224 */ /* 0x040fe200078e020f */
[----:B------:R-:W-:Y:S01]  /*5090*/  ISETP.GT.U32.AND P0, PT, R2, R6, PT ;  /* 0x000000060200720c */ /* 0x000fe20003f04070 */
[----:B------:R-:W-:Y:S01]  /*50a0*/  IMAD.HI.U32 R15, R0, R14, RZ ;  /* 0x0000000e000f7227 */ /* 0x000fe200078e00ff */
[----:B------:R-:W-:Y:S03]  /*50b0*/  STL [R1+0x10], R19 ;  /* 0x0000101301007387 */ /* 0x000fe60000100800 */
[----:B------:R-:W-:-:S02]  /*50c0*/  IMAD.MOV R15, RZ, RZ, -R15 ;  /* 0x000000ffff0f7224 */ /* 0x000fc400078e0a0f */
[----:B------:R-:W-:Y:S02]  /*50d0*/  VIADD R10, R21, 0x1a ;  /* 0x0000001a150a7836 */ /* 0x000fe40000000000 */
[----:B------:R-:W-:Y:S01]  /*50e0*/  IMAD R9, R2, R15, R14 ;  /* 0x0000000f02097224 */ /* 0x000fe200078e020e */
[----:B------:R-:W-:Y:S01]  /*50f0*/  IABS R14, R29 ;  /* 0x0000001d000e7213 */ /* 0x000fe20000000000 */
[--C-:B------:R-:W-:Y:S02]  /*5100*/  @!P6 IMAD.IADD R7, R7, 0x1, -R2.reuse ;  /* 0x000000010707e824 */ /* 0x100fe400078e0a02 */
[--C-:B------:R-:W-:Y:S01]  /*5110*/  @!P5 IMAD.IADD R16, R16, 0x1, -R2.reuse ;  /* 0x000000011010d824 */ /* 0x100fe200078e0a02 */
[----:B------:R-:W-:Y:S01]  /*5120*/  ISETP.GT.U32.AND P6, PT, R2, R9, PT ;  /* 0x000000090200720c */ /* 0x000fe20003fc4070 */
[----:B------:R-:W-:Y:S01]  /*5130*/  @!P0 IMAD.IADD R6, R6, 0x1, -R2 ;  /* 0x0000000106068824 */ /* 0x000fe200078e0a02 */
[----:B------:R-:W-:Y:S01]  /*5140*/  ISETP.GE.AND P5, PT, R11, RZ, PT ;  /* 0x000000ff0b00720c */ /* 0x000fe20003fa6270 */
[----:B0-----:R-:W-:Y:S01]  /*5150*/  IMAD.MOV.U32 R5, RZ, RZ, R16 ;  /* 0x000000ffff057224 */ /* 0x001fe200078e0010 */
[----:B------:R-:W-:Y:S01]  /*5160*/  IABS R11, R10 ;  /* 0x0000000a000b7213 */ /* 0x000fe20000000000 */
[----:B------:R-:W-:Y:S01]  /*5170*/  @!P1 IMAD.MOV R6, RZ, RZ, -R6 ;  /* 0x000000ffff069224 */ /* 0x000fe200078e0a06 */
[----:B------:R-:W-:Y:S01]  /*5180*/  ISETP.GE.AND P0, PT, R10, RZ, PT ;  /* 0x000000ff0a00720c */ /* 0x000fe20003f06270 */
[----:B------:R-:W-:Y:S01]  /*5190*/  @!P4 IMAD.MOV R5, RZ, RZ, -R5 ;  /* 0x000000ffff05c224 */ /* 0x000fe200078e0a05 */
[----:B------:R-:W-:Y:S01]  /*51a0*/  ISETP.GT.U32.AND P4, PT, R2, R8, PT ;  /* 0x000000080200720c */ /* 0x000fe20003f84070 */
[----:B------:R-:W-:-:S03]  /*51b0*/  IMAD.HI.U32 R12, R0, R11, RZ ;  /* 0x0000000b000c7227 */ /* 0x000fc600078e00ff */
[----:B------:R-:W-:Y:S01]  /*51c0*/  STL [R1+0x8], R5 ;  /* 0x0000080501007387 */ /* 0x000fe20000100800 */
[----:B------:R-:W-:Y:S02]  /*51d0*/  @!P6 IMAD.IADD R9, R9, 0x1, -R2 ;  /* 0x000000010909e824 */ /* 0x000fe400078e0a02 */
[----:B------:R-:W-:Y:S01]  /*51e0*/  IMAD.MOV R12, RZ, RZ, -R12 ;  /* 0x000000ffff0c7224 */ /* 0x000fe200078e0a0c */
[----:B------:R0:W-:Y:S01]  /*51f0*/  STL [R1+0x157c], R3 ;  /* 0x00157c0301007387 */ /* 0x0001e20000100800 */
[----:B------:R-:W-:Y:S01]  /*5200*/  @!P5 IMAD.MOV R4, RZ, RZ, -R4 ;  /* 0x000000ffff04d224 */ /* 0x000fe200078e0a04 */
[C---:B------:R-:W-:Y:S01]  /*5210*/  ISETP.GT.U32.AND P6, PT, R2.reuse, R9, PT ;  /* 0x000000090200720c */ /* 0x040fe20003fc4070 */
[----:B------:R-:W-:Y:S01]  /*5220*/  IMAD R10, R2, R12, R11 ;  /* 0x0000000c020a7224 */ /* 0x000fe200078e020b */
[----:B------:R-:W-:Y:S01]  /*5230*/  ISETP.GE.AND P5, PT, R13, RZ, PT ;  /* 0x000000ff0d00720c */ /* 0x000fe20003fa6270 */
[----:B------:R-:W-:Y:S01]  /*5240*/  VIADD R11, R21, 0x18 ;  /* 0x00000018150b7836 */ /* 0x000fe20000000000 */
[----:B------:R1:W-:Y:S01]  /*5250*/  STL [R1+0x1580], R4 ;  /* 0x0015800401007387 */ /* 0x0003e20000100800 */
[----:B------:R-:W-:-:S02]  /*5260*/  @!P4 IMAD.IADD R8, R8, 0x1, -R2 ;  /* 0x000000010808c824 */ /* 0x000fc400078e0a02 */
[----:B------:R-:W-:Y:S01]  /*5270*/  VIADD R13, R21, 0x14 ;  /* 0x00000014150d7836 */ /* 0x000fe20000000000 */
[----:B------:R-:W-:Y:S01]  /*5280*/  ISETP.GE.AND P1, PT, R11, RZ, PT ;  /* 0x000000ff0b00720c */ /* 0x000fe20003f26270 */
[----:B0-----:R-:W-:Y:S01]  /*5290*/  VIADD R3, R21, 0x10 ;  /* 0x0000001015037836 */ /* 0x001fe20000000000 */
[----:B------:R-:W-:Y:S01]  /*52a0*/  IABS R11, R11 ;  /* 0x0000000b000b7213 */ /* 0x000fe20000000000 */
[----:B------:R-:W-:Y:S01]  /*52b0*/  IMAD.HI.U32 R17, R0, R14, RZ ;  /* 0x0000000e00117227 */ /* 0x000fe200078e00ff */
[C---:B------:R-:W-:Y:S01]  /*52c0*/  ISETP.GT.U32.AND P4, PT, R2.reuse, R8, PT ;  /* 0x000000080200720c */ /* 0x040fe20003f84070 */
[----:B------:R0:W-:Y:S01]  /*52d0*/  STL [R1+0x1584], R6 ;  /* 0x0015840601007387 */ /* 0x0001e20000100800 */
[----:B------:R-:W-:Y:S01]  /*52e0*/  IABS R15, R3 ;  /* 0x00000003000f7213 */ /* 0x000fe20000000000 */
[----:B------:R-:W-:Y:S01]  /*52f0*/  @!P6 IMAD.IADD R9, R9, 0x1, -R2 ;  /* 0x000000010909e824 */ /* 0x000fe200078e0a02 */
[----:B------:R-:W-:Y:S01]  /*5300*/  ISETP.GT.U32.AND P6, PT, R2, R10, PT ;  /* 0x0000000a0200720c */ /* 0x000fe20003fc4070 */
[----:B------:R-:W-:Y:S01]  /*5310*/  IMAD.HI.U32 R16, R0, R11, RZ ;  /* 0x0000000b00107227 */ /* 0x000fe200078e00ff */
[----:B-1----:R-:W1:Y:S03]  /*5320*/  S2R R4, SR_TID.X ;  /* 0x0000000000047919 */ /* 0x002e660000002100 */
[----:B------:R-:W-:-:S02]  /*5330*/  IMAD.MOV R16, RZ, RZ, -R16 ;  /* 0x000000ffff107224 */ /* 0x000fc400078e0a10 */
[----:B------:R-:W-:Y:S02]  /*5340*/  VIADD R12, R21, 0x16 ;  /* 0x00000016150c7836 */ /* 0x000fe40000000000 */
[----:B------:R-:W-:Y:S02]  /*5350*/  IMAD R11, R2, R16, R11 ;  /* 0x00000010020b7224 */ /* 0x000fe400078e020b */
[--C-:B------:R-:W-:Y:S01]  /*5360*/  @!P4 IMAD.IADD R8, R8, 0x1, -R2.reuse ;  /* 0x000000010808c824 */ /* 0x100fe200078e0a02 */
[----:B------:R-:W-:Y:S01]  /*5370*/  ISETP.GE.AND P4, PT, R13, RZ, PT ;  /* 0x000000ff0d00720c */ /* 0x000fe20003f86270 */
[----:B------:R-:W-:Y:S01]  /*5380*/  @!P6 IMAD.IADD R10, R10, 0x1, -R2 ;  /* 0x000000010a0ae824 */ /* 0x000fe200078e0a02 */
[----:B------:R-:W-:Y:S01]  /*5390*/  ISETP.GT.U32.AND P6, PT, R2, R11, PT ;  /* 0x0000000b0200720c */ /* 0x000fe20003fc4070 */
[----:B------:R-:W-:Y:S01]  /*53a0*/  @!P3 IMAD.MOV R8, RZ, RZ, -R8 ;  /* 0x000000ffff08b224 */ /* 0x000fe200078e0a08 */
[----:B------:R-:W-:Y:S01]  /*53b0*/  IABS R13, R13 ;  /* 0x0000000d000d7213 */ /* 0x000fe20000000000 */
[----:B------:R-:W-:-:S02]  /*53c0*/  IMAD.MOV R17, RZ, RZ, -R17 ;  /* 0x000000ffff117224 */ /* 0x000fc400078e0a11 */
[----:B------:R-:W-:-:S04]  /*53d0*/  IMAD.HI.U32 R16, R0, R15, RZ ;  /* 0x0000000f00107227 */ /* 0x000fc800078e00ff */
[----:B------:R-:W-:-:S04]  /*53e0*/  IMAD.HI.U32 R18, R0, R13, RZ ;  /* 0x0000000d00127227 */ /* 0x000fc800078e00ff */
[----:B------:R-:W-:Y:S01]  /*53f0*/  @!P6 IMAD.IADD R11, R11, 0x1, -R2 ;  /* 0x000000010b0be824 */ /* 0x000fe200078e0a02 */
[C---:B------:R-:W-:Y:S01]  /*5400*/  ISETP.GT.U32.AND P6, PT, R2.reuse, R10, PT ;  /* 0x0000000a0200720c */ /* 0x040fe20003fc4070 */
[----:B------:R-:W-:Y:S02]  /*5410*/  IMAD.MOV R18, RZ, RZ, -R18 ;  /* 0x000000ffff127224 */ /* 0x000fe400078e0a12 */
[----:B------:R-:W-:Y:S01]  /*5420*/  @!P2 IMAD.MOV R7, RZ, RZ, -R7 ;  /* 0x000000ffff07a224 */ /* 0x000fe200078e0a07 */
[C---:B------:R-:W-:Y:S01]  /*5430*/  ISETP.GT.U32.AND P3, PT, R2.reuse, R11, PT ;  /* 0x0000000b0200720c */ /* 0x040fe20003f64070 */
[----:B------:R-:W-:Y:S01]  /*5440*/  IMAD R13, R2, R18, R13 ;  /* 0x00000012020d7224 */ /* 0x000fe200078e020d */
[----:B------:R-:W-:Y:S01]  /*5450*/  ISETP.GE.AND P2, PT, R12, RZ, PT ;  /* 0x000000ff0c00720c */ /* 0x000fe20003f46270 */
[----:B------:R-:W-:Y:S01]  /*5460*/  IMAD R14, R2, R17, R14 ;  /* 0x00000011020e7224 */ /* 0x000fe200078e020e */
[----:B------:R-:W-:Y:S01]  /*5470*/  IABS R12, R12 ;  /* 0x0000000c000c7213 */ /* 0x000fe20000000000 */
[----:B------:R-:W-:Y:S01]  /*5480*/  IMAD.MOV R16, RZ, RZ, -R16 ;  /* 0x000000ffff107224 */ /* 0x000fe200078e0a10 */
[----:B------:R-:W-:Y:S01]  /*5490*/  IABS R17, R24 ;  /* 0x0000001800117213 */ /* 0x000fe20000000000 */
[----:B------:R-:W-:Y:S01]  /*54a0*/  VIADD R23, R21, 0xc ;  /* 0x0000000c15177836 */ /* 0x000fe20000000000 */
[----:B------:R2:W-:Y:S01]  /*54b0*/  STL [R1+0x1588], R7 ;  /* 0x0015880701007387 */ /* 0x0005e20000100800 */
[----:B------:R-:W-:Y:S01]  /*54c0*/  @!P6 IMAD.IADD R10, R10, 0x1, -R2 ;  /* 0x000000010a0ae824 */ /* 0x000fe200078e0a02 */
[----:B------:R-:W-:Y:S01]  /*54d0*/  ISETP.GT.U32.AND P6, PT, R2, R13, PT ;  /* 0x0000000d0200720c */ /* 0x000fe20003fc4070 */
[----:B------:R-:W-:Y:S01]  /*54e0*/  IMAD.HI.U32 R19, R0, R12, RZ ;  /* 0x0000000c00137227 */ /* 0x000fe200078e00ff */
[----:B------:R3:W-:Y:S01]  /*54f0*/  STL [R1+0x158c], R8 ;  /* 0x00158c0801007387 */ /* 0x0007e20000100800 */
[----:B-1----:R-:W-:-:S02]  /*5500*/  LOP3.LUT R4, R4, 0x20, RZ, 0xc0, !PT ;  /* 0x0000002004047812 */ /* 0x002fc400078ec0ff */
[----:B------:R-:W-:Y:S01]  /*5510*/  @!P3 IMAD.IADD R11, R11, 0x1, -R2 ;  /* 0x000000010b0bb824 */ /* 0x000fe200078e0a02 */
[C---:B------:R-:W-:Y:S01]  /*5520*/  ISETP.GT.U32.AND P3, PT, R2.reuse, R14, PT ;  /* 0x0000000e0200720c */ /* 0x040fe20003f64070 */
[----:B------:R-:W-:Y:S01]  /*5530*/  IMAD R15, R2, R16, R15 ;  /* 0x00000010020f7224 */ /* 0x000fe200078e020f */
[----:B------:R-:W-:Y:S01]  /*5540*/  SHF.R.U32.HI R4, RZ, 0x1, R4 ;  /* 0x00000001ff047819 */ /* 0x000fe20000011604 */
[----:B------:R-:W-:Y:S02]  /*5550*/  IMAD.MOV.U32 R16, RZ, RZ, R17 ;  /* 0x000000ffff107224 */ /* 0x000fe400078e0011 */
[----:B------:R-:W-:Y:S02]  /*5560*/  IMAD.MOV R19, RZ, RZ, -R19 ;  /* 0x000000ffff137224 */ /* 0x000fe400078e0a13 */
[----:B------:R-:W-:-:S04]  /*5570*/  IMAD.HI.U32 R17, R0, R16, RZ ;  /* 0x0000001000117227 */ /* 0x000fc800078e00ff */
[C---:B------:R-:W-:Y:S01]  /*5580*/  IMAD R12, R2.reuse, R19, R12 ;  /* 0x00000013020c7224 */ /* 0x040fe200078e020c */
[----:B------:R-:W-:Y:S01]  /*5590*/  IABS R19, R23 ;  /* 0x0000001700137213 */ /* 0x000fe20000000000 */
[--C-:B------:R-:W-:Y:S02]  /*55a0*/  @!P6 IMAD.IADD R13, R13, 0x1, -R2.reuse ;  /* 0x000000010d0de824 */ /* 0x100fe400078e0a02 */
[----:B------:R-:W-:Y:S02]  /*55b0*/  IMAD.MOV R17, RZ, RZ, -R17 ;  /* 0x000000ffff117224 */ /* 0x000fe400078e0a11 */
[----:B------:R-:W-:Y:S01]  /*55c0*/  @!P5 IMAD.MOV R9, RZ, RZ, -R9 ;  /* 0x000000ffff09d224 */ /* 0x000fe200078e0a09 */
[----:B------:R-:W-:Y:S01]  /*55d0*/  ISETP.GT.U32.AND P5, PT, R2, R12, PT ;  /* 0x0000000c0200720c */ /* 0x000fe20003fa4070 */
[----:B------:R-:W-:Y:S01]  /*55e0*/  @!P3 IMAD.IADD R14, R14, 0x1, -R2 ;  /* 0x000000010e0eb824 */ /* 0x000fe200078e0a02 */
[C---:B------:R-:W-:Y:S01]  /*55f0*/  ISETP.GT.U32.AND P3, PT, R2.reuse, R13, PT ;  /* 0x0000000d0200720c */ /* 0x040fe20003f64070 */
[----:B------:R-:W-:Y:S01]  /*5600*/  IMAD R16, R2, R17, R16 ;  /* 0x0000001102107224 */ /* 0x000fe200078e0210 */
[----:B------:R1:W-:Y:S01]  /*5610*/  STL [R1+0x1590], R9 ;  /* 0x0015900901007387 */ /* 0x0003e20000100800 */
[----:B------:R-:W-:-:S04]  /*5620*/  IMAD.HI.U32 R17, R0, R19, RZ ;  /* 0x0000001300117227 */ /* 0x000fc800078e00ff */
[----:B------:R-:W-:Y:S02]  /*5630*/  IMAD.MOV R17, RZ, RZ, -R17 ;  /* 0x000000ffff117224 */ /* 0x000fe400078e0a11 */
[C---:B------:R-:W-:Y:S02]  /*5640*/  VIADD R5, R21.reuse, 0xa ;  /* 0x0000000a15057836 */ /* 0x040fe40000000000 */
[----:B------:R-:W-:Y:S02]  /*5650*/  IMAD R17, R2, R17, R19 ;  /* 0x0000001102117224 */ /* 0x000fe400078e0213 */
[----:B0-----:R-:W-:Y:S01]  /*5660*/  VIADD R6, R21, 0x8 ;  /* 0x0000000815067836 */ /* 0x001fe20000000000 */
[----:B------:R-:W-:Y:S01]  /*5670*/  IABS R20, R5 ;  /* 0x0000000500147213 */ /* 0x000fe20000000000 */
[--C-:B------:R-:W-:Y:S01]  /*5680*/  @!P5 IMAD.IADD R12, R12, 0x1, -R2.reuse ;  /* 0x000000010c0cd824 */ /* 0x100fe200078e0a02 */
[C---:B------:R-:W-:Y:S01]  /*5690*/  ISETP.GT.U32.AND P5, PT, R2.reuse, R15, PT ;  /* 0x0000000f0200720c */ /* 0x040fe20003fa4070 */
[----:B------:R-:W-:Y:S01]  /*56a0*/  @!P3 IMAD.IADD R13, R13, 0x1, -R2 ;  /* 0x000000010d0db824 */ /* 0x000fe200078e0a02 */
[----:B------:R-:W-:Y:S01]  /*56b0*/  ISETP.GT.U32.AND P3, PT, R2, R17, PT ;  /* 0x000000110200720c */ /* 0x000fe20003f64070 */
[----:B------:R-:W-:Y:S01]  /*56c0*/  @!P0 IMAD.MOV R10, RZ, RZ, -R10 ;  /* 0x000000ffff0a8224 */ /* 0x000fe200078e0a0a */
[----:B------:R-:W-:Y:S01]  /*56d0*/  IABS R22, R6 ;  /* 0x0000000600167213 */ /* 0x000fe20000000000 */
[----:B------:R-:W-:Y:S01]  /*56e0*/  IMAD.HI.U32 R18, R0, R20, RZ ;  /* 0x0000001400127227 */ /* 0x000fe200078e00ff */
[----:B------:R-:W-:-:S02]  /*56f0*/  ISETP.GT.U32.AND P0, PT, R2, R14, PT ;  /* 0x0000000e0200720c */ /* 0x000fc40003f04070 */
[----:B------:R-:W-:Y:S01]  /*5700*/  ISETP.GT.U32.AND P6, PT, R2, R12, PT ;  /* 0x0000000c0200720c */ /* 0x000fe20003fc4070 */
[----:B------:R-:W-:Y:S01]  /*5710*/  IMAD.HI.U32 R27, R0, R22, RZ ;  /* 0x00000016001b7227 */ /* 0x000fe200078e00ff */
[----:B------:R0:W-:Y:S03]  /*5720*/  STL [R1+0x1594], R10 ;  /* 0x0015940a01007387 */ /* 0x0001e60000100800 */
[----:B------:R-:W-:Y:S02]  /*5730*/  IMAD.MOV R18, RZ, RZ, -R18 ;  /* 0x000000ffff127224 */ /* 0x000fe400078e0a12 */
[----:B------:R-:W-:Y:S02]  /*5740*/  IMAD.MOV R27, RZ, RZ, -R27 ;  /* 0x000000ffff1b7224 */ /* 0x000fe400078e0a1b */
[----:B--2---:R-:W-:Y:S02]  /*5750*/  VIADD R7, R21, 0x2 ;  /* 0x0000000215077836 */ /* 0x004fe40000000000 */
[----:B------:R-:W-:-:S02]  /*5760*/  @!P5 IMAD.IADD R15, R15, 0x1, -R2 ;  /* 0x000000010f0fd824 */ /* 0x000fc400078e0a02 */
[----:B------:R-:W-:Y:S01]  /*5770*/  @!P3 IMAD.IADD R17, R17, 0x1, -R2 ;  /* 0x000000011111b824 */ /* 0x000fe200078e0a02 */
[----:B------:R-:W-:Y:S01]  /*5780*/  ISETP.GE.AND P3, PT, R3, RZ, PT ;  /* 0x000000ff0300720c */ /* 0x000fe20003f66270 */
[C---:B---3--:R-:W-:Y:S01]  /*5790*/  VIADD R8, R21.reuse, 0x6 ;  /* 0x0000000615087836 */ /* 0x048fe20000000000 */
[----:B------:R-:W2:Y:S01]  /*57a0*/  S2R R3, SR_TID.X ;  /* 0x0000000000037919 */ /* 0x000ea20000002100 */
[C---:B------:R-:W-:Y:S01]  /*57b0*/  IMAD R18, R2.reuse, R18, R20 ;  /* 0x0000001202127224 */ /* 0x040fe200078e0214 */
[C---:B------:R-:W-:Y:S01]  /*57c0*/  ISETP.GT.U32.AND P5, PT, R2.reuse, R15, PT ;  /* 0x0000000f0200720c */ /* 0x040fe20003fa4070 */
[----:B------:R-:W-:Y:S01]  /*57d0*/  IMAD R27, R2, R27, R22 ;  /* 0x0000001b021b7224 */ /* 0x000fe200078e0216 */
[----:B------:R-:W-:Y:S01]  /*57e0*/  IABS R22, R7 ;  /* 0x0000000700167213 */ /* 0x000fe20000000000 */
[--C-:B------:R-:W-:Y:S01]  /*57f0*/  @!P0 IMAD.IADD R14, R14, 0x1, -R2.reuse ;  /* 0x000000010e0e8824 */ /* 0x100fe200078e0a02 */
[----:B------:R-:W-:Y:S01]  /*5800*/  IABS R19, R8 ;  /* 0x0000000800137213 */ /* 0x000fe20000000000 */
[----:B-1----:R-:W-:Y:S01]  /*5810*/  VIADD R9, R21, 0x4 ;  /* 0x0000000415097836 */ /* 0x002fe20000000000 */
[----:B------:R-:W-:Y:S01]  /*5820*/  ISETP.GT.U32.AND P0, PT, R2, R18, PT ;  /* 0x000000120200720c */ /* 0x000fe20003f04070 */
[----:B------:R-:W-:Y:S01]  /*5830*/  @!P6 IMAD.IADD R12, R12, 0x1, -R2 ;  /* 0x000000010c0ce824 */ /* 0x000fe200078e0a02 */
[----:B------:R-:W-:Y:S01]  /*5840*/  ISETP.GT.U32.AND P6, PT, R2, R16, PT ;  /* 0x000000100200720c */ /* 0x000fe20003fc4070 */
[----:B0-----:R-:W-:Y:S01]  /*5850*/  IMAD.MOV.U32 R10, RZ, RZ, R22 ;  /* 0x000000ffff0a7224 */ /* 0x001fe200078e0016 */
[----:B------:R-:W-:Y:S01]  /*5860*/  IABS R20, R9 ;  /* 0x0000000900147213 */ /* 0x000fe20000000000 */
[----:B------:R-:W-:-:S04]  /*5870*/  IMAD.HI.U32 R22, R0, R19, RZ ;  /* 0x0000001300167227 */ /* 0x000fc800078e00ff */
[----:B------:R-:W-:Y:S02]  /*5880*/  IMAD.MOV R22, RZ, RZ, -R22 ;  /* 0x000000ffff167224 */ /* 0x000fe400078e0a16 */
[----:B------:R-:W-:Y:S01]  /*5890*/  @!P5 IMAD.IADD R15, R15, 0x1, -R2 ;  /* 0x000000010f0fd824 */ /* 0x000fe200078e0a02 */
[C---:B------:R-:W-:Y:S01]  /*58a0*/  ISETP.GT.U32.AND P5, PT, R2.reuse, R27, PT ;  /* 0x0000001b0200720c */ /* 0x040fe20003fa4070 */
[----:B------:R-:W-:Y:S02]  /*58b0*/  IMAD R19, R2, R22, R19 ;  /* 0x0000001602137224 */ /* 0x000fe400078e0213 */
[----:B------:R-:W-:-:S04]  /*58c0*/  IMAD.HI.U32 R28, R0, R20, RZ ;  /* 0x00000014001c7227 */ /* 0x000fc800078e00ff */
[--C-:B------:R-:W-:Y:S01]  /*58d0*/  @!P0 IMAD.IADD R18, R18, 0x1, -R2.reuse ;  /* 0x0000000112128824 */ /* 0x100fe200078e0a02 */
[----:B------:R-:W-:Y:S01]  /*58e0*/  ISETP.GT.U32.AND P0, PT, R2, R19, PT ;  /* 0x000000130200720c */ /* 0x000fe20003f04070 */
[----:B------:R-:W-:Y:S01]  /*58f0*/  @!P6 IMAD.IADD R16, R16, 0x1, -R2 ;  /* 0x000000011010e824 */ /* 0x000fe200078e0a02 */
[----:B------:R-:W-:Y:S01]  /*5900*/  ISETP.GE.AND P6, PT, R29, RZ, PT ;  /* 0x000000ff1d00720c */ /* 0x000fe20003fc6270 */
[----:B------:R-:W-:Y:S02]  /*5910*/  IMAD.MOV R28, RZ, RZ, -R28 ;  /* 0x000000ffff1c7224 */ /* 0x000fe400078e0a1c */
[----:B------:R-:W-:Y:S01]  /*5920*/  @!P2 IMAD.MOV R12, RZ, RZ, -R12 ;  /* 0x000000ffff0ca224 */ /* 0x000fe200078e0a0c */
[----:B------:R-:W-:Y:S01]  /*5930*/  ISETP.GT.U32.AND P2, PT, R2, R18, PT ;  /* 0x000000120200720c */ /* 0x000fe20003f44070 */
[----:B------:R-:W-:-:S04]  /*5940*/  IMAD.HI.U32 R29, R0, R10, RZ ;  /* 0x0000000a001d7227 */ /* 0x000fc800078e00ff */
[----:B------:R-:W-:Y:S01]  /*5950*/  @!P1 IMAD.MOV R11, RZ, RZ, -R11 ;  /* 0x000000ffff0b9224 */ /* 0x000fe200078e0a0b */
[C---:B------:R-:W-:Y:S01]  /*5960*/  ISETP.GT.U32.AND P1, PT, R2.reuse, R17, PT ;  /* 0x000000110200720c */ /* 0x040fe20003f24070 */
[C---:B------:R-:W-:Y:S01]  /*5970*/  IMAD R20, R2.reuse, R28, R20 ;  /* 0x0000001c02147224 */ /* 0x040fe200078e0214 */
[----:B------:R-:W-:Y:S01]  /*5980*/  IABS R28, R21 ;  /* 0x00000015001c7213 */ /* 0x000fe20000000000 */
[----:B------:R-:W-:Y:S01]  /*5990*/  IMAD.MOV R22, RZ, RZ, -R29 ;  /* 0x000000ffff167224 */ /* 0x000fe200078e0a1d */
[----:B--2---:R-:W-:Y:S01]  /*59a0*/  LOP3.LUT R29, R3, 0x3, RZ, 0xc0, !PT ;  /* 0x00000003031d7812 */ /* 0x004fe200078ec0ff */
[----:B------:R-:W-:Y:S01]  /*59b0*/  @!P5 IMAD.IADD R27, R27, 0x1, -R2 ;  /* 0x000000011b1bd824 */ /* 0x000fe200078e0a02 */
[----:B------:R-:W-:Y:S01]  /*59c0*/  ISETP.GE.AND P5, PT, R21, RZ, PT ;  /* 0x000000ff1500720c */ /* 0x000fe20003fa6270 */
[----:B------:R-:W-:Y:S01]  /*59d0*/  @!P3 IMAD.MOV R15, RZ, RZ, -R15 ;  /* 0x000000ffff0fb224 */ /* 0x000fe200078e0a0f */
[C---:B------:R-:W-:Y:S01]  /*59e0*/  ISETP.GT.U32.AND P3, PT, R2.reuse, R20, PT ;  /* 0x000000140200720c */ /* 0x040fe20003f64070 */
[----:B------:R-:W-:Y:S01]  /*59f0*/  IMAD R21, R2, R22, R10 ;  /* 0x0000001602157224 */ /* 0x000fe200078e020a */
[----:B------:R-:W-:Y:S01]  /*5a00*/  STL [R1+0x1598], R11 ;  /* 0x0015980b01007387 */ /* 0x000fe20000100800 */
[----:B------:R-:W-:Y:S01]  /*5a10*/  IMAD.HI.U32 R22, R0, R28, RZ ;  /* 0x0000001c00167227 */ /* 0x000fe200078e00ff */
[----:B------:R-:W-:-:S02]  /*5a20*/  SHF.R.U32.HI R0, RZ, 0x2, R3 ;  /* 0x00000002ff007819 */ /* 0x000fc40000011603 */
[----:B------:R-:W-:Y:S01]  /*5a30*/  STL [R1+0x159c], R12 ;  /* 0x00159c0c01007387 */ /* 0x000fe20000100800 */
[--C-:B------:R-:W-:Y:S01]  /*5a40*/  @!P0 IMAD.IADD R19, R19, 0x1, -R2.reuse ;  /* 0x0000000113138824 */ /* 0x100fe200078e0a02 */
[----:B------:R-:W-:Y:S01]  /*5a50*/  ISETP.GT.U32.AND P0, PT, R2, R16, PT ;  /* 0x000000100200720c */ /* 0x000fe20003f04070 */
[----:B------:R-:W-:Y:S01]  /*5a60*/  IMAD.SHL.U32 R10, R29, 0x400, RZ ;  /* 0x000004001d0a7824 */ /* 0x000fe200078e00ff */
[----:B------:R-:W-:Y:S01]  /*5a70*/  SGXT.U32 R0, R0, 0x3 ;  /* 0x000000030000781a */ /* 0x000fe20000000000 */
[----:B------:R-:W-:Y:S01]  /*5a80*/  @!P2 IMAD.IADD R18, R18, 0x1, -R2 ;  /* 0x000000011212a824 */ /* 0x000fe200078e0a02 */
[----:B------:R-:W-:Y:S01]  /*5a90*/  ISETP.GE.AND P2, PT, R23, RZ, PT ;  /* 0x000000ff1700720c */ /* 0x000fe20003f46270 */
[----:B------:R-:W-:Y:S01]  /*5aa0*/  @!P6 IMAD.MOV R14, RZ, RZ, -R14 ;  /* 0x000000ffff0ee224 */ /* 0x000fe200078e0a0e */
[----:B------:R-:W-:Y:S01]  /*5ab0*/  ISETP.GT.U32.AND P6, PT, R2, R19, PT ;  /* 0x000000130200720c */ /* 0x000fe20003fc4070 */
[--C-:B------:R-:W-:Y:S01]  /*5ac0*/  @!P1 IMAD.IADD R17, R17, 0x1, -R2.reuse ;  /* 0x0000000111119824 */ /* 0x100fe200078e0a02 */
[----:B------:R-:W-:Y:S01]  /*5ad0*/  ISETP.GE.AND P1, PT, R24, RZ, PT ;  /* 0x000000ff1800720c */ /* 0x000fe20003f26270 */
[----:B------:R-:W-:Y:S01]  /*5ae0*/  @!P3 IMAD.IADD R20, R20, 0x1, -R2 ;  /* 0x000000011414b824 */ /* 0x000fe200078e0a02 */
[----:B------:R-:W-:Y:S01]  /*5af0*/  LOP3.LUT R4, R4, R10, R0, 0xfe, !PT ;  /* 0x0000000a04047212 */ /* 0x000fe200078efe00 */
[----:B------:R-:W-:Y:S01]  /*5b00*/  IMAD.MOV R22, RZ, RZ, -R22 ;  /* 0x000000ffff167224 */ /* 0x000fe200078e0a16 */
[----:B------:R-:W-:Y:S01]  /*5b10*/  SHF.R.S32.HI R0, RZ, 0x2, R3 ;  /* 0x00000002ff007819 */ /* 0x000fe20000011403 */
[----:B------:R-:W-:Y:S01]  /*5b20*/  @!P4 IMAD.MOV R13, RZ, RZ, -R13 ;  /* 0x000000ffff0dc224 */ /* 0x000fe200078e0a0d */
[----:B------:R-:W-:Y:S01]  /*5b30*/  ISETP.GE.AND P3, PT, R6, RZ, PT ;  /* 0x000000ff0600720c */ /* 0x000fe20003f66270 */
[----:B------:R-:W-:Y:S01]  /*5b40*/  IMAD.SHL.U32 R6, R29, 0x20, RZ ;  /* 0x000000201d067824 */ /* 0x000fe200078e00ff */
[----:B------:R-:W-:Y:S01]  /*5b50*/  SGXT R0, R0, 0x1 ;  /* 0x000000010000781a */ /* 0x000fe20000000200 */
[----:B------:R-:W-:Y:S01]  /*5b60*/  @!P0 IMAD.IADD R16, R16, 0x1, -R2 ;  /* 0x0000000110108824 */ /* 0x000fe200078e0a02 */
[C---:B------:R-:W-:Y:S01]  /*5b70*/  ISETP.GT.U32.AND P0, PT, R2.reuse, R21, PT ;  /* 0x000000150200720c */ /* 0x040fe20003f04070 */
[----:B------:R-:W-:Y:S01]  /*5b80*/  IMAD R22, R2, R22, R28 ;  /* 0x0000001602167224 */ /* 0x000fe200078e021c */
[----:B------:R-:W-:Y:S01]  /*5b90*/  LOP3.LUT R0, R6, 0x90, R0, 0xf8, !PT ;  /* 0x0000009006007812 */ /* 0x000fe200078ef800 */
[----:B------:R-:W-:Y:S01]  /*5ba0*/  IMAD.SHL.U32 R28, R3, 0x2, RZ ;  /* 0x00000002031c7824 */ /* 0x000fe200078e00ff */
[----:B------:R-:W-:Y:S01]  /*5bb0*/  STL [R1+0x15a0], R13 ;  /* 0x0015a00d01007387 */ /* 0x000fe20000100800 */
[----:B------:R-:W-:Y:S01]  /*5bc0*/  @!P2 IMAD.MOV R17, RZ, RZ, -R17 ;  /* 0x000000ffff11a224 */ /* 0x000fe200078e0a11 */
[----:B------:R-:W-:Y:S01]  /*5bd0*/  ISETP.GE.AND P2, PT, R8, RZ, PT ;  /* 0x000000ff0800720c */ /* 0x000fe20003f46270 */
[----:B------:R-:W-:Y:S01]  /*5be0*/  @!P6 IMAD.IADD R19, R19, 0x1, -R2 ;  /* 0x000000011313e824 */ /* 0x000fe200078e0a02 */
[----:B------:R-:W-:Y:S01]  /*5bf0*/  STL [R1+0x15a4], R14 ;  /* 0x0015a40e01007387 */ /* 0x000fe20000100800 */
[----:B------:R-:W-:Y:S01]  /*5c00*/  @!P1 IMAD.MOV R16, RZ, RZ, -R16 ;  /* 0x000000ffff109224 */ /* 0x000fe200078e0a10 */
[----:B------:R-:W-:Y:S01]  /*5c10*/  ISETP.GE.AND P6, PT, R5, RZ, PT ;  /* 0x000000ff0500720c */ /* 0x000fe20003fc6270 */
[----:B------:R-:W-:Y:S01]  /*5c20*/  IMAD.SHL.U32 R8, R3, 0x10, RZ ;  /* 0x0000001003087824 */ /* 0x000fe200078e00ff */
[----:B------:R-:W-:Y:S01]  /*5c30*/  STL [R1+0x15a8], R15 ;  /* 0x0015a80f01007387 */ /* 0x000fe20000100800 */
[----:B------:R-:W-:-:S02]  /*5c40*/  LOP3.LUT R28, R0, 0x10, R28, 0x78, !PT ;  /* 0x00000010001c7812 */ /* 0x000fc400078e781c */
[----:B------:R-:W-:Y:S01]  /*5c50*/  LOP3.LUT R0, R4, R6, RZ, 0xfc, !PT ;  /* 0x0000000604007212 */ /* 0x000fe200078efcff */
[----:B------:R-:W2:Y:S01]  /*5c60*/  LDL.LU R24, [R1+0x15e4] ;  /* 0x0015e40001187983 */ /* 0x000ea20000300800 */
[----:B------:R-:W-:Y:S02]  /*5c70*/  LOP3.LUT R29, R8, 0x100, RZ, 0xc0, !PT ;  /* 0x00000100081d7812 */ /* 0x000fe400078ec0ff */
[----:B------:R-:W-:Y:S01]  /*5c80*/  ISETP.GT.U32.AND P4, PT, R2, R27, PT ;  /* 0x0000001b0200720c */ /* 0x000fe20003f84070 */
[----:B------:R-:W3:Y:S04]  /*5c90*/  LDL.LU R23, [R1+0x15e0] ;  /* 0x0015e00001177983 */ /* 0x000ee80000300800 */
[----:B------:R-:W4:Y:S04]  /*5ca0*/  LDL.LU R5, [R1+0x15dc] ;  /* 0x0015dc0001057983 */ /* 0x000f280000300800 */
[----:B------:R-:W-:Y:S04]  /*5cb0*/  STL [R1+0x15ac], R16 ;  /* 0x0015ac1001007387 */ /* 0x000fe80000100800 */
[----:B------:R-:W-:Y:S01]  /*5cc0*/  STL [R1+0x15b0], R17 ;  /* 0x0015b01101007387 */ /* 0x000fe20000100800 */
[----:B------:R-:W-:-:S03]  /*5cd0*/  LOP3.LUT R3, R3, 0x1f, RZ, 0xc0, !PT ;  /* 0x0000001f03037812 */ /* 0x000fc600078ec0ff */
[----:B------:R-:W-:Y:S01]  /*5ce0*/  STL [R1+0x10ec], R8 ;  /* 0x0010ec0801007387 */ /* 0x000fe20000100800 */
[----:B------:R-:W-:-:S03]  /*5cf0*/  @!P0 IMAD.IADD R21, R21, 0x1, -R2 ;  /* 0x0000000115158824 */ /* 0x000fc600078e0a02 */
[----:B------:R0:W-:Y:S01]  /*5d00*/  STL [R1+0x14ec], R0 ;  /* 0x0014ec0001007387 */ /* 0x0001e20000100800 */
[----:B------:R-:W-:Y:S01]  /*5d10*/  ISETP.GT.U32.AND P0, PT, R2, R20, PT ;  /* 0x000000140200720c */ /* 0x000fe20003f04070 */
[----:B------:R-:W-:Y:S01]  /*5d20*/  @!P6 IMAD.MOV R18, RZ, RZ, -R18 ;  /* 0x000000ffff12e224 */ /* 0x000fe200078e0a12 */
[----:B0-----:R-:W-:Y:S02]  /*5d30*/  IADD3 R0, R28, UR4, R29 ;  /* 0x000000041c007c10 */ /* 0x001fe4000fffe01d */
[----:B------:R-:W-:-:S03]  /*5d40*/  ISETP.GT.U32.AND P1, PT, R2, R21, PT ;  /* 0x000000150200720c */ /* 0x000fc60003f24070 */
[----:B------:R0:W-:Y:S04]  /*5d50*/  STL [R1+0x8cc], R0 ;  /* 0x0008cc0001007387 */ /* 0x0001e80000100800 */
[----:B------:R-:W-:Y:S01]  /*5d60*/  STL [R1+0x15b4], R18 ;  /* 0x0015b41201007387 */ /* 0x000fe20000100800 */
[----:B0-----:R-:W-:-:S05]  /*5d70*/  IMAD R0, R3, UR5, RZ ;  /* 0x0000000503007c24 */ /* 0x001fca000f8e02ff */
[----:B------:R-:W-:Y:S04]  /*5d80*/  STL [R1+0xd4], R0 ;  /* 0x0000d40001007387 */ /* 0x000fe80000100800 */
[----:B------:R-:W5:Y:S01]  /*5d90*/  LDL.LU R12, [R1+0x28] ;  /* 0x00002800010c7983 */ /* 0x000f620000300800 */
[--C-:B------:R-:W-:Y:S01]  /*5da0*/  @!P0 IMAD.IADD R20, R20, 0x1, -R2.reuse ;  /* 0x0000000114148824 */ /* 0x100fe200078e0a02 */
[----:B------:R-:W-:Y:S02]  /*5db0*/  ISETP.GE.AND P0, PT, R9, RZ, PT ;  /* 0x000000ff0900720c */ /* 0x000fe40003f06270 */
[----:B------:R-:W5:Y:S04]  /*5dc0*/  LDL.LU R11, [R1+0x58] ;  /* 0x00005800010b7983 */ /* 0x000f680000300800 */
[----:B------:R-:W5:Y:S01]  /*5dd0*/  LDL.LU R10, [R1+0x78] ;  /* 0x00007800010a7983 */ /* 0x000f620000300800 */
[----:B------:R-:W-:-:S03]  /*5de0*/  @!P1 IMAD.IADD R21, R21, 0x1, -R2 ;  /* 0x0000000115159824 */ /* 0x000fc600078e0a02 */
[----:B------:R-:W5:Y:S01]  /*5df0*/  LDL.LU R9, [R1+0xac] ;  /* 0x0000ac0001097983 */ /* 0x000f620000300800 */
[----:B------:R-:W-:-:S03]  /*5e00*/  ISETP.GE.AND P1, PT, R7, RZ, PT ;  /* 0x000000ff0700720c */ /* 0x000fc60003f26270 */
[----:B------:R-:W5:Y:S04]  /*5e10*/  LDL.LU R8, [R1+0xb4] ;  /* 0x0000b40001087983 */ /* 0x000f680000300800 */
[----:B------:R-:W5:Y:S04]  /*5e20*/  LDL.LU R7, [R1+0xc0] ;  /* 0x0000c00001077983 */ /* 0x000f680000300800 */
[----:B------:R-:W5:Y:S04]  /*5e30*/  LDL.LU R6, [R1+0xbc] ;  /* 0x0000bc0001067983 */ /* 0x000f680000300800 */
[----:B------:R-:W5:Y:S01]  /*5e40*/  LDL.LU R4, [R1+0xb8] ;  /* 0x0000b80001047983 */ /* 0x000f620000300800 */
[--C-:B------:R-:W-:Y:S01]  /*5e50*/  @!P4 IMAD.IADD R27, R27, 0x1, -R2.reuse ;  /* 0x000000011b1bc824 */ /* 0x100fe200078e0a02 */
[----:B------:R-:W-:Y:S01]  /*5e60*/  ISETP.GT.U32.AND P4, PT, R2, R22, PT ;  /* 0x000000160200720c */ /* 0x000fe20003f84070 */
[----:B------:R-:W-:Y:S01]  /*5e70*/  @!P2 IMAD.MOV R19, RZ, RZ, -R19 ;  /* 0x000000ffff13a224 */ /* 0x000fe200078e0a13 */
[----:B------:R-:W5:Y:S11]  /*5e80*/  LDL.LU R3, [R1+0xb0] ;  /* 0x0000b00001037983 */ /* 0x000f760000300800 */
[----:B------:R-:W-:-:S05]  /*5e90*/  @!P4 IMAD.IADD R22, R22, 0x1, -R2 ;  /* 0x000000011616c824 */ /* 0x000fca00078e0a02 */
[----:B------:R-:W-:Y:S01]  /*5ea0*/  ISETP.GT.U32.AND P4, PT, R2, R22, PT ;  /* 0x000000160200720c */ /* 0x000fe20003f84070 */
[----:B------:R-:W-:Y:S02]  /*5eb0*/  @!P3 IMAD.MOV R27, RZ, RZ, -R27 ;  /* 0x000000ffff1bb224 */ /* 0x000fe400078e0a1b */
[----:B------:R-:W-:Y:S02]  /*5ec0*/  @!P0 IMAD.MOV R20, RZ, RZ, -R20 ;  /* 0x000000ffff148224 */ /* 0x000fe400078e0a14 */
[----:B------:R-:W-:-:S08]  /*5ed0*/  @!P1 IMAD.MOV R21, RZ, RZ, -R21 ;  /* 0x000000ffff159224 */ /* 0x000fd000078e0a15 */
[----:B------:R-:W-:Y:S01]  /*5ee0*/  @!P4 IMAD.IADD R22, R22, 0x1, -R2 ;  /* 0x000000011616c824 */ /* 0x000fe200078e0a02 */
[----:B------:R-:W-:Y:S01]  /*5ef0*/  IADD3 R2, P6, R0, UR6, RZ ;  /* 0x0000000600027c10 */ /* 0x000fe2000ffde0ff */
[----:B------:R-:W-:Y:S02]  /*5f00*/  ULDC UR6, c[0x0][0x240] ;  /* 0x0000900000067ab9 */ /* 0x000fe40000000800 */
[----:B------:R-:W-:Y:S02]  /*5f10*/  @!P5 IMAD.MOV R22, RZ, RZ, -R22 ;  /* 0x000000ffff16d224 */ /* 0x000fe400078e0a16 */
[----:B------:R3:W-:Y:S04]  /*5f20*/  STL [R1+0x1504], R2 ;  /* 0x0015040201007387 */ /* 0x0007e80000100800 */
[----:B------:R-:W-:Y:S04]  /*5f30*/  STL [R1+0x15b8], R27 ;  /* 0x0015b81b01007387 */ /* 0x000fe80000100800 */
[----:B------:R-:W-:Y:S04]  /*5f40*/  STL [R1+0x15bc], R19 ;  /* 0x0015bc1301007387 */ /* 0x000fe80000100800 */
[----:B------:R-:W-:Y:S04]  /*5f50*/  STL [R1+0x15c0], R20 ;  /* 0x0015c01401007387 */ /* 0x000fe80000100800 */
[----:B------:R-:W-:Y:S04]  /*5f60*/  STL [R1+0x15c4], R21 ;  /* 0x0015c41501007387 */ /* 0x000fe80000100800 */
[----:B------:R-:W-:Y:S01]  /*5f70*/  STL [R1+0x15c8], R22 ;  /* 0x0015c81601007387 */ /* 0x000fe20000100800 */
[----:B----4-:R-:W-:-:S02]  /*5f80*/  ISETP.NE.AND P4, PT, R5, RZ, PT ;  /* 0x000000ff0500720c */ /* 0x010fc40003f85270 */
[----:B------:R-:W-:-:S04]  /*5f90*/  LOP3.LUT R5, RZ, R5, RZ, 0x33, !PT ;  /* 0x00000005ff057212 */ /* 0x000fc800078e33ff */
[C---:B---3--:R-:W-:Y:S02]  /*5fa0*/  SEL R2, R5.reuse, R23, !P4 ;  /* 0x0000001705027207 */ /* 0x048fe40006000000 */
[C---:B------:R-:W-:Y:S02]  /*5fb0*/  SEL R29, R5.reuse, R26, !P4 ;  /* 0x0000001a051d7207 */ /* 0x040fe40006000000 */
[C---:B--2---:R-:W-:Y:S01]  /*5fc0*/  SEL R0, R5.reuse, R24, !P4 ;  /* 0x0000001805007207 */ /* 0x044fe20006000000 */
[----:B------:R5:W-:Y:S01]  /*5fd0*/  STL [R1+0x4], R2 ;  /* 0x0000040201007387 */ /* 0x000be20000100800 */
[----:B------:R-:W-:-:S03]  /*5fe0*/  SEL R28, R5, R25, !P4 ;  /* 0x00000019051c7207 */ /* 0x000fc60006000000 */
[----:B------:R-:W-:Y:S04]  /*5ff0*/  STL [R1+0x15cc], R29 ;  /* 0x0015cc1d01007387 */ /* 0x000fe80000100800 */
[----:B------:R0:W-:Y:S04]  /*6000*/  STL [R1], R0 ;  /* 0x0000000001007387 */ /* 0x0001e80000100800 */
[----:B------:R-:W-:Y:S01]  /*6010*/  STL [R1+0x15d0], R28 ;  /* 0x0015d01c01007387 */ /* 0x000fe20000100800 */
[C---:B-----5:R-:W-:Y:S02]  /*6020*/  SEL R2, R5.reuse, R12, !P4 ;  /* 0x0000000c05027207 */ /* 0x060fe40006000000 */
[----:B------:R-:W-:-:S03]  /*6030*/  SEL R11, R5, R11, !P4 ;  /* 0x0000000b050b7207 */ /* 0x000fc60006000000 */
[----:B------:R1:W-:Y:S01]  /*6040*/  STL [R1+0xc], R2 ;  /* 0x00000c0201007387 */ /* 0x0003e20000100800 */
[----:B0-----:R-:W-:-:S03]  /*6050*/  SEL R0, R5, R10, !P4 ;  /* 0x0000000a05007207 */ /* 0x001fc60006000000 */
[----:B------:R-:W-:Y:S01]  /*6060*/  STL [R1+0x20], R11 ;  /* 0x0000200b01007387 */ /* 0x000fe20000100800 */
[----:B-1----:R-:W-:-:S03]  /*6070*/  SEL R2, R5, R9, !P4 ;  /* 0x0000000905027207 */ /* 0x002fc60006000000 */
[----:B------:R0:W-:Y:S01]  /*6080*/  STL [R1+0x28], R0 ;  /* 0x0000280001007387 */ /* 0x0001e20000100800 */
[----:B------:R-:W-:-:S03]  /*6090*/  SEL R8, R5, R8, !P4 ;  /* 0x0000000805087207 */ /* 0x000fc60006000000 */
[----:B------:R1:W-:Y:S01]  /*60a0*/  STL [R1+0x30], R2 ;  /* 0x0000300201007387 */ /* 0x0003e20000100800 */
[----:B0-----:R-:W-:-:S03]  /*60b0*/  SEL R0, R5, R7, !P4 ;  /* 0x0000000705007207 */ /* 0x001fc60006000000 */
[----:B------:R-:W-:Y:S01]  /*60c0*/  STL [R1+0x38], R8 ;  /* 0x0000380801007387 */ /* 0x000fe20000100800 */
[C---:B------:R-:W-:Y:S02]  /*60d0*/  SEL R4, R5.reuse, R4, !P4 ;  /* 0x0000000405047207 */ /* 0x040fe40006000000 */
[C---:B-1----:R-:W-:Y:S01]  /*60e0*/  SEL R2, R5.reuse, R6, !P4 ;  /* 0x0000000605027207 */ /* 0x042fe20006000000 */
[----:B------:R-:W-:Y:S04]  /*60f0*/  STL [R1+0x50], R0 ;  /* 0x0000500001007387 */ /* 0x000fe80000100800 */
[----:B------:R0:W-:Y:S04]  /*6100*/  STL [R1+0x58], R2 ;  /* 0x0000580201007387 */ /* 0x0001e80000100800 */
[----:B0-----:R-:W2:Y:S04]  /*6110*/  LDL.LU R2, [R1+0x80] ;  /* 0x0000800001027983 */ /* 0x001ea80000300800 */
[----:B------:R-:W-:Y:S04]  /*6120*/  STL [R1+0x60], R4 ;  /* 0x0000600401007387 */ /* 0x000fe80000100800 */
[----:B------:R-:W3:Y:S01]  /*6130*/  LDL.LU R28, [R1+0x94] ;  /* 0x00009400011c7983 */ /* 0x000ee20000300800 */
[----:B------:R-:W-:-:S05]  /*6140*/  SEL R0, R5, R3, !P4 ;  /* 0x0000000305007207 */ /* 0x000fca0006000000 */
[----:B------:R-:W-:Y:S04]  /*6150*/  STL [R1+0x78], R0 ;  /* 0x0000780001007387 */ /* 0x000fe80000100800 */
[----:B---3--:R0:W-:Y:S04]  /*6160*/  STL [R1+0x15d4], R28 ;  /* 0x0015d41c01007387 */ /* 0x0081e80000100800 */
[----:B0-----:R-:W3:Y:S01]  /*6170*/  LDL.LU R28, [R1+0x88] ;  /* 0x00008800011c7983 */ /* 0x001ee20000300800 */
[----:B--2---:R-:W-:-:S03]  /*6180*/  SEL R2, R5, R2, !P4 ;  /* 0x0000000205027207 */ /* 0x004fc60006000000 */
[----:B---3--:R0:W-:Y:S04]  /*6190*/  STL [R1+0x15d8], R28 ;  /* 0x0015d81c01007387 */ /* 0x0081e80000100800 */
[----:B0-----:R-:W2:Y:S04]  /*61a0*/  LDL.LU R28, [R1+0x84] ;  /* 0x00008400011c7983 */ /* 0x001ea80000300800 */
[----:B------:R-:W3:Y:S04]  /*61b0*/  LDL.LU R29, [R1+0x9c] ;  /* 0x00009c00011d7983 */ /* 0x000ee80000300800 */
[----:B------:R-:W4:Y:S04]  /*61c0*/  LDL.LU R22, [R1+0xa0] ;  /* 0x0000a00001167983 */ /* 0x000f280000300800 */
[----:B------:R-:W5:Y:S04]  /*61d0*/  LDL.LU R21, [R1+0xa4] ;  /* 0x0000a40001157983 */ /* 0x000f680000300800 */
        /* <DEDUP_REMOVED lines=23> */
[----:B------:R0:W-:Y:S04]  /*6350*/  STL [R1+0x80], R2 ;  /* 0x0000800201007387 */ /* 0x0001e80000100800 */
[----:B0-----:R-:W5:Y:S01]  /*6360*/  LDL.LU R2, [R1+0x8] ;  /* 0x0000080001027983 */ /* 0x001f620000300800 */
[----:B--2---:R-:W-:-:S05]  /*6370*/  SEL R28, R5, R28, !P4 ;  /* 0x0000001c051c7207 */ /* 0x004fca0006000000 */
[----:B------:R0:W-:Y:S04]  /*6380*/  STL [R1+0x84], R28 ;  /* 0x0000841c01007387 */ /* 0x0001e80000100800 */
[----:B0-----:R-:W2:Y:S02]  /*6390*/  LDL.LU R28, [R1+0x15d8] ;  /* 0x0015d800011c7983 */ /* 0x001ea40000300800 */
[----:B--2---:R-:W-:-:S05]  /*63a0*/  SEL R28, R5, R28, !P4 ;  /* 0x0000001c051c7207 */ /* 0x004fca0006000000 */
[----:B------:R0:W-:Y:S04]  /*63b0*/  STL [R1+0x88], R28 ;  /* 0x0000881c01007387 */ /* 0x0001e80000100800 */
[----:B0-----:R-:W2:Y:S01]  /*63c0*/  LDL.LU R28, [R1+0x15d4] ;  /* 0x0015d400011c7983 */ /* 0x001ea20000300800 */
[C---:B---3--:R-:W-:Y:S02]  /*63d0*/  SEL R29, R5.reuse, R29, !P4 ;  /* 0x0000001d051d7207 */ /* 0x048fe40006000000 */
[C---:B----4-:R-:W-:Y:S02]  /*63e0*/  SEL R22, R5.reuse, R22, !P4 ;  /* 0x0000001605167207 */ /* 0x050fe40006000000 */
[C---:B-----5:R-:W-:Y:S02]  /*63f0*/  SEL R21, R5.reuse, R21, !P4 ;  /* 0x0000001505157207 */ /* 0x060fe40006000000 */
[----:B------:R-:W-:-:S02]  /*6400*/  SEL R20, R5, R20, !P4 ;  /* 0x0000001405147207 */ /* 0x000fc40006000000 */
[C---:B------:R-:W-:Y:S02]  /*6410*/  SEL R19, R5.reuse, R19, !P4 ;  /* 0x0000001305137207 */ /* 0x040fe40006000000 */
[C---:B------:R-:W-:Y:S02]  /*6420*/  SEL R27, R5.reuse, R27, !P4 ;  /* 0x0000001b051b7207 */ /* 0x040fe40006000000 */
[C---:B------:R-:W-:Y:S02]  /*6430*/  SEL R18, R5.reuse, R18, !P4 ;  /* 0x0000001205127207 */ /* 0x040fe40006000000 */
[C---:B------:R-:W-:Y:S02]  /*6440*/  SEL R17, R5.reuse, R17, !P4 ;  /* 0x0000001105117207 */ /* 0x040fe40006000000 */
[C---:B------:R-:W-:Y:S02]  /*6450*/  SEL R16, R5.reuse, R16, !P4 ;  /* 0x0000001005107207 */ /* 0x040fe40006000000 */
        /* <DEDUP_REMOVED lines=12> */
[----:B--2---:R-:W-:-:S05]  /*6520*/  SEL R28, R5, R28, !P4 ;  /* 0x0000001c051c7207 */ /* 0x004fca0006000000 */
[----:B------:R0:W-:Y:S04]  /*6530*/  STL [R1+0x94], R28 ;  /* 0x0000941c01007387 */ /* 0x0001e80000100800 */
[----:B0-----:R-:W2:Y:S04]  /*6540*/  LDL.LU R28, [R1+0x15d0] ;  /* 0x0015d000011c7983 */ /* 0x001ea80000300800 */
[----:B------:R0:W-:Y:S04]  /*6550*/  STL [R1+0x9c], R29 ;  /* 0x00009c1d01007387 */ /* 0x0001e80000100800 */
[----:B0-----:R-:W3:Y:S04]  /*6560*/  LDL.LU R29, [R1+0x15cc] ;  /* 0x0015cc00011d7983 */ /* 0x001ee80000300800 */
[----:B------:R0:W-:Y:S04]  /*6570*/  STL [R1+0xa0], R22 ;  /* 0x0000a01601007387 */ /* 0x0001e80000100800 */
[----:B0-----:R-:W4:Y:S04]  /*6580*/  LDL.LU R22, [R1+0x15c8] ;  /* 0x0015c80001167983 */ /* 0x001f280000300800 */
[----:B------:R0:W-:Y:S04]  /*6590*/  STL [R1+0xa4], R21 ;  /* 0x0000a41501007387 */ /* 0x0001e80000100800 */
[----:B0-----:R-:W5:Y:S04]  /*65a0*/  LDL.LU R21, [R1+0x15c4] ;  /* 0x0015c40001157983 */ /* 0x001f680000300800 */
        /* <DEDUP_REMOVED lines=35> */
[----:B0-----:R-:W4:Y:S01]  /*67e0*/  LDL.LU R3, [R1+0x157c] ;  /* 0x00157c0001037983 */ /* 0x001f220000300800 */
[----:B------:R-:W-:-:S02]  /*67f0*/  SEL R25, R5, R25, !P4 ;  /* 0x0000001905197207 */ /* 0x000fc40006000000 */
[----:B------:R-:W-:-:S03]  /*6800*/  SEL R0, R5, R0, !P4 ;  /* 0x0000000005007207 */ /* 0x000fc60006000000 */
[----:B------:R0:W-:Y:S01]  /*6810*/  STL [R1+0x68], R25 ;  /* 0x0000681901007387 */ /* 0x0001e20000100800 */
[C---:B------:R-:W-:Y:S02]  /*6820*/  SEL R24, R5.reuse, R24, !P4 ;  /* 0x0000001805187207 */ /* 0x040fe40006000000 */
[----:B0-----:R-:W-:-:S05]  /*6830*/  SEL R25, R5, R26, !P4 ;  /* 0x0000001a05197207 */ /* 0x001fca0006000000 */
[----:B------:R-:W-:Y:S04]  /*6840*/  STL [R1+0x64], R25 ;  /* 0x0000641901007387 */ /* 0x000fe80000100800 */
[----:B------:R0:W-:Y:S01]  /*6850*/  STL [R1+0x1538], R0 ;  /* 0x0015380001007387 */ /* 0x0001e20000100800 */
[----:B------:R-:W-:-:S03]  /*6860*/  SEL R2, R5, R2, !P4 ;  /* 0x0000000205027207 */ /* 0x000fc60006000000 */
[----:B------:R-:W-:Y:S01]  /*6870*/  STL [R1+0x5c], R24 ;  /* 0x00005c1801007387 */ /* 0x000fe20000100800 */
[----:B0-----:R-:W-:-:S05]  /*6880*/  SEL R0, R5, R23, !P4 ;  /* 0x0000001705007207 */ /* 0x001fca0006000000 */
[----:B------:R-:W-:Y:S04]  /*6890*/  STL [R1+0x4c], R0 ;  /* 0x00004c0001007387 */ /* 0x000fe80000100800 */
[----:B------:R5:W-:Y:S02]  /*68a0*/  STL [R1+0x48], R2 ;  /* 0x0000480201007387 */ /* 0x000be40000100800 */
[C---:B-----5:R-:W-:Y:S02]  /*68b0*/  SEL R2, R5.reuse, R6, !P4 ;  /* 0x0000000605027207 */ /* 0x060fe40006000000 */
[C---:B--2---:R-:W-:Y:S02]  /*68c0*/  SEL R0, R5.reuse, R4, !P4 ;  /* 0x0000000405007207 */ /* 0x044fe40006000000 */
[----:B---3--:R-:W-:-:S02]  /*68d0*/  SEL R4, R5, R8, !P4 ;  /* 0x0000000805047207 */ /* 0x008fc40006000000 */
[----:B----4-:R-:W-:-:S05]  /*68e0*/  SEL R3, R5, R3, !P4 ;  /* 0x0000000305037207 */ /* 0x010fca0006000000 */
[----:B------:R0:W-:Y:S04]  /*68f0*/  STL [R1+0x44], R3 ;  /* 0x0000440301007387 */ /* 0x0001e80000100800 */
[----:B0-----:R-:W2:Y:S04]  /*6900*/  LDL.LU R3, [R1+0xd4] ;  /* 0x0000d40001037983 */ /* 0x001ea80000300800 */
[----:B------:R0:W-:Y:S04]  /*6910*/  STL [R1+0x40], R0 ;  /* 0x0000400001007387 */ /* 0x0001e80000100800 */
[----:B------:R1:W-:Y:S01]  /*6920*/  STL [R1+0x3c], R2 ;  /* 0x00003c0201007387 */ /* 0x0003e20000100800 */
[----:B0-----:R-:W-:-:S02]  /*6930*/  SEL R0, R5, R7, !P4 ;  /* 0x0000000705007207 */ /* 0x001fc40006000000 */
[----:B-1----:R-:W-:-:S03]  /*6940*/  SEL R2, R5, R9, !P4 ;  /* 0x0000000905027207 */ /* 0x002fc60006000000 */
[----:B------:R0:W-:Y:S04]  /*6950*/  STL [R1+0x34], R0 ;  /* 0x0000340001007387 */ /* 0x0001e80000100800 */
[----:B------:R1:W-:Y:S01]  /*6960*/  STL [R1+0x2c], R4 ;  /* 0x00002c0401007387 */ /* 0x0003e20000100800 */
[----:B0-----:R-:W-:-:S03]  /*6970*/  SEL R0, R5, R10, !P4 ;  /* 0x0000000a05007207 */ /* 0x001fc60006000000 */
[----:B------:R0:W-:Y:S01]  /*6980*/  STL [R1+0x24], R2 ;  /* 0x0000240201007387 */ /* 0x0001e20000100800 */
[----:B-1----:R-:W-:-:S03]  /*6990*/  SEL R4, R5, R11, !P4 ;  /* 0x0000000b05047207 */ /* 0x002fc60006000000 */
[----:B------:R-:W-:Y:S04]  /*69a0*/  STL [R1+0x1c], R0 ;  /* 0x00001c0001007387 */ /* 0x000fe80000100800 */
[----:B------:R1:W-:Y:S01]  /*69b0*/  STL [R1+0x18], R4 ;  /* 0x0000180401007387 */ /* 0x0003e20000100800 */
[----:B0-----:R-:W-:-:S03]  /*69c0*/  SEL R2, R5, R12, !P4 ;  /* 0x0000000c05027207 */ /* 0x001fc60006000000 */
[----:B-1----:R-:W3:Y:S04]  /*69d0*/  LDL.LU R4, [R1+0x4] ;  /* 0x0000040001047983 */ /* 0x002ee80000300800 */
[----:B------:R-:W-:Y:S04]  /*69e0*/  STL [R1+0x14], R2 ;  /* 0x0000140201007387 */ /* 0x000fe80000100800 */
[----:B------:R-:W4:Y:S01]  /*69f0*/  LDL.LU R6, [R1] ;  /* 0x0000000001067983 */ /* 0x000f220000300800 */
[----:B------:R-:W-:-:S05]  /*6a00*/  SEL R0, R5, R13, !P4 ;  /* 0x0000000d05007207 */ /* 0x000fca0006000000 */
[----:B------:R0:W-:Y:S04]  /*6a10*/  STL [R1+0x10], R0 ;  /* 0x0000100001007387 */ /* 0x0001e80000100800 */
[----:B0-----:R-:W5:Y:S01]  /*6a20*/  LDL.LU R0, [R1+0xc] ;  /* 0x00000c0001007983 */ /* 0x001f620000300800 */
[C---:B------:R-:W-:Y:S02]  /*6a30*/  SEL R2, R5.reuse, R14, !P4 ;  /* 0x0000000e05027207 */ /* 0x040fe40006000000 */
[C---:B------:R-:W-:Y:S02]  /*6a40*/  SEL R26, R5.reuse, R15, !P4 ;  /* 0x0000000f051a7207 */ /* 0x040fe40006000000 */
[C---:B------:R-:W-:Y:S02]  /*6a50*/  SEL R25, R5.reuse, R16, !P4 ;  /* 0x0000001005197207 */ /* 0x040fe40006000000 */
[C---:B------:R-:W-:Y:S01]  /*6a60*/  SEL R24, R5.reuse, R17, !P4 ;  /* 0x0000001105187207 */ /* 0x040fe20006000000 */
[----:B------:R-:W-:Y:S01]  /*6a70*/  STL [R1+0x1508], R2 ;  /* 0x0015080201007387 */ /* 0x000fe20000100800 */
[----:B------:R-:W-:-:S02]  /*6a80*/  SEL R23, R5, R18, !P4 ;  /* 0x0000001205177207 */ /* 0x000fc40006000000 */
[C---:B------:R-:W-:Y:S01]  /*6a90*/  SEL R27, R5.reuse, R27, !P4 ;  /* 0x0000001b051b7207 */ /* 0x040fe20006000000 */
[----:B------:R0:W-:Y:S01]  /*6aa0*/  STL [R1+0x150c], R26 ;  /* 0x00150c1a01007387 */ /* 0x0001e20000100800 */
[C---:B------:R-:W-:Y:S02]  /*6ab0*/  SEL R19, R5.reuse, R19, !P4 ;  /* 0x0000001305137207 */ /* 0x040fe40006000000 */
[C---:B------:R-:W-:Y:S01]  /*6ac0*/  SEL R20, R5.reuse, R20, !P4 ;  /* 0x0000001405147207 */ /* 0x040fe20006000000 */
[----:B------:R-:W-:Y:S01]  /*6ad0*/  STL [R1+0x1510], R25 ;  /* 0x0015101901007387 */ /* 0x000fe20000100800 */
[C---:B------:R-:W-:Y:S02]  /*6ae0*/  SEL R21, R5.reuse, R21, !P4 ;  /* 0x0000001505157207 */ /* 0x040fe40006000000 */
[----:B------:R-:W-:Y:S01]  /*6af0*/  SEL R5, R5, R22, !P4 ;  /* 0x0000001605057207 */ /* 0x000fe20006000000 */
[----:B------:R-:W-:Y:S04]  /*6b00*/  STL [R1+0x1514], R24 ;  /* 0x0015141801007387 */ /* 0x000fe80000100800 */
[----:B------:R-:W-:Y:S04]  /*6b10*/  STL [R1+0x1518], R23 ;  /* 0x0015181701007387 */ /* 0x000fe80000100800 */
[----:B------:R-:W-:Y:S04]  /*6b20*/  STL [R1+0x151c], R27 ;  /* 0x00151c1b01007387 */ /* 0x000fe80000100800 */
[----:B------:R-:W-:Y:S04]  /*6b30*/  STL [R1+0x1520], R19 ;  /* 0x0015201301007387 */ /* 0x000fe80000100800 */
[----:B------:R-:W-:Y:S04]  /*6b40*/  STL [R1+0x1524], R20 ;  /* 0x0015241401007387 */ /* 0x000fe80000100800 */
[----:B------:R1:W-:Y:S04]  /*6b50*/  STL [R1+0x1528], R21 ;  /* 0x0015281501007387 */ /* 0x0003e80000100800 */
[----:B------:R-:W-:Y:S04]  /*6b60*/  STL [R1+0x152c], R5 ;  /* 0x00152c0501007387 */ /* 0x000fe80000100800 */
[----:B------:R-:W5:Y:S04]  /*6b70*/  LDL.LU R10, [R1+0x20] ;  /* 0x00002000010a7983 */ /* 0x000f680000300800 */
[----:B------:R-:W5:Y:S04]  /*6b80*/  LDL.LU R11, [R1+0x28] ;  /* 0x00002800010b7983 */ /* 0x000f680000300800 */
[----:B------:R-:W5:Y:S04]  /*6b90*/  LDL.LU R12, [R1+0x30] ;  /* 0x00003000010c7983 */ /* 0x000f680000300800 */
[----:B------:R-:W5:Y:S04]  /*6ba0*/  LDL.LU R13, [R1+0x38] ;  /* 0x00003800010d7983 */ /* 0x000f680000300800 */
[----:B------:R-:W5:Y:S01]  /*6bb0*/  LDL.LU R14, [R1+0x50] ;  /* 0x00005000010e7983 */ /* 0x000f620000300800 */
[----:B------:R-:W-:-:S02]  /*6bc0*/  IMAD R7, R29, UR6, RZ ;  /* 0x000000061d077c24 */ /* 0x000fc4000f8e02ff */
[----:B------:R-:W-:Y:S01]  /*6bd0*/  IMAD R8, R28, UR6, RZ ;  /* 0x000000061c087c24 */ /* 0x000fe2000f8e02ff */
[----:B--2---:R-:W-:Y:S01]  /*6be0*/  LEA.HI.X.SX32 R3, R3, UR7, 0x1, P6 ;  /* 0x0000000703037c11 */ /* 0x004fe2000b0f0eff */
[----:B------:R-:W-:-:S04]  /*6bf0*/  ULDC UR7, c[0x0][0x234] ;  /* 0x00008d0000077ab9 */ /* 0x000fc80000000800 */
[----:B------:R2:W-:Y:S04]  /*6c00*/  STL [R1+0x1530], R3 ;  /* 0x0015300301007387 */ /* 0x0005e80000100800 */
[----:B------:R-:W2:Y:S04]  /*6c10*/  LDL.LU R15, [R1+0x58] ;  /* 0x00005800010f7983 */ /* 0x000ea80000300800 */
[----:B------:R-:W2:Y:S01]  /*6c20*/  LDL.LU R16, [R1+0x60] ;  /* 0x0000600001107983 */ /* 0x000ea20000300800 */
[----:B---3--:R-:W-:-:S05]  /*6c30*/  IMAD R4, R4, UR6, RZ ;  /* 0x0000000604047c24 */ /* 0x008fca000f8e02ff */
[----:B------:R3:W-:Y:S01]  /*6c40*/  STL [R1+0x1534], R4 ;  /* 0x0015340401007387 */ /* 0x0007e20000100800 */
[----:B----4-:R-:W-:-:S03]  /*6c50*/  IMAD R6, R6, UR6, RZ ;  /* 0x0000000606067c24 */ /* 0x010fc6000f8e02ff */
[----:B0-----:R-:W4:Y:S04]  /*6c60*/  LDL.LU R26, [R1+0x78] ;  /* 0x00007800011a7983 */ /* 0x001f280000300800 */
[----:B------:R-:W3:Y:S04]  /*6c70*/  LDL.LU R2, [R1+0x80] ;  /* 0x0000800001027983 */ /* 0x000ee80000300800 */
[----:B-1----:R-:W3:Y:S04]  /*6c80*/  LDL.LU R21, [R1+0x84] ;  /* 0x0000840001157983 */ /* 0x002ee80000300800 */
[----:B------:R-:W3:Y:S04]  /*6c90*/  LDL.LU R20, [R1+0x88] ;  /* 0x0000880001147983 */ /* 0x000ee80000300800 */
[----:B------:R-:W-:Y:S04]  /*6ca0*/  STL [R1+0x153c], R6 ;  /* 0x00153c0601007387 */ /* 0x000fe80000100800 */
[----:B------:R-:W-:Y:S04]  /*6cb0*/  STL [R1+0x1540], R7 ;  /* 0x0015400701007387 */ /* 0x000fe80000100800 */
[----:B------:R-:W-:Y:S04]  /*6cc0*/  STL [R1+0x1544], R8 ;  /* 0x0015440801007387 */ /* 0x000fe80000100800 */
[----:B------:R-:W3:Y:S04]  /*6cd0*/  LDL.LU R19, [R1+0x94] ;  /* 0x0000940001137983 */ /* 0x000ee80000300800 */
[----:B------:R-:W3:Y:S04]  /*6ce0*/  LDL.LU R27, [R1+0x9c] ;  /* 0x00009c00011b7983 */ /* 0x000ee80000300800 */
[----:B------:R-:W3:Y:S01]  /*6cf0*/  LDL.LU R23, [R1+0xa0] ;  /* 0x0000a00001177983 */ /* 0x000ee20000300800 */
[----:B-----5:R-:W-:-:S03]  /*6d00*/  IMAD R9, R0, UR6, RZ ;  /* 0x0000000600097c24 */ /* 0x020fc6000f8e02ff */
[----:B------:R-:W5:Y:S04]  /*6d10*/  LDL.LU R24, [R1+0xa4] ;  /* 0x0000a40001187983 */ /* 0x000f680000300800 */
[----:B------:R-:W5:Y:S04]  /*6d20*/  LDL.LU R25, [R1+0xb4] ;  /* 0x0000b40001197983 */ /* 0x000f680000300800 */
[----:B------:R-:W5:Y:S04]  /*6d30*/  LDL.LU R0, [R1+0xb8] ;  /* 0x0000b80001007983 */ /* 0x000f680000300800 */
[----:B------:R-:W-:Y:S01]  /*6d40*/  STL [R1+0x1548], R9 ;  /* 0x0015480901007387 */ /* 0x000fe20000100800 */
[----:B------:R-:W-:-:S02]  /*6d50*/  IMAD R10, R10, UR6, RZ ;  /* 0x000000060a0a7c24 */ /* 0x000fc4000f8e02ff */
[----:B------:R-:W-:-:S03]  /*6d60*/  IMAD R11, R11, UR6, RZ ;  /* 0x000000060b0b7c24 */ /* 0x000fc6000f8e02ff */
[----:B------:R-:W-:Y:S01]  /*6d70*/  STL [R1+0x154c], R10 ;  /* 0x00154c0a01007387 */ /* 0x000fe20000100800 */
[----:B------:R-:W-:-:S03]  /*6d80*/  IMAD R12, R12, UR6, RZ ;  /* 0x000000060c0c7c24 */ /* 0x000fc6000f8e02ff */
[----:B------:R-:W-:Y:S01]  /*6d90*/  STL [R1+0x1550], R11 ;  /* 0x0015500b01007387 */ /* 0x000fe20000100800 */
[----:B------:R-:W-:-:S03]  /*6da0*/  IMAD R13, R13, UR6, RZ ;  /* 0x000000060d0d7c24 */ /* 0x000fc6000f8e02ff */
[----:B------:R-:W-:Y:S01]  /*6db0*/  STL [R1+0x1554], R12 ;  /* 0x0015540c01007387 */ /* 0x000fe20000100800 */
[----:B------:R-:W-:-:S03]  /*6dc0*/  IMAD R14, R14, UR6, RZ ;  /* 0x000000060e0e7c24 */ /* 0x000fc6000f8e02ff */
[----:B------:R-:W-:Y:S04]  /*6dd0*/  STL [R1+0x1558], R13 ;  /* 0x0015580d01007387 */ /* 0x000fe80000100800 */
[----:B------:R-:W-:Y:S01]  /*6de0*/  STL [R1+0x155c], R14 ;  /* 0x00155c0e01007387 */ /* 0x000fe20000100800 */
[----:B--2---:R-:W-:Y:S02]  /*6df0*/  IMAD R15, R15, UR6, RZ ;  /* 0x000000060f0f7c24 */ /* 0x004fe4000f8e02ff */
[----:B------:R-:W-:-:S03]  /*6e00*/  IMAD R16, R16, UR6, RZ ;  /* 0x0000000610107c24 */ /* 0x000fc6000f8e02ff */
[----:B------:R-:W-:Y:S04]  /*6e10*/  STL [R1+0x1560], R15 ;  /* 0x0015600f01007387 */ /* 0x000fe80000100800 */
[----:B------:R-:W-:Y:S01]  /*6e20*/  STL [R1+0x1564], R16 ;  /* 0x0015641001007387 */ /* 0x000fe20000100800 */
[----:B----4-:R-:W-:Y:S02]  /*6e30*/  IMAD R17, R26, UR6, RZ ;  /* 0x000000061a117c24 */ /* 0x010fe4000f8e02ff */
[----:B---3--:R-:W-:-:S03]  /*6e40*/  IMAD R18, R2, UR6, RZ ;  /* 0x0000000602127c24 */ /* 0x008fc6000f8e02ff */
[----:B------:R-:W-:Y:S01]  /*6e50*/  STL [R1+0x1568], R17 ;  /* 0x0015681101007387 */ /* 0x000fe20000100800 */
[----:B------:R-:W-:-:S03]  /*6e60*/  IMAD R22, R21, UR6, RZ ;  /* 0x0000000615167c24 */ /* 0x000fc6000f8e02ff */
[----:B------:R-:W2:Y:S01]  /*6e70*/  LDL.LU R26, [R1+0xbc] ;  /* 0x0000bc00011a7983 */ /* 0x000ea20000300800 */
[----:B------:R-:W-:-:S03]  /*6e80*/  IMAD R28, R20, UR6, RZ ;  /* 0x00000006141c7c24 */ /* 0x000fc6000f8e02ff */
[----:B------:R-:W3:Y:S04]  /*6e90*/  LDL.LU R2, [R1+0xc4] ;  /* 0x0000c40001027983 */ /* 0x000ee80000300800 */
[----:B------:R-:W-:Y:S04]  /*6ea0*/  STL [R1+0x156c], R18 ;  /* 0x00156c1201007387 */ /* 0x000fe80000100800 */
[----:B------:R-:W-:Y:S01]  /*6eb0*/  STL [R1+0x1570], R22 ;  /* 0x0015701601007387 */ /* 0x000fe20000100800 */
[----:B------:R-:W-:-:S03]  /*6ec0*/  IMAD R29, R19, UR6, RZ ;  /* 0x00000006131d7c24 */ /* 0x000fc6000f8e02ff */
[----:B------:R-:W-:Y:S01]  /*6ed0*/  STL [R1+0x1574], R28 ;  /* 0x0015741c01007387 */ /* 0x000fe20000100800 */
[----:B------:R-:W-:-:S03]  /*6ee0*/  IMAD R3, R27, UR6, RZ ;  /* 0x000000061b037c24 */ /* 0x000fc6000f8e02ff */
[----:B------:R-:W-:Y:S01]  /*6ef0*/  STL [R1+0x1578], R29 ;  /* 0x0015781d01007387 */ /* 0x000fe20000100800 */
[----:B------:R-:W-:-:S03]  /*6f00*/  IMAD R5, R23, UR6, RZ ;  /* 0x0000000617057c24 */ /* 0x000fc6000f8e02ff */
[----:B------:R0:W-:Y:S01]  /*6f10*/  STL [R1], R3 ;  /* 0x0000000301007387 */ /* 0x0001e20000100800 */
[----:B-----5:R-:W-:-:S03]  /*6f20*/  IMAD R4, R24, UR6, RZ ;  /* 0x0000000618047c24 */ /* 0x020fc6000f8e02ff */
[----:B------:R-:W-:Y:S01]  /*6f30*/  STL [R1+0x4], R5 ;  /* 0x0000040501007387 */ /* 0x000fe20000100800 */
[----:B0-----:R-:W-:-:S03]  /*6f40*/  IMAD R3, R25, UR6, RZ ;  /* 0x0000000619037c24 */ /* 0x001fc6000f8e02ff */
[----:B------:R-:W-:Y:S01]  /*6f50*/  STL [R1+0xc], R4 ;  /* 0x00000c0401007387 */ /* 0x000fe20000100800 */
[----:B------:R-:W-:-:S03]  /*6f60*/  IMAD R0, R0, UR6, RZ ;  /* 0x0000000600007c24 */ /* 0x000fc6000f8e02ff */
[----:B------:R-:W4:Y:S04]  /*6f70*/  LDL.LU R29, [R1+0xc8] ;  /* 0x0000c800011d7983 */ /* 0x000f280000300800 */
[----:B------:R-:W-:Y:S04]  /*6f80*/  STL [R1+0x20], R3 ;  /* 0x0000200301007387 */ /* 0x000fe80000100800 */
[----:B------:R-:W5:Y:S04]  /*6f90*/  LDL.LU R28, [R1+0xd0] ;  /* 0x0000d000011c7983 */ /* 0x000f680000300800 */
[----:B------:R0:W-:Y:S04]  /*6fa0*/  STL [R1+0x28], R0 ;  /* 0x0000280001007387 */ /* 0x0001e80000100800 */
        /* <DEDUP_REMOVED lines=14> */
[----:B0-----:R-:W5:Y:S04]  /*7090*/  LDL.LU R0, [R1+0x5c] ;  /* 0x00005c0001007983 */ /* 0x001f680000300800 */
[----:B------:R-:W5:Y:S01]  /*70a0*/  LDL.LU R4, [R1+0x4c] ;  /* 0x00004c0001047983 */ /* 0x000f620000300800 */
[----:B--2---:R-:W-:-:S02]  /*70b0*/  IMAD R3, R26, UR6, RZ ;  /* 0x000000061a037c24 */ /* 0x004fc4000f8e02ff */
[----:B---3--:R-:W-:-:S03]  /*70c0*/  IMAD R2, R2, UR6, RZ ;  /* 0x0000000602027c24 */ /* 0x008fc6000f8e02ff */
[----:B------:R0:W-:Y:S04]  /*70d0*/  STL [R1+0x30], R3 ;  /* 0x0000300301007387 */ /* 0x0001e80000100800 */
[----:B0-----:R-:W2:Y:S04]  /*70e0*/  LDL.LU R3, [R1+0x48] ;  /* 0x0000480001037983 */ /* 0x001ea80000300800 */
[----:B------:R0:W-:Y:S04]  /*70f0*/  STL [R1+0x38], R2 ;  /* 0x0000380201007387 */ /* 0x0001e80000100800 */
[----:B------:R-:W3:Y:S04]  /*7100*/  LDL.LU R5, [R1+0x44] ;  /* 0x0000440001057983 */ /* 0x000ee80000300800 */
[----:B------:R-:W3:Y:S04]  /*7110*/  LDL.LU R21, [R1+0x40] ;  /* 0x0000400001157983 */ /* 0x000ee80000300800 */
[----:B------:R-:W3:Y:S04]  /*7120*/  LDL.LU R20, [R1+0x3c] ;  /* 0x00003c0001147983 */ /* 0x000ee80000300800 */
[----:B------:R-:W3:Y:S04]  /*7130*/  LDL.LU R19, [R1+0x34] ;  /* 0x0000340001137983 */ /* 0x000ee80000300800 */
[----:B------:R-:W3:Y:S04]  /*7140*/  LDL.LU R27, [R1+0x2c] ;  /* 0x00002c00011b7983 */ /* 0x000ee80000300800 */
[----:B------:R-:W3:Y:S01]  /*7150*/  LDL.LU R23, [R1+0x24] ;  /* 0x0000240001177983 */ /* 0x000ee20000300800 */
[----:B----4-:R-:W-:-:S03]  /*7160*/  IMAD R29, R29, UR6, RZ ;  /* 0x000000061d1d7c24 */ /* 0x010fc6000f8e02ff */
[----:B------:R-:W4:Y:S04]  /*7170*/  LDL.LU R24, [R1+0x1c] ;  /* 0x00001c0001187983 */ /* 0x000f280000300800 */
[----:B------:R-:W4:Y:S01]  /*7180*/  LDL.LU R25, [R1+0x18] ;  /* 0x0000180001197983 */ /* 0x000f220000300800 */
[----:B-----5:R-:W-:-:S03]  /*7190*/  IMAD R28, R28, UR6, RZ ;  /* 0x000000061c1c7c24 */ /* 0x020fc6000f8e02ff */
[----:B------:R-:W5:Y:S04]  /*71a0*/  LDL.LU R26, [R1+0x14] ;  /* 0x00001400011a7983 */ /* 0x000f680000300800 */
[----:B0-----:R-:W5:Y:S01]  /*71b0*/  LDL.LU R2, [R1+0x10] ;  /* 0x0000100001027983 */ /* 0x001f620000300800 */
[----:B------:R-:W-:-:S03]  /*71c0*/  IMAD R22, R22, UR6, RZ ;  /* 0x0000000616167c24 */ /* 0x000fc6000f8e02ff */
[----:B------:R0:W-:Y:S01]  /*71d0*/  STL [R1+0x50], R29 ;  /* 0x0000501d01007387 */ /* 0x0001e20000100800 */
[----:B------:R-:W-:Y:S02]  /*71e0*/  IMAD R18, R18, UR6, RZ ;  /* 0x0000000612127c24 */ /* 0x000fe4000f8e02ff */
[----:B------:R-:W-:Y:S01]  /*71f0*/  IMAD R17, R17, UR6, RZ ;  /* 0x0000000611117c24 */ /* 0x000fe2000f8e02ff */
[----:B0-----:R-:W5:Y:S01]  /*7200*/  LDL.LU R29, [R1+0x1578] ;  /* 0x00157800011d7983 */ /* 0x001f620000300800 */
[----:B------:R-:W-:-:S03]  /*7210*/  IMAD R16, R16, UR6, RZ ;  /* 0x0000000610107c24 */ /* 0x000fc6000f8e02ff */
[----:B------:R0:W-:Y:S01]  /*7220*/  STL [R1+0x58], R28 ;  /* 0x0000581c01007387 */ /* 0x0001e20000100800 */
[----:B------:R-:W-:Y:S02]  /*7230*/  IMAD R15, R15, UR6, RZ ;  /* 0x000000060f0f7c24 */ /* 0x000fe4000f8e02ff */
[----:B------:R-:W-:Y:S01]  /*7240*/  IMAD R14, R14, UR6, RZ ;  /* 0x000000060e0e7c24 */ /* 0x000fe2000f8e02ff */
[----:B0-----:R-:W5:Y:S04]  /*7250*/  LDL.LU R28, [R1+0x1574] ;  /* 0x00157400011c7983 */ /* 0x001f680000300800 */
[----:B------:R0:W-:Y:S01]  /*7260*/  STL [R1+0x60], R22 ;  /* 0x0000601601007387 */ /* 0x0001e20000100800 */
[----:B------:R-:W-:-:S03]  /*7270*/  IMAD R13, R13, UR6, RZ ;  /* 0x000000060d0d7c24 */ /* 0x000fc6000f8e02ff */
        /* <DEDUP_REMOVED lines=25> */
[----:B------:R0:W-:Y:S04]  /*7410*/  STL [R1+0x74], R10 ;  /* 0x0000740a01007387 */ /* 0x0001e80000100800 */
        /* <DEDUP_REMOVED lines=10> */
[----:B0-----:R-:W5:Y:S01]  /*74c0*/  LDL.LU R0, [R1+0x1538] ;  /* 0x0015380001007983 */ /* 0x001f620000300800 */
[----:B------:R-:W-:-:S02]  /*74d0*/  IMAD R4, R4, UR6, RZ ;  /* 0x0000000604047c24 */ /* 0x000fc4000f8e02ff */
[----:B--2---:R-:W-:Y:S02]  /*74e0*/  IMAD R3, R3, UR6, RZ ;  /* 0x0000000603037c24 */ /* 0x004fe4000f8e02ff */
[----:B---3--:R-:W-:Y:S02]  /*74f0*/  IMAD R5, R5, UR6, RZ ;  /* 0x0000000605057c24 */ /* 0x008fe4000f8e02ff */
[----:B------:R-:W-:Y:S02]  /*7500*/  IMAD R21, R21, UR6, RZ ;  /* 0x0000000615157c24 */ /* 0x000fe4000f8e02ff */
[----:B------:R-:W-:Y:S02]  /*7510*/  IMAD R20, R20, UR6, RZ ;  /* 0x0000000614147c24 */ /* 0x000fe4000f8e02ff */
[----:B------:R-:W-:Y:S02]  /*7520*/  IMAD R19, R19, UR6, RZ ;  /* 0x0000000613137c24 */ /* 0x000fe4000f8e02ff */
[----:B------:R-:W-:-:S02]  /*7530*/  IMAD R27, R27, UR6, RZ ;  /* 0x000000061b1b7c24 */ /* 0x000fc4000f8e02ff */
[----:B------:R-:W-:Y:S02]  /*7540*/  IMAD R23, R23, UR6, RZ ;  /* 0x0000000617177c24 */ /* 0x000fe4000f8e02ff */
[----:B----4-:R-:W-:Y:S02]  /*7550*/  IMAD R24, R24, UR6, RZ ;  /* 0x0000000618187c24 */ /* 0x010fe4000f8e02ff */
[----:B------:R-:W-:Y:S02]  /*7560*/  IMAD R25, R25, UR6, RZ ;  /* 0x0000000619197c24 */ /* 0x000fe4000f8e02ff */
[----:B-----5:R-:W-:Y:S02]  /*7570*/  IMAD R26, R26, UR6, RZ ;  /* 0x000000061a1a7c24 */ /* 0x020fe4000f8e02ff */
[----:B------:R-:W-:Y:S02]  /*7580*/  IMAD R2, R2, UR6, RZ ;  /* 0x0000000602027c24 */ /* 0x000fe4000f8e02ff */
[----:B------:R-:W-:-:S05]  /*7590*/  IMAD R0, R0, UR6, RZ ;  /* 0x0000000600007c24 */ /* 0x000fca000f8e02ff */
        /* <DEDUP_REMOVED lines=25> */
[----:B0-----:R-:W4:Y:S01]  /*7730*/  LDL.LU R2, [R1+0x1508] ;  /* 0x0015080001027983 */ /* 0x001f220000300800 */
[----:B-----5:R-:W-:-:S02]  /*7740*/  IMAD R24, R24, UR6, RZ ;  /* 0x0000000618187c24 */ /* 0x020fc4000f8e02ff */
[----:B--2---:R-:W-:Y:S02]  /*7750*/  IMAD R25, R25, UR6, RZ ;  /* 0x0000000619197c24 */ /* 0x004fe4000f8e02ff */
[----:B---3--:R-:W-:Y:S02]  /*7760*/  IMAD R26, R26, UR6, RZ ;  /* 0x000000061a1a7c24 */ /* 0x008fe4000f8e02ff */
[----:B----4-:R-:W-:-:S05]  /*7770*/  IMAD R2, R2, UR6, RZ ;  /* 0x0000000602027c24 */ /* 0x010fca000f8e02ff */
[----:B------:R0:W-:Y:S04]  /*7780*/  STL [R1+0x8], R2 ;  /* 0x0000080201007387 */ /* 0x0001e80000100800 */
[----:B0-----:R-:W2:Y:S04]  /*7790*/  LDL.LU R2, [R1+0x1504] ;  /* 0x0015040001027983 */ /* 0x001ea80000300800 */
[----:B------:R0:W-:Y:S04]  /*77a0*/  STL [R1+0x14f0], R26 ;  /* 0x0014f01a01007387 */ /* 0x0001e80000100800 */
[----:B0-----:R-:W3:Y:S04]  /*77b0*/  LDL.LU R26, [R1+0xe0] ;  /* 0x0000e000011a7983 */ /* 0x001ee80000300800 */
[----:B------:R0:W-:Y:S04]  /*77c0*/  STL [R1+0x14f4], R25 ;  /* 0x0014f41901007387 */ /* 0x0001e80000100800 */
[----:B0-----:R-:W4:Y:S04]  /*77d0*/  LDL.LU R25, [R1+0xdc] ;  /* 0x0000dc0001197983 */ /* 0x001f280000300800 */
[----:B------:R0:W-:Y:S04]  /*77e0*/  STL [R1+0x14f8], R24 ;  /* 0x0014f81801007387 */ /* 0x0001e80000100800 */
[----:B0-----:R-:W5:Y:S01]  /*77f0*/  LDL.LU R24, [R1+0xd8] ;  /* 0x0000d80001187983 */ /* 0x001f620000300800 */
[----:B------:R-:W-:-:S02]  /*7800*/  IMAD R23, R23, UR6, RZ ;  /* 0x0000000617177c24 */ /* 0x000fc4000f8e02ff */
[----:B------:R-:W-:-:S03]  /*7810*/  IMAD R27, R27, UR6, RZ ;  /* 0x000000061b1b7c24 */ /* 0x000fc6000f8e02ff */
[----:B------:R3:W-:Y:S04]  /*7820*/  STL [R1+0x14fc], R23 ;  /* 0x0014fc1701007387 */ /* 0x0007e80000100800 */
[----:B------:R5:W-:Y:S01]  /*7830*/  STL [R1+0x1500], R27 ;  /* 0x0015001b01007387 */ /* 0x000be20000100800 */
[----:B---3--:R-:W-:Y:S02]  /*7840*/  IMAD R23, R26, UR7, RZ ;  /* 0x000000071a177c24 */ /* 0x008fe4000f8e02ff */
[----:B-----5:R-:W-:Y:S02]  /*7850*/  IMAD R27, R24, UR7, RZ ;  /* 0x00000007181b7c24 */ /* 0x020fe4000f8e02ff */
[----:B----4-:R-:W-:-:S03]  /*7860*/  IMAD R24, R25, UR7, RZ ;  /* 0x0000000719187c24 */ /* 0x010fc6000f8e02ff */
[----:B------:R-:W-:Y:S04]  /*7870*/  STL [R1+0x98], R27 ;  /* 0x0000981b01007387 */ /* 0x000fe80000100800 */
[----:B------:R0:W-:Y:S01]  /*7880*/  STL [R1+0x9c], R24 ;  /* 0x00009c1801007387 */ /* 0x0001e20000100800 */
[----:B--2---:R-:W-:-:S03]  /*7890*/  IADD3 R25, P5, R6, R2, RZ ;  /* 0x0000000206197210 */ /* 0x004fc60007fbe0ff */
[----:B------:R1:W-:Y:S01]  /*78a0*/  STL [R1+0xa0], R23 ;  /* 0x0000a01701007387 */ /* 0x0003e20000100800 */
[-C--:B0-----:R-:W-:Y:S02]  /*78b0*/  IADD3 R24, P6, R4, R2.reuse, RZ ;  /* 0x0000000204187210 */ /* 0x081fe40007fde0ff */
[----:B-1----:R-:W-:-:S03]  /*78c0*/  IADD3 R23, P3, R7, R2, RZ ;  /* 0x0000000207177210 */ /* 0x002fc60007f7e0ff */
[----:B------:R0:W-:Y:S04]  /*78d0*/  STL [R1+0xfbc], R24 ;  /* 0x000fbc1801007387 */ /* 0x0001e80000100800 */
[----:B------:R1:W-:Y:S01]  /*78e0*/  STL [R1+0xfc0], R25 ;  /* 0x000fc01901007387 */ /* 0x0003e20000100800 */
[----:B0-----:R-:W-:-:S03]  /*78f0*/  IADD3 R24, P2, R8, R2, RZ ;  /* 0x0000000208187210 */ /* 0x001fc60007f5e0ff */
[----:B------:R0:W-:Y:S01]  /*7900*/  STL [R1+0xfc4], R23 ;  /* 0x000fc41701007387 */ /* 0x0001e20000100800 */
[----:B-1----:R-:W-:-:S03]  /*7910*/  IADD3 R25, P1, R9, R2, RZ ;  /* 0x0000000209197210 */ /* 0x002fc60007f3e0ff */
[----:B------:R1:W-:Y:S01]  /*7920*/  STL [R1+0xfc8], R24 ;  /* 0x000fc81801007387 */ /* 0x0003e20000100800 */
[----:B------:R-:W-:Y:S02]  /*7930*/  LEA.HI.X.SX32 R4, R4, R3, 0x1, P6 ;  /* 0x0000000304047211 */ /* 0x000fe400030f0eff */
[-C--:B0-----:R-:W-:Y:S01]  /*7940*/  IADD3 R23, P0, R10, R2.reuse, RZ ;  /* 0x000000020a177210 */ /* 0x081fe20007f1e0ff */
[----:B------:R-:W-:Y:S01]  /*7950*/  STL [R1+0xfcc], R25 ;  /* 0x000fcc1901007387 */ /* 0x000fe20000100800 */
[----:B-1----:R-:W-:-:S03]  /*7960*/  IADD3 R24, P4, R11, R2, RZ ;  /* 0x000000020b187210 */ /* 0x002fc60007f9e0ff */
[----:B------:R0:W-:Y:S04]  /*7970*/  STL [R1+0xfd0], R23 ;  /* 0x000fd01701007387 */ /* 0x0001e80000100800 */
[----:B0-----:R-:W2:Y:S04]  /*7980*/  LDL.LU R23, [R1] ;  /* 0x0000000001177983 */ /* 0x001ea80000300800 */
[----:B------:R0:W-:Y:S04]  /*7990*/  STL [R1+0xfd4], R24 ;  /* 0x000fd41801007387 */ /* 0x0001e80000100800 */
[----:B------:R1:W-:Y:S01]  /*79a0*/  STL [R1+0xfb4], R4 ;  /* 0x000fb40401007387 */ /* 0x0003e20000100800 */
[----:B0-----:R-:W-:-:S02]  /*79b0*/  IADD3 R24, P6, R12, R2, RZ ;  /* 0x000000020c187210 */ /* 0x001fc40007fde0ff */
[----:B-1----:R-:W-:-:S03]  /*79c0*/  LEA.HI.X.SX32 R4, R6, R3, 0x1, P5 ;  /* 0x0000000306047211 */ /* 0x002fc600028f0eff */
[----:B------:R0:W-:Y:S01]  /*79d0*/  STL [R1+0xfb8], R24 ;  /* 0x000fb81801007387 */ /* 0x0001e20000100800 */
[----:B------:R-:W-:-:S03]  /*79e0*/  IADD3 R6, P5, R13, R2, RZ ;  /* 0x000000020d067210 */ /* 0x000fc60007fbe0ff */
[----:B0-----:R-:W3:Y:S04]  /*79f0*/  LDL.LU R24, [R1+0x4] ;  /* 0x0000040001187983 */ /* 0x001ee80000300800 */
[----:B------:R0:W-:Y:S04]  /*7a00*/  STL [R1+0xfac], R4 ;  /* 0x000fac0401007387 */ /* 0x0001e80000100800 */
[----:B------:R1:W-:Y:S01]  /*7a10*/  STL [R1+0xfb0], R6 ;  /* 0x000fb00601007387 */ /* 0x0003e20000100800 */
[----:B0-----:R-:W-:Y:S02]  /*7a20*/  LEA.HI.X.SX32 R4, R7, R3, 0x1, P3 ;  /* 0x0000000307047211 */ /* 0x001fe400018f0eff */
[----:B------:R-:W-:-:S02]  /*7a30*/  IADD3 R7, P3, R14, R2, RZ ;  /* 0x000000020e077210 */ /* 0x000fc40007f7e0ff */
[----:B-1----:R-:W-:Y:S01]  /*7a40*/  LEA.HI.X.SX32 R6, R8, R3, 0x1, P2 ;  /* 0x0000000308067211 */ /* 0x002fe200010f0eff */
[----:B------:R0:W-:Y:S04]  /*7a50*/  STL [R1+0xfa4], R4 ;  /* 0x000fa40401007387 */ /* 0x0001e80000100800 */
[----:B------:R1:W-:Y:S04]  /*7a60*/  STL [R1+0xfa8], R7 ;  /* 0x000fa80701007387 */ /* 0x0003e80000100800 */
[----:B------:R-:W4:Y:S01]  /*7a70*/  LDL.LU R25, [R1+0x20] ;  /* 0x0000200001197983 */ /* 0x000f220000300800 */
[----:B0-----:R-:W-:-:S03]  /*7a80*/  IADD3 R4, P2, R15, R2, RZ ;  /* 0x000000020f047210 */ /* 0x001fc60007f5e0ff */
[----:B------:R0:W-:Y:S01]  /*7a90*/  STL [R1+0xf9c], R6 ;  /* 0x000f9c0601007387 */ /* 0x0001e20000100800 */
[----:B-1----:R-:W-:-:S03]  /*7aa0*/  LEA.HI.X.SX32 R7, R10, R3, 0x1, P0 ;  /* 0x000000030a077211 */ /* 0x002fc600000f0eff */
[----:B------:R1:W-:Y:S04]  /*7ab0*/  STL [R1+0xfa0], R4 ;  /* 0x000fa00401007387 */ /* 0x0003e80000100800 */
[----:B------:R-:W5:Y:S01]  /*7ac0*/  LDL.LU R26, [R1+0x28] ;  /* 0x00002800011a7983 */ /* 0x000f620000300800 */
[----:B0-----:R-:W-:Y:S02]  /*7ad0*/  LEA.HI.X.SX32 R6, R9, R3, 0x1, P1 ;  /* 0x0000000309067211 */ /* 0x001fe400008f0eff */
[----:B-1----:R-:W-:-:S03]  /*7ae0*/  IADD3 R4, P1, R16, R2, RZ ;  /* 0x0000000210047210 */ /* 0x002fc60007f3e0ff */
[----:B------:R0:W-:Y:S04]  /*7af0*/  STL [R1+0xf94], R6 ;  /* 0x000f940601007387 */ /* 0x0001e80000100800 */
[----:B------:R1:W-:Y:S01]  /*7b00*/  STL [R1+0xf98], R4 ;  /* 0x000f980401007387 */ /* 0x0003e20000100800 */
[----:B0-----:R-:W-:-:S03]  /*7b10*/  IADD3 R6, P0, R17, R2, RZ ;  /* 0x0000000211067210 */ /* 0x001fc60007f1e0ff */
[----:B------:R0:W-:Y:S01]  /*7b20*/  STL [R1+0xf8c], R7 ;  /* 0x000f8c0701007387 */ /* 0x0001e20000100800 */
[----:B-1----:R-:W-:-:S03]  /*7b30*/  LEA.HI.X.SX32 R4, R11, R3, 0x1, P4 ;  /* 0x000000030b047211 */ /* 0x002fc600020f0eff */
[----:B------:R1:W-:Y:S01]  /*7b40*/  STL [R1+0xf90], R6 ;  /* 0x000f900601007387 */ /* 0x0003e20000100800 */
[----:B0-----:R-:W-:-:S03]  /*7b50*/  IADD3 R7, P4, R18, R2, RZ ;  /* 0x0000000212077210 */ /* 0x001fc60007f9e0ff */
[----:B------:R0:W-:Y:S01]  /*7b60*/  STL [R1+0xf84], R4 ;  /* 0x000f840401007387 */ /* 0x0001e20000100800 */
[----:B-1----:R-:W-:-:S03]  /*7b70*/  LEA.HI.X.SX32 R6, R12, R3, 0x1, P6 ;  /* 0x000000030c067211 */ /* 0x002fc600030f0eff */
[----:B------:R-:W-:Y:S04]  /*7b80*/  STL [R1+0xf88], R7 ;  /* 0x000f880701007387 */ /* 0x000fe80000100800 */
[----:B------:R-:W5:Y:S01]  /*7b90*/  LDL.LU R12, [R1+0x58] ;  /* 0x00005800010c7983 */ /* 0x000f620000300800 */
[----:B0-----:R-:W-:-:S03]  /*7ba0*/  IADD3 R4, P6, R22, R2, RZ ;  /* 0x0000000216047210 */ /* 0x001fc60007fde0ff */
[----:B------:R0:W-:Y:S04]  /*7bb0*/  STL [R1+0xf7c], R6 ;  /* 0x000f7c0601007387 */ /* 0x0001e80000100800 */
[----:B------:R1:W-:Y:S01]  /*7bc0*/  STL [R1+0xf80], R4 ;  /* 0x000f800401007387 */ /* 0x0003e20000100800 */
[----:B0-----:R-:W-:-:S03]  /*7bd0*/  LEA.HI.X.SX32 R6, R13, R3, 0x1, P5 ;  /* 0x000000030d067211 */ /* 0x001fc600028f0eff */
[----:B------:R-:W5:Y:S01]  /*7be0*/  LDL.LU R13, [R1+0x50] ;  /* 0x00005000010d7983 */ /* 0x000f620000300800 */
[----:B-1----:R-:W-:-:S03]  /*7bf0*/  IADD3 R4, P5, R28, R2, RZ ;  /* 0x000000021c047210 */ /* 0x002fc60007fbe0ff */
[----:B------:R0:W-:Y:S04]  /*7c00*/  STL [R1+0xf74], R6 ;  /* 0x000f740601007387 */ /* 0x0001e80000100800 */
[----:B------:R-:W5:Y:S04]  /*7c10*/  LDL.LU R11, [R1+0x60] ;  /* 0x00006000010b7983 */ /* 0x000f680000300800 */
[----:B------:R1:W-:Y:S01]  /*7c20*/  STL [R1+0xf78], R4 ;  /* 0x000f780401007387 */ /* 0x0003e20000100800 */
[----:B0-----:R-:W-:-:S03]  /*7c30*/  LEA.HI.X.SX32 R6, R14, R3, 0x1, P3 ;  /* 0x000000030e067211 */ /* 0x001fc600018f0eff */
[----:B------:R-:W5:Y:S04]  /*7c40*/  LDL.LU R14, [R1+0x38] ;  /* 0x00003800010e7983 */ /* 0x000f680000300800 */
[----:B------:R0:W-:Y:S01]  /*7c50*/  STL [R1+0xf6c], R6 ;  /* 0x000f6c0601007387 */ /* 0x0001e20000100800 */
[----:B-1----:R-:W-:-:S03]  /*7c60*/  IADD3 R4, P3, R29, R2, RZ ;  /* 0x000000021d047210 */ /* 0x002fc60007f7e0ff */
[----:B------:R-:W5:Y:S04]  /*7c70*/  LDL.LU R10, [R1+0x78] ;  /* 0x00007800010a7983 */ /* 0x000f680000300800 */
[----:B------:R1:W-:Y:S01]  /*7c80*/  STL [R1+0xf70], R4 ;  /* 0x000f700401007387 */ /* 0x0003e20000100800 */
[----:B0-----:R-:W-:-:S03]  /*7c90*/  LEA.HI.X.SX32 R6, R15, R3, 0x1, P2 ;  /* 0x000000030f067211 */ /* 0x001fc600010f0eff */
[----:B------:R-:W5:Y:S04]  /*7ca0*/  LDL.LU R15, [R1+0x30] ;  /* 0x00003000010f7983 */ /* 0x000f680000300800 */
[----:B-1----:R-:W5:Y:S04]  /*7cb0*/  LDL.LU R4, [R1+0x80] ;  /* 0x0000800001047983 */ /* 0x002f680000300800 */
[----:B------:R0:W-:Y:S02]  /*7cc0*/  STL [R1+0xf64], R6 ;  /* 0x000f640601007387 */ /* 0x0001e40000100800 */
[----:B0-----:R-:W-:-:S02]  /*7cd0*/  LEA.HI.X.SX32 R6, R16, R3, 0x1, P1 ;  /* 0x0000000310067211 */ /* 0x001fc400008f0eff */
[----:B------:R-:W4:Y:S01]  /*7ce0*/  LDL.LU R16, [R1+0xc] ;  /* 0x00000c0001107983 */ /* 0x000f220000300800 */
[----:B--2---:R-:W-:-:S05]  /*7cf0*/  IADD3 R7, P2, R23, R2, RZ ;  /* 0x0000000217077210 */ /* 0x004fca0007f5e0ff */
[----:B------:R0:W-:Y:S04]  /*7d00*/  STL [R1+0xf68], R7 ;  /* 0x000f680701007387 */ /* 0x0001e80000100800 */
[----:B------:R-:W2:Y:S04]  /*7d10*/  LDL.LU R9, [R1+0x84] ;  /* 0x0000840001097983 */ /* 0x000ea80000300800 */
[----:B------:R3:W-:Y:S01]  /*7d20*/  STL [R1+0xf5c], R6 ;  /* 0x000f5c0601007387 */ /* 0x0007e20000100800 */
[----:B0-----:R-:W-:-:S03]  /*7d30*/  LEA.HI.X.SX32 R7, R17, R3, 0x1, P0 ;  /* 0x0000000311077211 */ /* 0x001fc600000f0eff */
[----:B------:R-:W2:Y:S01]  /*7d40*/  LDL.LU R8, [R1+0x88] ;  /* 0x0000880001087983 */ /* 0x000ea20000300800 */
[----:B---3--:R-:W-:-:S05]  /*7d50*/  IADD3 R6, P1, R24, R2, RZ ;  /* 0x0000000218067210 */ /* 0x008fca0007f3e0ff */
[----:B------:R-:W-:Y:S04]  /*7d60*/  STL [R1+0xf60], R6 ;  /* 0x000f600601007387 */ /* 0x000fe80000100800 */
[----:B------:R0:W-:Y:S04]  /*7d70*/  STL [R1+0xf54], R7 ;  /* 0x000f540701007387 */ /* 0x0001e80000100800 */
[----:B------:R-:W3:Y:S01]  /*7d80*/  LDL.LU R27, [R1+0x94] ;  /* 0x00009400011b7983 */ /* 0x000ee20000300800 */
[-C--:B0-----:R-:W-:Y:S02]  /*7d90*/  LEA.HI.X.SX32 R7, R18, R3.reuse, 0x1, P4 ;  /* 0x0000000312077211 */ /* 0x081fe400020f0eff */
[----:B------:R-:W-:-:S02]  /*7da0*/  LEA.HI.X.SX32 R17, R22, R3, 0x1, P6 ;  /* 0x0000000316117211 */ /* 0x000fc400030f0eff */
[-C--:B------:R-:W-:Y:S02]  /*7db0*/  LEA.HI.X.SX32 R18, R28, R3.reuse, 0x1, P5 ;  /* 0x000000031c127211 */ /* 0x080fe400028f0eff */
[----:B------:R-:W-:Y:S02]  /*7dc0*/  LEA.HI.X.SX32 R22, R29, R3, 0x1, P3 ;  /* 0x000000031d167211 */ /* 0x000fe400018f0eff */
[----:B----4-:R-:W-:-:S05]  /*7dd0*/  IADD3 R6, P0, R16, R2, RZ ;  /* 0x0000000210067210 */ /* 0x010fca0007f1e0ff */
[----:B------:R0:W-:Y:S04]  /*7de0*/  STL [R1+0xf58], R6 ;  /* 0x000f580601007387 */ /* 0x0001e80000100800 */
[----:B------:R1:W-:Y:S01]  /*7df0*/  STL [R1+0xf4c], R7 ;  /* 0x000f4c0701007387 */ /* 0x0003e20000100800 */
[----:B0-----:R-:W-:-:S03]  /*7e00*/  IADD3 R6, P4, R25, R2, RZ ;  /* 0x0000000219067210 */ /* 0x001fc60007f9e0ff */
[----:B-1----:R-:W4:Y:S04]  /*7e10*/  LDL.LU R7, [R1+0x90] ;  /* 0x0000900001077983 */ /* 0x002f280000300800 */
[----:B------:R5:W-:Y:S04]  /*7e20*/  STL [R1+0xf50], R6 ;  /* 0x000f500601007387 */ /* 0x000be80000100800 */
[----:B------:R-:W-:Y:S01]  /*7e30*/  STL [R1+0xdf8], R17 ;  /* 0x000df81101007387 */ /* 0x000fe20000100800 */
[----:B-----5:R-:W-:-:S05]  /*7e40*/  IADD3 R6, P6, R26, R2, RZ ;  /* 0x000000021a067210 */ /* 0x020fca0007fde0ff */
[----:B------:R0:W-:Y:S04]  /*7e50*/  STL [R1+0xe18], R6 ;  /* 0x000e180601007387 */ /* 0x0001e80000100800 */
[----:B0-----:R-:W5:Y:S01]  /*7e60*/  LDL.LU R6, [R1+0x8c] ;  /* 0x00008c0001067983 */ /* 0x001f620000300800 */
[----:B------:R-:W-:-:S03]  /*7e70*/  IADD3 R17, P5, R15, R2, RZ ;  /* 0x000000020f117210 */ /* 0x000fc60007fbe0ff */
[----:B------:R0:W-:Y:S04]  /*7e80*/  STL [R1+0xdfc], R18 ;  /* 0x000dfc1201007387 */ /* 0x0001e80000100800 */
[----:B------:R1:W-:Y:S04]  /*7e90*/  STL [R1+0xe20], R17 ;  /* 0x000e201101007387 */ /* 0x0003e80000100800 */
[----:B------:R1:W-:Y:S01]  /*7ea0*/  STL [R1+0xe00], R22 ;  /* 0x000e001601007387 */ /* 0x0003e20000100800 */
[----:B0-----:R-:W-:Y:S02]  /*7eb0*/  IADD3 R18, P3, R14, R2, RZ ;  /* 0x000000020e127210 */ /* 0x001fe40007f7e0ff */
[----:B-1----:R-:W-:-:S02]  /*7ec0*/  LEA.HI.X.SX32 R17, R23, R3, 0x1, P2 ;  /* 0x0000000317117211 */ /* 0x002fc400010f0eff */
[----:B------:R-:W5:Y:S01]  /*7ed0*/  LDL.LU R23, [R1+0x7c] ;  /* 0x00007c0001177983 */ /* 0x000f620000300800 */
[----:B------:R-:W-:-:S03]  /*7ee0*/  IADD3 R22, P2, R13, R2, RZ ;  /* 0x000000020d167210 */ /* 0x000fc60007f5e0ff */
[----:B------:R0:W-:Y:S04]  /*7ef0*/  STL [R1+0xe28], R18 ;  /* 0x000e281201007387 */ /* 0x0001e80000100800 */
[----:B------:R1:W-:Y:S01]  /*7f00*/  STL [R1+0xe04], R17 ;  /* 0x000e041101007387 */ /* 0x0003e20000100800 */
[----:B0-----:R-:W-:-:S03]  /*7f10*/  LEA.HI.X.SX32 R18, R24, R3, 0x1, P1 ;  /* 0x0000000318127211 */ /* 0x001fc600008f0eff */
[----:B------:R-:W-:Y:S01]  /*7f20*/  STL [R1+0xe30], R22 ;  /* 0x000e301601007387 */ /* 0x000fe20000100800 */
[----:B-1----:R-:W-:-:S03]  /*7f30*/  IADD3 R17, P1, R12, R2, RZ ;  /* 0x000000020c117210 */ /* 0x002fc60007f3e0ff */
[----:B------:R-:W5:Y:S04]  /*7f40*/  LDL.LU R24, [R1+0x74] ;  /* 0x0000740001187983 */ /* 0x000f680000300800 */
[----:B------:R0:W-:Y:S04]  /*7f50*/  STL [R1+0xe08], R18 ;  /* 0x000e081201007387 */ /* 0x0001e80000100800 */
[----:B------:R1:W-:Y:S01]  /*7f60*/  STL [R1+0xe38], R17 ;  /* 0x000e381101007387 */ /* 0x0003e20000100800 */
[-C--:B0-----:R-:W-:Y:S02]  /*7f70*/  LEA.HI.X.SX32 R18, R16, R3.reuse, 0x1, P0 ;  /* 0x0000000310127211 */ /* 0x081fe400000f0eff */
[----:B------:R-:W-:-:S02]  /*7f80*/  LEA.HI.X.SX32 R16, R25, R3, 0x1, P4 ;  /* 0x0000000319107211 */ /* 0x000fc400020f0eff */
[-C--:B-1----:R-:W-:Y:S01]  /*7f90*/  IADD3 R17, P0, R11, R2.reuse, RZ ;  /* 0x000000020b117210 */ /* 0x082fe20007f1e0ff */
[----:B------:R0:W-:Y:S04]  /*7fa0*/  STL [R1+0xe0c], R18 ;  /* 0x000e0c1201007387 */ /* 0x0001e80000100800 */
[----:B------:R-:W5:Y:S01]  /*7fb0*/  LDL.LU R25, [R1+0x70] ;  /* 0x0000700001197983 */ /* 0x000f620000300800 */
[----:B0-----:R-:W-:-:S03]  /*7fc0*/  IADD3 R18, P4, R10, R2, RZ ;  /* 0x000000020a127210 */ /* 0x001fc60007f9e0ff */
[----:B------:R-:W-:Y:S04]  /*7fd0*/  STL [R1+0xe40], R17 ;  /* 0x000e401101007387 */ /* 0x000fe80000100800 */
[----:B------:R0:W-:Y:S04]  /*7fe0*/  STL [R1+0xe10], R16 ;  /* 0x000e101001007387 */ /* 0x0001e80000100800 */
[----:B------:R-:W-:Y:S01]  /*7ff0*/  STL [R1+0xe48], R18 ;  /* 0x000e481201007387 */ /* 0x000fe20000100800 */
[----:B0-----:R-:W-:-:S03]  /*8000*/  LEA.HI.X.SX32 R16, R26, R3, 0x1, P6 ;  /* 0x000000031a107211 */ /* 0x001fc600030f0eff */
[----:B------:R-:W5:Y:S01]  /*8010*/  LDL.LU R26, [R1+0x6c] ;  /* 0x00006c00011a7983 */ /* 0x000f620000300800 */
[----:B------:R-:W-:-:S03]  /*8020*/  IADD3 R17, P6, R4, R2, RZ ;  /* 0x0000000204117210 */ /* 0x000fc60007fde0ff */
[----:B------:R0:W-:Y:S04]  /*8030*/  STL [R1+0xe14], R16 ;  /* 0x000e141001007387 */ /* 0x0001e80000100800 */
[----:B------:R-:W-:Y:S01]  /*8040*/  STL [R1+0xe50], R17 ;  /* 0x000e501101007387 */ /* 0x000fe20000100800 */
[----:B0-----:R-:W-:Y:S02]  /*8050*/  LEA.HI.X.SX32 R16, R15, R3, 0x1, P5 ;  /* 0x000000030f107211 */ /* 0x001fe400028f0eff */
[----:B--2---:R-:W-:-:S03]  /*8060*/  IADD3 R15, P5, R9, R2, RZ ;  /* 0x00000002090f7210 */ /* 0x004fc60007fbe0ff */
[----:B------:R-:W-:Y:S01]  /*8070*/  STL [R1+0xe1c], R16 ;  /* 0x000e1c1001007387 */ /* 0x000fe20000100800 */
[----:B------:R-:W-:-:S03]  /*8080*/  LEA.HI.X.SX32 R14, R14, R3, 0x1, P3 ;  /* 0x000000030e0e7211 */ /* 0x000fc600018f0eff */
[----:B------:R-:W2:Y:S04]  /*8090*/  LDL.LU R29, [R1+0x68] ;  /* 0x00006800011d7983 */ /* 0x000ea80000300800 */
[----:B------:R0:W-:Y:S04]  /*80a0*/  STL [R1+0xe58], R15 ;  /* 0x000e580f01007387 */ /* 0x0001e80000100800 */
[----:B------:R1:W-:Y:S04]  /*80b0*/  STL [R1+0xe24], R14 ;  /* 0x000e240e01007387 */ /* 0x0003e80000100800 */
[----:B------:R-:W2:Y:S01]  /*80c0*/  LDL.LU R28, [R1+0x64] ;  /* 0x00006400011c7983 */ /* 0x000ea20000300800 */
[----:B0-----:R-:W-:-:S05]  /*80d0*/  IADD3 R15, P3, R8, R2, RZ ;  /* 0x00000002080f7210 */ /* 0x001fca0007f7e0ff */
[----:B------:R-:W-:Y:S01]  /*80e0*/  STL [R1+0xe60], R15 ;  /* 0x000e600f01007387 */ /* 0x000fe20000100800 */
[----:B-1----:R-:W-:-:S03]  /*80f0*/  LEA.HI.X.SX32 R14, R13, R3, 0x1, P2 ;  /* 0x000000030d0e7211 */ /* 0x002fc600010f0eff */
[----:B------:R-:W2:Y:S01]  /*8100*/  LDL.LU R22, [R1+0x5c] ;  /* 0x00005c0001167983 */ /* 0x000ea20000300800 */
[----:B---3--:R-:W-:-:S03]  /*8110*/  IADD3 R13, P2, R27, R2, RZ ;  /* 0x000000021b0d7210 */ /* 0x008fc60007f5e0ff */
[----:B------:R-:W-:Y:S01]  /*8120*/  STL [R1+0xe2c], R14 ;  /* 0x000e2c0e01007387 */ /* 0x000fe20000100800 */
[----:B------:R-:W-:-:S03]  /*8130*/  LEA.HI.X.SX32 R12, R12, R3, 0x1, P1 ;  /* 0x000000030c0c7211 */ /* 0x000fc600008f0eff */
[----:B------:R-:W-:Y:S04]  /*8140*/  STL [R1+0xe68], R13 ;  /* 0x000e680d01007387 */ /* 0x000fe80000100800 */
[----:B------:R-:W3:Y:S04]  /*8150*/  LDL.LU R18, [R1+0x54] ;  /* 0x0000540001127983 */ /* 0x000ee80000300800 */
[----:B------:R0:W-:Y:S02]  /*8160*/  STL [R1+0xe34], R12 ;  /* 0x000e340c01007387 */ /* 0x0001e40000100800 */
[----:B0-----:R-:W-:-:S02]  /*8170*/  LEA.HI.X.SX32 R12, R11, R3, 0x1, P0 ;  /* 0x000000030b0c7211 */ /* 0x001fc400000f0eff */
[-C--:B------:R-:W-:Y:S02]  /*8180*/  LEA.HI.X.SX32 R10, R10, R3.reuse, 0x1, P4 ;  /* 0x000000030a0a7211 */ /* 0x080fe400020f0eff */
[----:B------:R-:W-:Y:S02]  /*8190*/  LEA.HI.X.SX32 R9, R9, R3, 0x1, P5 ;  /* 0x0000000309097211 */ /* 0x000fe400028f0eff */
[----:B----4-:R-:W-:-:S05]  /*81a0*/  IADD3 R13, P1, R7, R2, RZ ;  /* 0x00000002070d7210 */ /* 0x010fca0007f3e0ff */
[----:B------:R-:W-:Y:S04]  /*81b0*/  STL [R1+0xe70], R13 ;  /* 0x000e700d01007387 */ /* 0x000fe80000100800 */
[----:B------:R-:W4:Y:S04]  /*81c0*/  LDL.LU R17, [R1+0x4c] ;  /* 0x00004c0001117983 */ /* 0x000f280000300800 */
[----:B------:R-:W-:Y:S04]  /*81d0*/  STL [R1+0xe3c], R12 ;  /* 0x000e3c0c01007387 */ /* 0x000fe80000100800 */
[----:B------:R-:W4:Y:S01]  /*81e0*/  LDL.LU R16, [R1+0x48] ;  /* 0x0000480001107983 */ /* 0x000f220000300800 */
[----:B-----5:R-:W-:-:S05]  /*81f0*/  IADD3 R11, P0, R6, R2, RZ ;  /* 0x00000002060b7210 */ /* 0x020fca0007f1e0ff */
[----:B------:R0:W-:Y:S04]  /*8200*/  STL [R1+0xe78], R11 ;  /* 0x000e780b01007387 */ /* 0x0001e80000100800 */
[----:B0-----:R-:W5:Y:S04]  /*8210*/  LDL.LU R11, [R1+0x44] ;  /* 0x00004400010b7983 */ /* 0x001f680000300800 */
[----:B------:R0:W-:Y:S01]  /*8220*/  STL [R1+0xe44], R10 ;  /* 0x000e440a01007387 */ /* 0x0001e20000100800 */
[-C--:B------:R-:W-:Y:S02]  /*8230*/  IADD3 R12, P4, R23, R2.reuse, RZ ;  /* 0x00000002170c7210 */ /* 0x080fe40007f9e0ff */
[----:B------:R-:W-:Y:S01]  /*8240*/  LEA.HI.X.SX32 R13, R4, R3, 0x1, P6 ;  /* 0x00000003040d7211 */ /* 0x000fe200030f0eff */
[----:B0-----:R-:W5:Y:S04]  /*8250*/  LDL.LU R10, [R1+0x40] ;  /* 0x00004000010a7983 */ /* 0x001f680000300800 */
[----:B------:R0:W-:Y:S04]  /*8260*/  STL [R1+0xe80], R12 ;  /* 0x000e800c01007387 */ /* 0x0001e80000100800 */
[----:B------:R-:W5:Y:S04]  /*8270*/  LDL.LU R4, [R1+0x3c] ;  /* 0x00003c0001047983 */ /* 0x000f680000300800 */
[----:B------:R1:W-:Y:S01]  /*8280*/  STL [R1+0xe4c], R13 ;  /* 0x000e4c0d01007387 */ /* 0x0003e20000100800 */
[----:B0-----:R-:W-:-:S03]  /*8290*/  IADD3 R12, P6, R24, R2, RZ ;  /* 0x00000002180c7210 */ /* 0x001fc60007fde0ff */
[----:B------:R-:W5:Y:S04]  /*82a0*/  LDL.LU R15, [R1+0x34] ;  /* 0x00003400010f7983 */ /* 0x000f680000300800 */
[----:B------:R0:W-:Y:S04]  /*82b0*/  STL [R1+0xe88], R12 ;  /* 0x000e880c01007387 */ /* 0x0001e80000100800 */
[----:B------:R-:W5:Y:S04]  /*82c0*/  LDL.LU R14, [R1+0x2c] ;  /* 0x00002c00010e7983 */ /* 0x000f680000300800 */
[----:B------:R0:W-:Y:S04]  /*82d0*/  STL [R1+0xe54], R9 ;  /* 0x000e540901007387 */ /* 0x0001e80000100800 */
[----:B-1----:R-:W5:Y:S01]  /*82e0*/  LDL.LU R13, [R1+0x24] ;  /* 0x00002400010d7983 */ /* 0x002f620000300800 */
[----:B0-----:R-:W-:-:S02]  /*82f0*/  IADD3 R12, P5, R25, R2, RZ ;  /* 0x00000002190c7210 */ /* 0x001fc40007fbe0ff */
[----:B------:R-:W-:-:S03]  /*8300*/  LEA.HI.X.SX32 R9, R8, R3, 0x1, P3 ;  /* 0x0000000308097211 */ /* 0x000fc600018f0eff */
[----:B------:R0:W-:Y:S04]  /*8310*/  STL [R1+0xe90], R12 ;  /* 0x000e900c01007387 */ /* 0x0001e80000100800 */
[----:B0-----:R-:W5:Y:S04]  /*8320*/  LDL.LU R12, [R1+0x1c] ;  /* 0x00001c00010c7983 */ /* 0x001f680000300800 */
[----:B------:R0:W-:Y:S01]  /*8330*/  STL [R1+0xe5c], R9 ;  /* 0x000e5c0901007387 */ /* 0x0001e20000100800 */
[----:B------:R-:W-:-:S03]  /*8340*/  IADD3 R8, P3, R26, R2, RZ ;  /* 0x000000021a087210 */ /* 0x000fc60007f7e0ff */
[----:B0-----:R-:W5:Y:S04]  /*8350*/  LDL.LU R9, [R1+0x18] ;  /* 0x0000180001097983 */ /* 0x001f680000300800 */
[----:B------:R0:W-:Y:S04]  /*8360*/  STL [R1+0xe98], R8 ;  /* 0x000e980801007387 */ /* 0x0001e80000100800 */
[----:B0-----:R-:W5:Y:S01]  /*8370*/  LDL.LU R8, [R1+0x14] ;  /* 0x0000140001087983 */ /* 0x001f620000300800 */
[-C--:B------:R-:W-:Y:S02]  /*8380*/  LEA.HI.X.SX32 R27, R27, R3.reuse, 0x1, P2 ;  /* 0x000000031b1b7211 */ /* 0x080fe400010f0eff */
[----:B------:R-:W-:-:S03]  /*8390*/  LEA.HI.X.SX32 R7, R7, R3, 0x1, P1 ;  /* 0x0000000307077211 */ /* 0x000fc600008f0eff */
[----:B------:R2:W-:Y:S02]  /*83a0*/  STL [R1+0xe64], R27 ;  /* 0x000e641b01007387 */ /* 0x0005e40000100800 */
[----:B--2---:R-:W-:-:S05]  /*83b0*/  IADD3 R27, P2, R29, R2, RZ ;  /* 0x000000021d1b7210 */ /* 0x004fca0007f5e0ff */
[----:B------:R0:W-:Y:S01]  /*83c0*/  STL [R1+0xea0], R27 ;  /* 0x000ea01b01007387 */ /* 0x0001e20000100800 */
[----:B------:R-:W-:-:S03]  /*83d0*/  LEA.HI.X.SX32 R6, R6, R3, 0x1, P0 ;  /* 0x0000000306067211 */ /* 0x000fc600000f0eff */
[----:B0-----:R-:W2:Y:S04]  /*83e0*/  LDL.LU R27, [R1+0x1500] ;  /* 0x00150000011b7983 */ /* 0x001ea80000300800 */
[----:B------:R0:W-:Y:S02]  /*83f0*/  STL [R1+0xe6c], R7 ;  /* 0x000e6c0701007387 */ /* 0x0001e40000100800 */
[----:B0-----:R-:W-:-:S05]  /*8400*/  IADD3 R7, P1, R28, R2, RZ ;  /* 0x000000021c077210 */ /* 0x001fca0007f3e0ff */
        /* <DEDUP_REMOVED lines=9> */
[----:B---3--:R-:W-:-:S05]  /*84a0*/  IADD3 R23, P4, R18, R2, RZ ;  /* 0x0000000212177210 */ /* 0x008fca0007f9e0ff */
[----:B------:R0:W-:Y:S01]  /*84b0*/  STL [R1+0xeb8], R23 ;  /* 0x000eb81701007387 */ /* 0x0001e20000100800 */
[----:B------:R-:W-:-:S03]  /*84c0*/  LEA.HI.X.SX32 R25, R25, R3, 0x1, P5 ;  /* 0x0000000319197211 */ /* 0x000fc600028f0eff */
[----:B0-----:R-:W3:Y:S04]  /*84d0*/  LDL.LU R23, [R1+0x14fc] ;  /* 0x0014fc0001177983 */ /* 0x001ee80000300800 */
[----:B------:R4:W-:Y:S01]  /*84e0*/  STL [R1+0xe84], R24 ;  /* 0x000e841801007387 */ /* 0x0009e20000100800 */
[-C--:B------:R-:W-:Y:S02]  /*84f0*/  LEA.HI.X.SX32 R26, R26, R3.reuse, 0x1, P3 ;  /* 0x000000031a1a7211 */ /* 0x080fe400018f0eff */
[-C--:B------:R-:W-:Y:S02]  /*8500*/  LEA.HI.X.SX32 R29, R29, R3.reuse, 0x1, P2 ;  /* 0x000000031d1d7211 */ /* 0x080fe400010f0eff */
[----:B------:R-:W-:Y:S02]  /*8510*/  LEA.HI.X.SX32 R28, R28, R3, 0x1, P1 ;  /* 0x000000031c1c7211 */ /* 0x000fe400008f0eff */
[----:B----4-:R-:W-:-:S05]  /*8520*/  IADD3 R24, P6, R17, R2, RZ ;  /* 0x0000000211187210 */ /* 0x010fca0007fde0ff */
[----:B------:R0:W-:Y:S04]  /*8530*/  STL [R1+0xec0], R24 ;  /* 0x000ec01801007387 */ /* 0x0001e80000100800 */
[----:B0-----:R-:W4:Y:S04]  /*8540*/  LDL.LU R24, [R1+0x14f8] ;  /* 0x0014f80001187983 */ /* 0x001f280000300800 */
[----:B------:R0:W-:Y:S02]  /*8550*/  STL [R1+0xe8c], R25 ;  /* 0x000e8c1901007387 */ /* 0x0001e40000100800 */
[----:B0-----:R-:W-:-:S05]  /*8560*/  IADD3 R25, P5, R16, R2, RZ ;  /* 0x0000000210197210 */ /* 0x001fca0007fbe0ff */
[----:B------:R0:W-:Y:S04]  /*8570*/  STL [R1+0xec8], R25 ;  /* 0x000ec81901007387 */ /* 0x0001e80000100800 */
[----:B0-----:R-:W3:Y:S04]  /*8580*/  LDL.LU R25, [R1+0x14f4] ;  /* 0x0014f40001197983 */ /* 0x001ee80000300800 */
[----:B------:R5:W-:Y:S02]  /*8590*/  STL [R1+0xe94], R26 ;  /* 0x000e941a01007387 */ /* 0x000be40000100800 */
[----:B-----5:R-:W-:-:S05]  /*85a0*/  IADD3 R26, P3, R11, R2, RZ ;  /* 0x000000020b1a7210 */ /* 0x020fca0007f7e0ff */
[----:B------:R0:W-:Y:S04]  /*85b0*/  STL [R1+0xed0], R26 ;  /* 0x000ed01a01007387 */ /* 0x0001e80000100800 */
[----:B0-----:R-:W5:Y:S04]  /*85c0*/  LDL.LU R26, [R1+0x14f0] ;  /* 0x0014f000011a7983 */ /* 0x001f680000300800 */
[----:B------:R0:W-:Y:S02]  /*85d0*/  STL [R1+0xe9c], R29 ;  /* 0x000e9c1d01007387 */ /* 0x0001e40000100800 */
[----:B0-----:R-:W-:-:S05]  /*85e0*/  IADD3 R29, P2, R10, R2, RZ ;  /* 0x000000020a1d7210 */ /* 0x001fca0007f5e0ff */
[----:B------:R0:W-:Y:S04]  /*85f0*/  STL [R1+0xed8], R29 ;  /* 0x000ed81d01007387 */ /* 0x0001e80000100800 */
[----:B------:R1:W-:Y:S01]  /*8600*/  STL [R1+0xea4], R28 ;  /* 0x000ea41c01007387 */ /* 0x0003e20000100800 */
[----:B0-----:R-:W-:Y:S02]  /*8610*/  IADD3 R29, P1, R4, R2, RZ ;  /* 0x00000002041d7210 */ /* 0x001fe40007f3e0ff */
[----:B-1----:R-:W-:-:S03]  /*8620*/  LEA.HI.X.SX32 R28, R22, R3, 0x1, P0 ;  /* 0x00000003161c7211 */ /* 0x002fc600000f0eff */
[----:B------:R0:W-:Y:S01]  /*8630*/  STL [R1+0xee0], R29 ;  /* 0x000ee01d01007387 */ /* 0x0001e20000100800 */
[----:B------:R-:W-:-:S03]  /*8640*/  LEA.HI.X.SX32 R22, R18, R3, 0x1, P4 ;  /* 0x0000000312167211 */ /* 0x000fc600020f0eff */
[----:B------:R1:W-:Y:S01]  /*8650*/  STL [R1+0xeac], R28 ;  /* 0x000eac1c01007387 */ /* 0x0003e20000100800 */
[----:B------:R-:W-:Y:S02]  /*8660*/  LEA.HI.X.SX32 R18, R17, R3, 0x1, P6 ;  /* 0x0000000311127211 */ /* 0x000fe400030f0eff */
[-C--:B0-----:R-:W-:Y:S02]  /*8670*/  IADD3 R29, P0, R15, R2.reuse, RZ ;  /* 0x000000020f1d7210 */ /* 0x081fe40007f1e0ff */
[----:B-1----:R-:W-:-:S03]  /*8680*/  IADD3 R28, P4, R14, R2, RZ ;  /* 0x000000020e1c7210 */ /* 0x002fc60007f9e0ff */
[----:B------:R-:W-:Y:S01]  /*8690*/  STL [R1+0xee8], R29 ;  /* 0x000ee81d01007387 */ /* 0x000fe20000100800 */
[----:B------:R-:W-:-:S03]  /*86a0*/  LEA.HI.X.SX32 R17, R16, R3, 0x1, P5 ;  /* 0x0000000310117211 */ /* 0x000fc600028f0eff */
[----:B------:R0:W-:Y:S01]  /*86b0*/  STL [R1+0xeb4], R22 ;  /* 0x000eb41601007387 */ /* 0x0001e20000100800 */
[----:B------:R-:W-:-:S03]  /*86c0*/  LEA.HI.X.SX32 R16, R11, R3, 0x1, P3 ;  /* 0x000000030b107211 */ /* 0x000fc600018f0eff */
[----:B------:R-:W-:Y:S04]  /*86d0*/  STL [R1+0xef0], R28 ;  /* 0x000ef01c01007387 */ /* 0x000fe80000100800 */
[----:B------:R1:W-:Y:S01]  /*86e0*/  STL [R1+0xebc], R18 ;  /* 0x000ebc1201007387 */ /* 0x0003e20000100800 */
[----:B0-----:R-:W-:Y:S02]  /*86f0*/  IADD3 R22, P6, R13, R2, RZ ;  /* 0x000000020d167210 */ /* 0x001fe40007fde0ff */
[----:B------:R-:W-:-:S03]  /*8700*/  LEA.HI.X.SX32 R11, R10, R3, 0x1, P2 ;  /* 0x000000030a0b7211 */ /* 0x000fc600010f0eff */
[----:B------:R-:W-:Y:S01]  /*8710*/  STL [R1+0xef8], R22 ;  /* 0x000ef81601007387 */ /* 0x000fe20000100800 */
[----:B-1----:R-:W-:-:S03]  /*8720*/  IADD3 R18, P5, R12, R2, RZ ;  /* 0x000000020c127210 */ /* 0x002fc60007fbe0ff */
[----:B------:R0:W-:Y:S04]  /*8730*/  STL [R1+0xec4], R17 ;  /* 0x000ec41101007387 */ /* 0x0001e80000100800 */
[----:B------:R-:W-:Y:S01]  /*8740*/  STL [R1+0xf00], R18 ;  /* 0x000f001201007387 */ /* 0x000fe20000100800 */
[----:B------:R-:W-:-:S03]  /*8750*/  LEA.HI.X.SX32 R10, R4, R3, 0x1, P1 ;  /* 0x00000003040a7211 */ /* 0x000fc600008f0eff */
[----:B------:R1:W-:Y:S01]  /*8760*/  STL [R1+0xecc], R16 ;  /* 0x000ecc1001007387 */ /* 0x0003e20000100800 */
[----:B0-----:R-:W-:-:S05]  /*8770*/  IADD3 R17, P3, R9, R2, RZ ;  /* 0x0000000209117210 */ /* 0x001fca0007f7e0ff */
[----:B------:R-:W-:Y:S01]  /*8780*/  STL [R1+0xf08], R17 ;  /* 0x000f081101007387 */ /* 0x000fe20000100800 */
[----:B-1----:R-:W-:-:S03]  /*8790*/  IADD3 R16, P2, R8, R2, RZ ;  /* 0x0000000208107210 */ /* 0x002fc60007f5e0ff */
[----:B------:R0:W-:Y:S04]  /*87a0*/  STL [R1+0xed4], R11 ;  /* 0x000ed40b01007387 */ /* 0x0001e80000100800 */
[----:B0-----:R-:W4:Y:S04]  /*87b0*/  LDL.LU R11, [R1+0x98] ;  /* 0x00009800010b7983 */ /* 0x001f280000300800 */
[----:B------:R-:W-:Y:S04]  /*87c0*/  STL [R1+0xf10], R16 ;  /* 0x000f101001007387 */ /* 0x000fe80000100800 */
[----:B------:R-:W4:Y:S04]  /*87d0*/  LDL.LU R4, [R1+0x9c] ;  /* 0x00009c0001047983 */ /* 0x000f280000300800 */
[----:B------:R0:W-:Y:S04]  /*87e0*/  STL [R1+0xedc], R10 ;  /* 0x000edc0a01007387 */ /* 0x0001e80000100800 */
[----:B0-----:R-:W4:Y:S01]  /*87f0*/  LDL.LU R10, [R1+0xa0] ;  /* 0x0000a000010a7983 */ /* 0x001f220000300800 */
[----:B--2---:R-:W-:-:S02]  /*8800*/  IADD3 R16, P1, R7, R2, RZ ;  /* 0x0000000207107210 */ /* 0x004fc40007f3e0ff */
[----:B------:R-:W-:-:S03]  /*8810*/  LEA.HI.X.SX32 R15, R15, R3, 0x1, P0 ;  /* 0x000000030f0f7211 */ /* 0x000fc600000f0eff */
[----:B------:R0:W-:Y:S04]  /*8820*/  STL [R1+0xf18], R16 ;  /* 0x000f181001007387 */ /* 0x0001e80000100800 */
[----:B------:R5:W-:Y:S01]  /*8830*/  STL [R1+0xee4], R15 ;  /* 0x000ee40f01007387 */ /* 0x000be20000100800 */
[-C--:B------:R-:W-:Y:S02]  /*8840*/  LEA.HI.X.SX32 R12, R12, R3.reuse, 0x1, P5 ;  /* 0x000000030c0c7211 */ /* 0x080fe400028f0eff */
[-C--:B0-----:R-:W-:Y:S02]  /*8850*/  LEA.HI.X.SX32 R16, R14, R3.reuse, 0x1, P4 ;  /* 0x000000030e107211 */ /* 0x081fe400020f0eff */
[----:B------:R-:W-:Y:S02]  /*8860*/  IADD3 R17, P0, R6, R2, RZ ;  /* 0x0000000206117210 */ /* 0x000fe40007f1e0ff */
[----:B------:R-:W-:-:S03]  /*8870*/  LEA.HI.X.SX32 R14, R13, R3, 0x1, P6 ;  /* 0x000000030d0e7211 */ /* 0x000fc600030f0eff */
[----:B------:R-:W-:Y:S04]  /*8880*/  STL [R1+0xf20], R17 ;  /* 0x000f201101007387 */ /* 0x000fe80000100800 */
[----:B------:R-:W-:Y:S01]  /*8890*/  STL [R1+0xeec], R16 ;  /* 0x000eec1001007387 */ /* 0x000fe20000100800 */
[----:B------:R-:W-:Y:S01]  /*88a0*/  IMAD R19, R19, UR6, RZ ;  /* 0x0000000613137c24 */ /* 0x000fe2000f8e02ff */
[----:B------:R-:W-:Y:S01]  /*88b0*/  LEA.HI.X.SX32 R7, R7, R3, 0x1, P1 ;  /* 0x0000000307077211 */ /* 0x000fe200008f0eff */
[----:B------:R-:W-:Y:S02]  /*88c0*/  IMAD R20, R20, UR6, RZ ;  /* 0x0000000614147c24 */ /* 0x000fe4000f8e02ff */
[----:B------:R-:W-:Y:S02]  /*88d0*/  IMAD R21, R21, UR6, RZ ;  /* 0x0000000615157c24 */ /* 0x000fe4000f8e02ff */
[----:B------:R-:W-:Y:S01]  /*88e0*/  IMAD R5, R5, UR6, RZ ;  /* 0x0000000605057c24 */ /* 0x000fe2000f8e02ff */
[----:B------:R-:W-:Y:S01]  /*88f0*/  ULDC UR6, c[0x0][0x238] ;  /* 0x00008e0000067ab9 */ /* 0x000fe20000000800 */
[----:B------:R-:W-:Y:S01]  /*8900*/  IMAD R0, R0, UR7, RZ ;  /* 0x0000000700007c24 */ /* 0x000fe2000f8e02ff */
[----:B---3--:R-:W-:-:S02]  /*8910*/  IADD3 R13, P6, R25, R2, RZ ;  /* 0x00000002190d7210 */ /* 0x008fc40007fde0ff */
[----:B-----5:R-:W-:-:S05]  /*8920*/  IADD3 R15, P4, R26, R2, RZ ;  /* 0x000000021a0f7210 */ /* 0x020fca0007f9e0ff */
[----:B------:R-:W-:Y:S04]  /*8930*/  STL [R1+0xf28], R15 ;  /* 0x000f280f01007387 */ /* 0x000fe80000100800 */
[----:B------:R4:W-:Y:S04]  /*8940*/  STL [R1+0xef4], R14 ;  /* 0x000ef40e01007387 */ /* 0x0009e80000100800 */
[----:B------:R0:W-:Y:S04]  /*8950*/  STL [R1+0xf30], R13 ;  /* 0x000f300d01007387 */ /* 0x0001e80000100800 */
[----:B------:R1:W-:Y:S01]  /*8960*/  STL [R1+0xefc], R12 ;  /* 0x000efc0c01007387 */ /* 0x0003e20000100800 */
[----:B----4-:R-:W-:-:S02]  /*8970*/  IADD3 R14, P5, R24, R2, RZ ;  /* 0x00000002180e7210 */ /* 0x010fc40007fbe0ff */
[-C--:B0-----:R-:W-:Y:S02]  /*8980*/  LEA.HI.X.SX32 R13, R9, R3.reuse, 0x1, P3 ;  /* 0x00000003090d7211 */ /* 0x081fe400018f0eff */
[----:B------:R-:W-:Y:S02]  /*8990*/  LEA.HI.X.SX32 R9, R8, R3, 0x1, P2 ;  /* 0x0000000308097211 */ /* 0x000fe400010f0eff */
[-C--:B-1----:R-:W-:Y:S01]  /*89a0*/  IADD3 R12, P3, R23, R2.reuse, RZ ;  /* 0x00000002170c7210 */ /* 0x082fe20007f7e0ff */
[----:B------:R-:W-:Y:S01]  /*89b0*/  STL [R1+0xf34], R14 ;  /* 0x000f340e01007387 */ /* 0x000fe20000100800 */
[----:B------:R-:W-:-:S03]  /*89c0*/  IADD3 R8, P2, R27, R2, RZ ;  /* 0x000000021b087210 */ /* 0x000fc60007f5e0ff */
[----:B------:R-:W-:Y:S04]  /*89d0*/  STL [R1+0xf04], R13 ;  /* 0x000f040d01007387 */ /* 0x000fe80000100800 */
[----:B------:R-:W-:Y:S04]  /*89e0*/  STL [R1+0xf38], R12 ;  /* 0x000f380c01007387 */ /* 0x000fe80000100800 */
[----:B------:R0:W-:Y:S04]  /*89f0*/  STL [R1+0xf0c], R9 ;  /* 0x000f0c0901007387 */ /* 0x0001e80000100800 */
[----:B------:R1:W-:Y:S04]  /*8a00*/  STL [R1+0xf3c], R8 ;  /* 0x000f3c0801007387 */ /* 0x0003e80000100800 */
[----:B------:R2:W-:Y:S01]  /*8a10*/  STL [R1+0xf14], R7 ;  /* 0x000f140701007387 */ /* 0x0005e20000100800 */
[----:B0-----:R-:W-:-:S02]  /*8a20*/  IADD3 R9, P1, R19, R2, RZ ;  /* 0x0000000213097210 */ /* 0x001fc40007f3e0ff */
[-C--:B-1----:R-:W-:Y:S02]  /*8a30*/  LEA.HI.X.SX32 R8, R6, R3.reuse, 0x1, P0 ;  /* 0x0000000306087211 */ /* 0x082fe400000f0eff */
[----:B------:R-:W-:Y:S02]  /*8a40*/  LEA.HI.X.SX32 R6, R26, R3, 0x1, P4 ;  /* 0x000000031a067211 */ /* 0x000fe400020f0eff */
[-C--:B--2---:R-:W-:Y:S01]  /*8a50*/  IADD3 R7, P0, R20, R2.reuse, RZ ;  /* 0x0000000214077210 */ /* 0x084fe20007f1e0ff */
[----:B------:R-:W-:Y:S04]  /*8a60*/  STL [R1+0xf40], R9 ;  /* 0x000f400901007387 */ /* 0x000fe80000100800 */
[----:B------:R0:W-:Y:S04]  /*8a70*/  STL [R1+0xf1c], R8 ;  /* 0x000f1c0801007387 */ /* 0x0001e80000100800 */
[----:B------:R1:W-:Y:S04]  /*8a80*/  STL [R1+0xf44], R7 ;  /* 0x000f440701007387 */ /* 0x0003e80000100800 */
[----:B------:R2:W-:Y:S01]  /*8a90*/  STL [R1+0xf24], R6 ;  /* 0x000f240601007387 */ /* 0x0005e20000100800 */
[----:B0-----:R-:W-:-:S02]  /*8aa0*/  IADD3 R8, P4, R21, R2, RZ ;  /* 0x0000000215087210 */ /* 0x001fc40007f9e0ff */
[----:B-1----:R-:W-:-:S03]  /*8ab0*/  LEA.HI.X.SX32 R7, R25, R3, 0x1, P6 ;  /* 0x0000000319077211 */ /* 0x002fc600030f0eff */
[----:B------:R-:W-:Y:S01]  /*8ac0*/  STL [R1+0xf48], R8 ;  /* 0x000f480801007387 */ /* 0x000fe20000100800 */
[----:B--2---:R-:W-:Y:S02]  /*8ad0*/  IADD3 R6, P6, R5, R2, RZ ;  /* 0x0000000205067210 */ /* 0x004fe40007fde0ff */
[-C--:B------:R-:W-:Y:S01]  /*8ae0*/  LEA.HI.X.SX32 R2, R24, R3.reuse, 0x1, P5 ;  /* 0x0000000318027211 */ /* 0x080fe200028f0eff */
[----:B------:R0:W-:Y:S04]  /*8af0*/  STL [R1+0xf2c], R7 ;  /* 0x000f2c0701007387 */ /* 0x0001e80000100800 */
[----:B------:R1:W-:Y:S04]  /*8b00*/  STL [R1+0xdf4], R6 ;  /* 0x000df40601007387 */ /* 0x0003e80000100800 */
[----:B------:R2:W-:Y:S01]  /*8b10*/  STL [R1+0xddc], R2 ;  /* 0x000ddc0201007387 */ /* 0x0005e20000100800 */
[----:B0-----:R-:W-:-:S02]  /*8b20*/  LEA.HI.X.SX32 R7, R23, R3, 0x1, P3 ;  /* 0x0000000317077211 */ /* 0x001fc400018f0eff */
[----:B-1----:R-:W-:-:S03]  /*8b30*/  LEA.HI.X.SX32 R6, R27, R3, 0x1, P2 ;  /* 0x000000031b067211 */ /* 0x002fc600010f0eff */
[----:B------:R0:W-:Y:S01]  /*8b40*/  STL [R1+0xde0], R7 ;  /* 0x000de00701007387 */ /* 0x0001e20000100800 */
[----:B--2---:R-:W-:-:S03]  /*8b50*/  LEA.HI.X.SX32 R2, R19, R3, 0x1, P1 ;  /* 0x0000000313027211 */ /* 0x004fc600008f0eff */
[----:B------:R1:W-:Y:S04]  /*8b60*/  STL [R1+0xde4], R6 ;  /* 0x000de40601007387 */ /* 0x0003e80000100800 */
[----:B------:R2:W-:Y:S01]  /*8b70*/  STL [R1+0xde8], R2 ;  /* 0x000de80201007387 */ /* 0x0005e20000100800 */
[-C--:B0-----:R-:W-:Y:S02]  /*8b80*/  LEA.HI.X.SX32 R7, R20, R3.reuse, 0x1, P0 ;  /* 0x0000000314077211 */ /* 0x081fe400000f0eff */
[----:B-1----:R-:W-:-:S03]  /*8b90*/  LEA.HI.X.SX32 R6, R21, R3, 0x1, P4 ;  /* 0x0000000315067211 */ /* 0x002fc600020f0eff */
[----:B------:R0:W-:Y:S01]  /*8ba0*/  STL [R1+0xdec], R7 ;  /* 0x000dec0701007387 */ /* 0x0001e20000100800 */
[----:B------:R-:W-:Y:S02]  /*8bb0*/  IADD3 R9, P0, R11, UR8, RZ ;  /* 0x000000080b097c10 */ /* 0x000fe4000ff1e0ff */
[----:B--2---:R-:W-:Y:S01]  /*8bc0*/  LEA.HI.X.SX32 R2, R5, R3, 0x1, P6 ;  /* 0x0000000305027211 */ /* 0x004fe200030f0eff */
[----:B------:R1:W-:Y:S01]  /*8bd0*/  STL [R1+0xdf0], R6 ;  /* 0x000df00601007387 */ /* 0x0003e20000100800 */
[----:B------:R-:W-:Y:S02]  /*8be0*/  IADD3 R8, P1, R4, UR8, RZ ;  /* 0x0000000804087c10 */ /* 0x000fe4000ff3e0ff */
[----:B------:R-:W-:Y:S01]  /*8bf0*/  LEA.HI.X.SX32 R5, R11, UR9, 0x1, P0 ;  /* 0x000000090b057c11 */ /* 0x000fe200080f0eff */
[----:B------:R2:W-:Y:S01]  /*8c00*/  STL [R1+0x9f8], R2 ;  /* 0x0009f80201007387 */ /* 0x0005e20000100800 */
[----:B0-----:R-:W-:-:S03]  /*8c10*/  IADD3 R7, P2, R10, UR8, RZ ;  /* 0x000000080a077c10 */ /* 0x001fc6000ff5e0ff */
[----:B------:R-:W-:Y:S01]  /*8c20*/  STL [R1+0x9d4], R9 ;  /* 0x0009d40901007387 */ /* 0x000fe20000100800 */
[----:B-1----:R-:W-:-:S03]  /*8c30*/  IADD3 R6, P3, R0, UR8, RZ ;  /* 0x0000000800067c10 */ /* 0x002fc6000ff7e0ff */
[----:B------:R-:W-:Y:S01]  /*8c40*/  STL [R1+0x9dc], R8 ;  /* 0x0009dc0801007387 */ /* 0x000fe20000100800 */
[----:B------:R-:W-:Y:S02]  /*8c50*/  LEA.HI.X.SX32 R4, R4, UR9, 0x1, P1 ;  /* 0x0000000904047c11 */ /* 0x000fe400088f0eff */
[----:B------:R-:W-:Y:S01]  /*8c60*/  LEA.HI.X.SX32 R3, R10, UR9, 0x1, P2 ;  /* 0x000000090a037c11 */ /* 0x000fe200090f0eff */
[----:B------:R-:W-:Y:S01]  /*8c70*/  STL [R1+0x9e4], R7 ;  /* 0x0009e40701007387 */ /* 0x000fe20000100800 */
[----:B--2---:R-:W-:-:S03]  /*8c80*/  LEA.HI.X.SX32 R2, R0, UR9, 0x1, P3 ;  /* 0x0000000900027c11 */ /* 0x004fc600098f0eff */
[----:B------:R-:W-:Y:S04]  /*8c90*/  STL [R1+0x9ec], R6 ;  /* 0x0009ec0601007387 */ /* 0x000fe80000100800 */
[----:B------:R-:W2:Y:S04]  /*8ca0*/  LDL.LU R0, [R1+0x14ec] ;  /* 0x0014ec0001007983 */ /* 0x000ea80000300800 */
[----:B------:R-:W-:Y:S04]  /*8cb0*/  STL [R1+0x9d0], R5 ;  /* 0x0009d00501007387 */ /* 0x000fe80000100800 */
[----:B------:R-:W-:Y:S04]  /*8cc0*/  STL [R1+0x9d8], R4 ;  /* 0x0009d80401007387 */ /* 0x000fe80000100800 */
[----:B------:R-:W-:Y:S04]  /*8cd0*/  STL [R1+0x9e0], R3 ;  /* 0x0009e00301007387 */ /* 0x000fe80000100800 */
[----:B------:R-:W-:Y:S04]  /*8ce0*/  STL [R1+0x9e8], R2 ;  /* 0x0009e80201007387 */ /* 0x000fe80000100800 */
[----:B------:R-:W-:Y:S04]  /*8cf0*/  STL [R1+0x9f4], RZ ;  /* 0x0009f4ff01007387 */ /* 0x000fe80000100800 */
        /* <DEDUP_REMOVED lines=497> */
[----:B------:R-:W-:Y:S01]  /*ac10*/  STL [R1+0xf4], RZ ;  /* 0x0000f4ff01007387 */ /* 0x000fe20000100800 */
[----:B------:R-:W-:-:S03]  /*ac20*/  UIMAD UR25, UR6, 0x1f, URZ ;  /* 0x0000001f061978a4 */ /* 0x000fc6000f8e023f */
[----:B------:R-:W-:Y:S04]  /*ac30*/  STL [R1+0xf8], RZ ;  /* 0x0000f8ff01007387 */ /* 0x000fe80000100800 */
[----:B------:R-:W-:Y:S04]  /*ac40*/  STL [R1+0xfc], RZ ;  /* 0x0000fcff01007387 */ /* 0x000fe80000100800 */
[----:B------:R-:W-:Y:S04]  /*ac50*/  STL [R1+0xd0], RZ ;  /* 0x0000d0ff01007387 */ /* 0x000fe80000100800 */
[----:B------:R-:W-:Y:S04]  /*ac60*/  STL [R1+0xd4], RZ ;  /* 0x0000d4ff01007387 */ /* 0x000fe80000100800 */
[----:B------:R-:W-:Y:S04]  /*ac70*/  STL [R1+0xd8], RZ ;  /* 0x0000d8ff01007387 */ /* 0x000fe80000100800 */
[----:B------:R-:W-:Y:S01]  /*ac80*/  STL [R1+0xdc], RZ ;  /* 0x0000dcff01007387 */ /* 0x000fe20000100800 */
[----:B------:R-:W-:-:S03]  /*ac90*/  IADD3 R11, P0, R9, UR25, RZ ;  /* 0x00000019090b7c10 */ /* 0x000fc6000ff1e0ff */
[----:B------:R-:W-:Y:S01]  /*aca0*/  STL [R1+0x20], RZ ;  /* 0x000020ff01007387 */ /* 0x000fe20000100800 */
[----:B------:R-:W-:-:S03]  /*acb0*/  IADD3 R12, P1, R8, UR25, RZ ;  /* 0x00000019080c7c10 */ /* 0x000fc6000ff3e0ff */
[----:B------:R-:W-:Y:S01]  /*acc0*/  STL [R1+0x24], RZ ;  /* 0x000024ff01007387 */ /* 0x000fe20000100800 */
[----:B------:R-:W-:-:S03]  /*acd0*/  USHF.R.S32.HI UR23, URZ, 0x1f, UR25 ;  /* 0x0000001f3f177899 */ /* 0x000fc60008011419 */
[----:B------:R-:W-:Y:S01]  /*ace0*/  STL [R1+0x28], RZ ;  /* 0x000028ff01007387 */ /* 0x000fe20000100800 */
[----:B------:R-:W-:-:S03]  /*acf0*/  IADD3 R10, P2, R7, UR25, RZ ;  /* 0x00000019070a7c10 */ /* 0x000fc6000ff5e0ff */
[----:B------:R-:W-:Y:S04]  /*ad00*/  STL [R1+0x2c], RZ ;  /* 0x00002cff01007387 */ /* 0x000fe80000100800 */
[----:B------:R-:W-:Y:S04]  /*ad10*/  STL [R1+0xa0], RZ ;  /* 0x0000a0ff01007387 */ /* 0x000fe80000100800 */
[----:B------:R-:W-:Y:S04]  /*ad20*/  STL [R1+0xa4], RZ ;  /* 0x0000a4ff01007387 */ /* 0x000fe80000100800 */
[----:B------:R-:W-:Y:S04]  /*ad30*/  STL [R1+0xa8], RZ ;  /* 0x0000a8ff01007387 */ /* 0x000fe80000100800 */
[----:B------:R-:W-:Y:S04]  /*ad40*/  STL [R1+0xac], RZ ;  /* 0x0000acff01007387 */ /* 0x000fe80000100800 */
[----:B------:R0:W-:Y:S04]  /*ad50*/  STL [R1+0xa00], R11 ;  /* 0x000a000b01007387 */ /* 0x0001e80000100800 */
[----:B------:R1:W-:Y:S04]  /*ad60*/  STL [R1+0xa08], R12 ;  /* 0x000a080c01007387 */ /* 0x0003e80000100800 */
[----:B------:R3:W-:Y:S01]  /*ad70*/  STL [R1+0xa10], R10 ;  /* 0x000a100a01007387 */ /* 0x0007e20000100800 */
[----:B0-----:R-:W-:Y:S01]  /*ad80*/  IADD3 R11, P3, R6, UR25, RZ ;  /* 0x00000019060b7c10 */ /* 0x001fe2000ff7e0ff */
[----:B------:R-:W-:Y:S01]  /*ad90*/  UIMAD UR21, UR6, 0x1e, URZ ;  /* 0x0000001e061578a4 */ /* 0x000fe2000f8e023f */
[----:B-1----:R-:W-:-:S02]  /*ada0*/  IADD3.X R12, R4, UR23, RZ, P1, !PT ;  /* 0x00000017040c7c10 */ /* 0x002fc40008ffe4ff */
[----:B---3--:R-:W-:Y:S01]  /*adb0*/  IADD3.X R10, R5, UR23, RZ, P0, !PT ;  /* 0x00000017050a7c10 */ /* 0x008fe200087fe4ff */
[----:B------:R0:W-:Y:S04]  /*adc0*/  STL [R1+0xa18], R11 ;  /* 0x000a180b01007387 */ /* 0x0001e80000100800 */
[----:B------:R1:W-:Y:S01]  /*add0*/  STL [R1+0x9fc], R10 ;  /* 0x0009fc0a01007387 */ /* 0x0003e20000100800 */
[----:B0-----:R-:W-:-:S03]  /*ade0*/  IADD3.X R11, R3, UR23, RZ, P2, !PT ;  /* 0x00000017030b7c10 */ /* 0x001fc600097fe4ff */
[----:B------:R-:W-:Y:S01]  /*adf0*/  STL [R1+0xa04], R12 ;  /* 0x000a040c01007387 */ /* 0x000fe20000100800 */
[----:B-1----:R-:W-:-:S03]  /*ae00*/  IADD3.X R10, R2, UR23, RZ, P3, !PT ;  /* 0x00000017020a7c10 */ /* 0x002fc60009ffe4ff */
[----:B------:R0:W-:Y:S04]  /*ae10*/  STL [R1+0xa0c], R11 ;  /* 0x000a0c0b01007387 */ /* 0x0001e80000100800 */
[----:B------:R1:W-:Y:S01]  /*ae20*/  STL [R1+0xa14], R10 ;  /* 0x000a140a01007387 */ /* 0x0003e20000100800 */
[----:B0-----:R-:W-:Y:S02]  /*ae30*/  IADD3 R11, P0, R9, UR21, RZ ;  /* 0x00000015090b7c10 */ /* 0x001fe4000ff1e0ff */
[----:B-1----:R-:W-:-:S03]  /*ae40*/  IADD3 R10, P1, R8, UR21, RZ ;  /* 0x00000015080a7c10 */ /* 0x002fc6000ff3e0ff */
[----:B------:R-:W-:Y:S04]  /*ae50*/  STL [R1+0xa20], R11 ;  /* 0x000a200b01007387 */ /* 0x000fe80000100800 */
[----:B------:R0:W-:Y:S04]  /*ae60*/  STL [R1+0xa28], R10 ;  /* 0x000a280a01007387 */ /* 0x0001e80000100800 */
[----:B0-----:R-:W3:Y:S01]  /*ae70*/  LDL.LU R10, [R1+0x130] ;  /* 0x00013000010a7983 */ /* 0x001ee20000300800 */
[----:B------:R-:W-:Y:S02]  /*ae80*/  USHF.R.S32.HI UR19, URZ, 0x1f, UR21 ;  /* 0x0000001f3f137899 */ /* 0x000fe40008011415 */
[----:B------:R-:W-:-:S02]  /*ae90*/  IADD3 R12, P2, R7, UR21, RZ ;  /* 0x00000015070c7c10 */ /* 0x000fc4000ff5e0ff */
[----:B------:R-:W-:-:S03]  /*aea0*/  IADD3 R11, P3, R6, UR21, RZ ;  /* 0x00000015060b7c10 */ /* 0x000fc6000ff7e0ff */
[----:B------:R0:W-:Y:S01]  /*aeb0*/  STL [R1+0xa30], R12 ;  /* 0x000a300c01007387 */ /* 0x0001e20000100800 */
[----:B------:R-:W-:Y:S01]  /*aec0*/  IADD3.X R13, R4, UR19, RZ, P1, !PT ;  /* 0x00000013040d7c10 */ /* 0x000fe20008ffe4ff */
[----:B------:R-:W-:Y:S02]  /*aed0*/  UIMAD UR17, UR6, 0x1d, URZ ;  /* 0x0000001d061178a4 */ /* 0x000fe4000f8e023f */
[----:B------:R1:W-:Y:S01]  /*aee0*/  STL [R1+0xa38], R11 ;  /* 0x000a380b01007387 */ /* 0x0003e20000100800 */
[----:B0-----:R-:W-:Y:S02]  /*aef0*/  IADD3.X R12, R5, UR19, RZ, P0, !PT ;  /* 0x00000013050c7c10 */ /* 0x001fe400087fe4ff */
[----:B-1----:R-:W-:-:S03]  /*af00*/  IADD3.X R11, R3, UR19, RZ, P2, !PT ;  /* 0x00000013030b7c10 */ /* 0x002fc600097fe4ff */
[----:B------:R0:W-:Y:S04]  /*af10*/  STL [R1+0xa1c], R12 ;  /* 0x000a1c0c01007387 */ /* 0x0001e80000100800 */
[----:B------:R1:W-:Y:S04]  /*af20*/  STL [R1+0xa24], R13 ;  /* 0x000a240d01007387 */ /* 0x0003e80000100800 */
[----:B------:R4:W-:Y:S01]  /*af30*/  STL [R1+0xa2c], R11 ;  /* 0x000a2c0b01007387 */ /* 0x0009e20000100800 */
[----:B0-----:R-:W-:Y:S01]  /*af40*/  IADD3.X R12, R2, UR19, RZ, P3, !PT ;  /* 0x00000013020c7c10 */ /* 0x001fe20009ffe4ff */
[----:B------:R-:W-:-:S02]  /*af50*/  USHF.R.S32.HI UR61, URZ, 0x1f, UR17 ;  /* 0x0000001f3f3d7899 */ /* 0x000fc40008011411 */
[----:B-1----:R-:W-:Y:S02]  /*af60*/  IADD3 R13, P1, R8, UR17, RZ ;  /* 0x00000011080d7c10 */ /* 0x002fe4000ff3e0ff */
[----:B------:R0:W-:Y:S01]  /*af70*/  STL [R1+0xa34], R12 ;  /* 0x000a340c01007387 */ /* 0x0001e20000100800 */
[----:B----4-:R-:W-:-:S05]  /*af80*/  IADD3 R11, P0, R9, UR17, RZ ;  /* 0x00000011090b7c10 */ /* 0x010fca000ff1e0ff */
[----:B------:R1:W-:Y:S01]  /*af90*/  STL [R1+0xa40], R11 ;  /* 0x000a400b01007387 */ /* 0x0003e20000100800 */
[----:B0-----:R-:W-:-:S03]  /*afa0*/  IADD3 R12, P2, R7, UR17, RZ ;  /* 0x00000011070c7c10 */ /* 0x001fc6000ff5e0ff */
[----:B------:R0:W-:Y:S01]  /*afb0*/  STL [R1+0xa48], R13 ;  /* 0x000a480d01007387 */ /* 0x0001e20000100800 */
[----:B-1----:R-:W-:-:S03]  /*afc0*/  IADD3 R11, P3, R6, UR17, RZ ;  /* 0x00000011060b7c10 */ /* 0x002fc6000ff7e0ff */
[----:B------:R1:W-:Y:S01]  /*afd0*/  STL [R1+0xa50], R12 ;  /* 0x000a500c01007387 */ /* 0x0003e20000100800 */
[----:B------:R-:W-:Y:S01]  /*afe0*/  UIMAD UR60, UR6, 0x1c, URZ ;  /* 0x0000001c063c78a4 */ /* 0x000fe2000f8e023f */
[----:B0-----:R-:W-:Y:S02]  /*aff0*/  IADD3.X R13, R4, UR61, RZ, P1, !PT ;  /* 0x0000003d040d7c10 */ /* 0x001fe40008ffe4ff */
[----:B------:R0:W-:Y:S01]  /*b000*/  STL [R1+0xa58], R11 ;  /* 0x000a580b01007387 */ /* 0x0001e20000100800 */
[----:B-1----:R-:W-:Y:S02]  /*b010*/  IADD3.X R12, R5, UR61, RZ, P0, !PT ;  /* 0x0000003d050c7c10 */ /* 0x002fe400087fe4ff */
[----:B0-----:R-:W-:-:S03]  /*b020*/  IADD3.X R11, R3, UR61, RZ, P2, !PT ;  /* 0x0000003d030b7c10 */ /* 0x001fc600097fe4ff */
        /* <DEDUP_REMOVED lines=24> */
[----:B----4-:R-:W-:Y:S01]  /*b1b0*/  IADD3 R11, P0, R9, UR12, RZ ;  /* 0x0000000c090b7c10 */ /* 0x010fe2000ff1e0ff */
[----:B------:R0:W-:Y:S04]  /*b1c0*/  STL [R1+0xa74], R12 ;  /* 0x000a740c01007387 */ /* 0x0001e80000100800 */
[----:B------:R1:W-:Y:S01]  /*b1d0*/  STL [R1+0xa80], R11 ;  /* 0x000a800b01007387 */ /* 0x0003e20000100800 */
[----:B0-----:R-:W-:-:S03]  /*b1e0*/  IADD3 R12, P2, R7, UR12, RZ ;  /* 0x0000000c070c7c10 */ /* 0x001fc6000ff5e0ff */
[----:B------:R-:W-:Y:S01]  /*b1f0*/  STL [R1+0xa88], R13 ;  /* 0x000a880d01007387 */ /* 0x000fe20000100800 */
[----:B-1----:R-:W-:-:S03]  /*b200*/  IADD3 R11, P3, R6, UR12, RZ ;  /* 0x0000000c060b7c10 */ /* 0x002fc6000ff7e0ff */
[----:B------:R0:W-:Y:S01]  /*b210*/  STL [R1+0xa90], R12 ;  /* 0x000a900c01007387 */ /* 0x0001e20000100800 */
[----:B------:R-:W-:-:S03]  /*b220*/  UIMAD UR8, UR6, 0x1a, URZ ;  /* 0x0000001a060878a4 */ /* 0x000fc6000f8e023f */
[----:B------:R1:W-:Y:S01]  /*b230*/  STL [R1+0xa98], R11 ;  /* 0x000a980b01007387 */ /* 0x0003e20000100800 */
[----:B0-----:R-:W-:Y:S02]  /*b240*/  IADD3.X R12, R4, UR11, RZ, P1, !PT ;  /* 0x0000000b040c7c10 */ /* 0x001fe40008ffe4ff */
[----:B-1----:R-:W-:Y:S01]  /*b250*/  IADD3.X R11, R5, UR11, RZ, P0, !PT ;  /* 0x0000000b050b7c10 */ /* 0x002fe200087fe4ff */
[----:B------:R-:W-:Y:S02]  /*b260*/  UIMAD UR9, UR6, 0x19, URZ ;  /* 0x00000019060978a4 */ /* 0x000fe4000f8e023f */
[----:B------:R-:W-:Y:S02]  /*b270*/  USHF.R.S32.HI UR59, URZ, 0x1f, UR8 ;  /* 0x0000001f3f3b7899 */ /* 0x000fe40008011408 */
[----:B------:R-:W-:Y:S02]  /*b280*/  UIMAD UR58, UR6, 0x18, URZ ;  /* 0x00000018063a78a4 */ /* 0x000fe4000f8e023f */
[----:B------:R-:W-:-:S02]  /*b290*/  USHF.R.S32.HI UR57, URZ, 0x1f, UR9 ;  /* 0x0000001f3f397899 */ /* 0x000fc40008011409 */
[----:B------:R-:W-:Y:S02]  /*b2a0*/  UIMAD UR56, UR6, 0x17, URZ ;  /* 0x00000017063878a4 */ /* 0x000fe4000f8e023f */
[----:B------:R-:W-:Y:S02]  /*b2b0*/  USHF.R.S32.HI UR55, URZ, 0x1f, UR58 ;  /* 0x0000001f3f377899 */ /* 0x000fe4000801143a */
[----:B------:R-:W-:Y:S02]  /*b2c0*/  UIMAD UR54, UR6, 0x16, URZ ;  /* 0x00000016063678a4 */ /* 0x000fe4000f8e023f */
[----:B------:R-:W-:Y:S02]  /*b2d0*/  USHF.R.S32.HI UR53, URZ, 0x1f, UR56 ;  /* 0x0000001f3f357899 */ /* 0x000fe40008011438 */
[----:B------:R-:W-:Y:S02]  /*b2e0*/  UIMAD UR52, UR6, 0x15, URZ ;  /* 0x00000015063478a4 */ /* 0x000fe4000f8e023f */
[----:B------:R-:W-:-:S02]  /*b2f0*/  USHF.R.S32.HI UR51, URZ, 0x1f, UR54 ;  /* 0x0000001f3f337899 */ /* 0x000fc40008011436 */
[----:B------:R-:W-:Y:S02]  /*b300*/  UIMAD UR50, UR6, 0x14, URZ ;  /* 0x00000014063278a4 */ /* 0x000fe4000f8e023f */
[----:B------:R-:W-:Y:S01]  /*b310*/  USHF.R.S32.HI UR49, URZ, 0x1f, UR52 ;  /* 0x0000001f3f317899 */ /* 0x000fe20008011434 */
[----:B---3--:R-:W-:-:S05]  /*b320*/  SHF.R.S32.HI R10, RZ, 0x5, R10 ;  /* 0x00000005ff0a7819 */ /* 0x008fca000001140a */
[----:B------:R0:W-:Y:S04]  /*b330*/  STL [R1+0x10e8], R10 ;  /* 0x0010e80a01007387 */ /* 0x0001e80000100800 */
[----:B------:R1:W-:Y:S01]  /*b340*/  STL [R1+0xa7c], R11 ;  /* 0x000a7c0b01007387 */ /* 0x0003e20000100800 */
[----:B0-----:R-:W-:-:S03]  /*b350*/  IADD3.X R10, R3, UR11, RZ, P2, !PT ;  /* 0x0000000b030a7c10 */ /* 0x001fc600097fe4ff */
[----:B------:R0:W-:Y:S01]  /*b360*/  STL [R1+0xa84], R12 ;  /* 0x000a840c01007387 */ /* 0x0001e20000100800 */
[----:B-1----:R-:W-:-:S03]  /*b370*/  IADD3.X R11, R2, UR11, RZ, P3, !PT ;  /* 0x0000000b020b7c10 */ /* 0x002fc60009ffe4ff */
[----:B------:R1:W-:Y:S04]  /*b380*/  STL [R1+0xa8c], R10 ;  /* 0x000a8c0a01007387 */ /* 0x0003e80000100800 */
[----:B------:R3:W-:Y:S01]  /*b390*/  STL [R1+0xa94], R11 ;  /* 0x000a940b01007387 */ /* 0x0007e20000100800 */
[----:B0-----:R-:W-:Y:S02]  /*b3a0*/  IADD3 R12, P4, R8, UR8, RZ ;  /* 0x00000008080c7c10 */ /* 0x001fe4000ff9e0ff */
[----:B-1----:R-:W-:Y:S02]  /*b3b0*/  IADD3 R10, P5, R9, UR8, RZ ;  /* 0x00000008090a7c10 */ /* 0x002fe4000ffbe0ff */
[----:B---3--:R-:W-:-:S03]  /*b3c0*/  IADD3 R11, P3, R7, UR8, RZ ;  /* 0x00000008070b7c10 */ /* 0x008fc6000ff7e0ff */
[----:B------:R0:W-:Y:S04]  /*b3d0*/  STL [R1+0xaa0], R10 ;  /* 0x000aa00a01007387 */ /* 0x0001e80000100800 */
[----:B------:R2:W-:Y:S01]  /*b3e0*/  STL [R1+0xaa8], R12 ;  /* 0x000aa80c01007387 */ /* 0x0005e20000100800 */
[----:B0-----:R-:W-:-:S03]  /*b3f0*/  IADD3 R10, P2, R6, UR8, RZ ;  /* 0x00000008060a7c10 */ /* 0x001fc6000ff5e0ff */
[----:B------:R0:W-:Y:S04]  /*b400*/  STL [R1+0xab0], R11 ;  /* 0x000ab00b01007387 */ /* 0x0001e80000100800 */
[----:B------:R1:W-:Y:S01]  /*b410*/  STL [R1+0xab8], R10 ;  /* 0x000ab80a01007387 */ /* 0x0003e20000100800 */
[C---:B--2---:R-:W-:Y:S02]  /*b420*/  LOP3.LUT R12, R0.reuse, 0x30, RZ, 0x3c, !PT ;  /* 0x00000030000c7812 */ /* 0x044fe400078e3cff */
[C---:B------:R-:W-:Y:S02]  /*b430*/  LOP3.LUT R12, R0.reuse, 0x60, RZ, 0x3c, !PT ;  /* 0x00000060000c7812 */ /* 0x040fe400078e3cff */
[C---:B0-----:R-:W-:Y:S02]  /*b440*/  LOP3.LUT R11, R0.reuse, 0x10, RZ, 0x3c, !PT ;  /* 0x00000010000b7812 */ /* 0x041fe400078e3cff */
[----:B-1----:R-:W-:-:S02]  /*b450*/  LOP3.LUT R10, R0, 0x20, RZ, 0x3c, !PT ;  /* 0x00000020000a7812 */ /* 0x002fc400078e3cff */
[C---:B------:R-:W-:Y:S02]  /*b460*/  LOP3.LUT R10, R0.reuse, 0x50, RZ, 0x3c, !PT ;  /* 0x00000050000a7812 */ /* 0x040fe400078e3cff */
[----:B------:R-:W-:Y:S02]  /*b470*/  IADD3 R10, P1, R9, UR9, RZ ;  /* 0x00000009090a7c10 */ /* 0x000fe4000ff3e0ff */
[C---:B------:R-:W-:Y:S02]  /*b480*/  LOP3.LUT R11, R0.reuse, 0x40, RZ, 0x3c, !PT ;  /* 0x00000040000b7812 */ /* 0x040fe400078e3cff */
[----:B------:R-:W-:Y:S01]  /*b490*/  LOP3.LUT R11, R0, 0x70, RZ, 0x3c, !PT ;  /* 0x00000070000b7812 */ /* 0x000fe200078e3cff */
[----:B------:R0:W-:Y:S01]  /*b4a0*/  STL [R1+0xac0], R10 ;  /* 0x000ac00a01007387 */ /* 0x0001e20000100800 */
[----:B------:R-:W-:Y:S02]  /*b4b0*/  IADD3 R12, P0, R8, UR9, RZ ;  /* 0x00000009080c7c10 */ /* 0x000fe4000ff1e0ff */
[----:B------:R-:W-:-:S03]  /*b4c0*/  IADD3 R11, P6, R7, UR9, RZ ;  /* 0x00000009070b7c10 */ /* 0x000fc6000ffde0ff */
[----:B------:R1:W-:Y:S01]  /*b4d0*/  STL [R1+0xac8], R12 ;  /* 0x000ac80c01007387 */ /* 0x0003e20000100800 */
[----:B0-----:R-:W-:-:S03]  /*b4e0*/  IADD3.X R10, R5, UR59, RZ, P5, !PT ;  /* 0x0000003b050a7c10 */ /* 0x001fc6000affe4ff */
[----:B------:R0:W-:Y:S04]  /*b4f0*/  STL [R1+0xad0], R11 ;  /* 0x000ad00b01007387 */ /* 0x0001e80000100800 */
[----:B------:R2:W-:Y:S01]  /*b500*/  STL [R1+0xa9c], R10 ;  /* 0x000a9c0a01007387 */ /* 0x0005e20000100800 */
[----:B-1----:R-:W-:Y:S02]  /*b510*/  IADD3 R12, P5, R6, UR9, RZ ;  /* 0x00000009060c7c10 */ /* 0x002fe4000ffbe0ff */
[----:B0-----:R-:W-:-:S03]  /*b520*/  IADD3.X R11, R4, UR59, RZ, P4, !PT ;  /* 0x0000003b040b7c10 */ /* 0x001fc6000a7fe4ff */
[----:B------:R0:W-:Y:S01]  /*b530*/  STL [R1+0xad8], R12 ;  /* 0x000ad80c01007387 */ /* 0x0001e20000100800 */
[----:B--2---:R-:W-:-:S03]  /*b540*/  IADD3 R10, P4, R9, UR58, RZ ;  /* 0x0000003a090a7c10 */ /* 0x004fc6000ff9e0ff */
[----:B------:R1:W-:Y:S04]  /*b550*/  STL [R1+0xaa4], R11 ;  /* 0x000aa40b01007387 */ /* 0x0003e80000100800 */
[----:B------:R2:W-:Y:S01]  /*b560*/  STL [R1+0xae0], R10 ;  /* 0x000ae00a01007387 */ /* 0x0005e20000100800 */
[----:B0-----:R-:W-:Y:S02]  /*b570*/  IADD3.X R12, R3, UR59, RZ, P3, !PT ;  /* 0x0000003b030c7c10 */ /* 0x001fe40009ffe4ff */
[----:B-1----:R-:W-:-:S03]  /*b580*/  IADD3 R11, P3, R8, UR58, RZ ;  /* 0x0000003a080b7c10 */ /* 0x002fc6000ff7e0ff */
[----:B------:R0:W-:Y:S01]  /*b590*/  STL [R1+0xaac], R12 ;  /* 0x000aac0c01007387 */ /* 0x0001e20000100800 */
[----:B--2---:R-:W-:-:S03]  /*b5a0*/  IADD3.X R10, R2, UR59, RZ, P2, !PT ;  /* 0x0000003b020a7c10 */ /* 0x004fc600097fe4ff */
[----:B------:R1:W-:Y:S04]  /*b5b0*/  STL [R1+0xae8], R11 ;  /* 0x000ae80b01007387 */ /* 0x0003e80000100800 */
[----:B------:R2:W-:Y:S01]  /*b5c0*/  STL [R1+0xab4], R10 ;  /* 0x000ab40a01007387 */ /* 0x0005e20000100800 */
[----:B0-----:R-:W-:Y:S02]  /*b5d0*/  IADD3 R12, P2, R7, UR58, RZ ;  /* 0x0000003a070c7c10 */ /* 0x001fe4000ff5e0ff */
[----:B-1----:R-:W-:-:S03]  /*b5e0*/  IADD3.X R11, R5, UR57, RZ, P1, !PT ;  /* 0x00000039050b7c10 */ /* 0x002fc60008ffe4ff */
        /* <DEDUP_REMOVED lines=61> */
[----:B--2---:R-:W-:Y:S01]  /*b9c0*/  IADD3 R10, P0, R7, UR50, RZ ;  /* 0x00000032070a7c10 */ /* 0x004fe2000ff1e0ff */
[----:B------:R-:W-:Y:S02]  /*b9d0*/  UIMAD UR48, UR6, 0x13, URZ ;  /* 0x00000013063078a4 */ /* 0x000fe4000f8e023f */
[----:B------:R1:W-:Y:S04]  /*b9e0*/  STL [R1+0xb34], R11 ;  /* 0x000b340b01007387 */ /* 0x0003e80000100800 */
[----:B------:R2:W-:Y:S01]  /*b9f0*/  STL [R1+0xb70], R10 ;  /* 0x000b700a01007387 */ /* 0x0005e20000100800 */
[----:B0-----:R-:W-:Y:S02]  /*ba00*/  IADD3.X R12, R5, UR49, RZ, P6, !PT ;  /* 0x00000031050c7c10 */ /* 0x001fe4000b7fe4ff */
[----:B-1----:R-:W-:-:S03]  /*ba10*/  IADD3 R11, P6, R6, UR50, RZ ;  /* 0x00000032060b7c10 */ /* 0x002fc6000ffde0ff */
[----:B------:R0:W-:Y:S01]  /*ba20*/  STL [R1+0xb3c], R12 ;  /* 0x000b3c0c01007387 */ /* 0x0001e20000100800 */
[----:B--2---:R-:W-:-:S03]  /*ba30*/  IADD3.X R10, R4, UR49, RZ, P5, !PT ;  /* 0x00000031040a7c10 */ /* 0x004fc6000affe4ff */
[----:B------:R1:W-:Y:S01]  /*ba40*/  STL [R1+0xb78], R11 ;  /* 0x000b780b01007387 */ /* 0x0003e20000100800 */
[----:B------:R-:W-:-:S03]  /*ba50*/  USHF.R.S32.HI UR47, URZ, 0x1f, UR50 ;  /* 0x0000001f3f2f7899 */ /* 0x000fc60008011432 */
[----:B------:R2:W-:Y:S01]  /*ba60*/  STL [R1+0xb44], R10 ;  /* 0x000b440a01007387 */ /* 0x0005e20000100800 */
[----:B0-----:R-:W-:Y:S02]  /*ba70*/  IADD3 R12, P5, R9, UR48, RZ ;  /* 0x00000030090c7c10 */ /* 0x001fe4000ffbe0ff */
[----:B-1----:R-:W-:-:S03]  /*ba80*/  IADD3.X R11, R3, UR49, RZ, P4, !PT ;  /* 0x00000031030b7c10 */ /* 0x002fc6000a7fe4ff */
[----:B------:R0:W-:Y:S01]  /*ba90*/  STL [R1+0xb80], R12 ;  /* 0x000b800c01007387 */ /* 0x0001e20000100800 */
[----:B--2---:R-:W-:-:S03]  /*baa0*/  IADD3 R10, P4, R8, UR48, RZ ;  /* 0x00000030080a7c10 */ /* 0x004fc6000ff9e0ff */
[----:B------:R1:W-:Y:S01]  /*bab0*/  STL [R1+0xb4c], R11 ;  /* 0x000b4c0b01007387 */ /* 0x0003e20000100800 */
[----:B------:R-:W-:-:S03]  /*bac0*/  UIMAD UR46, UR6, 0x12, URZ ;  /* 0x00000012062e78a4 */ /* 0x000fc6000f8e023f */
        /* <DEDUP_REMOVED lines=11> */
[----:B------:R1:W-:Y:S01]  /*bb80*/  STL [R1+0xb64], R11 ;  /* 0x000b640b01007387 */ /* 0x0003e20000100800 */
[----:B------:R-:W-:-:S03]  /*bb90*/  USHF.R.S32.HI UR45, URZ, 0x1f, UR48 ;  /* 0x0000001f3f2d7899 */ /* 0x000fc60008011430 */
[----:B------:R2:W-:Y:S01]  /*bba0*/  STL [R1+0xba0], R10 ;  /* 0x000ba00a01007387 */ /* 0x0005e20000100800 */
[----:B0-----:R-:W-:Y:S02]  /*bbb0*/  IADD3.X R12, R3, UR47, RZ, P0, !PT ;  /* 0x0000002f030c7c10 */ /* 0x001fe400087fe4ff */
[----:B-1----:R-:W-:-:S03]  /*bbc0*/  IADD3 R11, P0, R8, UR46, RZ ;  /* 0x0000002e080b7c10 */ /* 0x002fc6000ff1e0ff */
[----:B------:R0:W-:Y:S01]  /*bbd0*/  STL [R1+0xb6c], R12 ;  /* 0x000b6c0c01007387 */ /* 0x0001e20000100800 */
[----:B--2---:R-:W-:-:S03]  /*bbe0*/  IADD3.X R10, R2, UR47, RZ, P6, !PT ;  /* 0x0000002f020a7c10 */ /* 0x004fc6000b7fe4ff */
[----:B------:R1:W-:Y:S01]  /*bbf0*/  STL [R1+0xba8], R11 ;  /* 0x000ba80b01007387 */ /* 0x0003e20000100800 */
[----:B------:R-:W-:-:S03]  /*bc00*/  UIMAD UR44, UR6, 0x11, URZ ;  /* 0x00000011062c78a4 */ /* 0x000fc6000f8e023f */
        /* <DEDUP_REMOVED lines=10> */
[----:B--2---:R-:W-:Y:S01]  /*bcb0*/  IADD3.X R10, R3, UR45, RZ, P3, !PT ;  /* 0x0000002d030a7c10 */ /* 0x004fe20009ffe4ff */
[----:B------:R-:W-:Y:S02]  /*bcc0*/  USHF.R.S32.HI UR43, URZ, 0x1f, UR46 ;  /* 0x0000001f3f2b7899 */ /* 0x000fe4000801142e */
[----:B------:R1:W-:Y:S04]  /*bcd0*/  STL [R1+0xbc0], R11 ;  /* 0x000bc00b01007387 */ /* 0x0003e80000100800 */
[----:B------:R2:W-:Y:S01]  /*bce0*/  STL [R1+0xb8c], R10 ;  /* 0x000b8c0a01007387 */ /* 0x0005e20000100800 */
[----:B0-----:R-:W-:Y:S02]  /*bcf0*/  IADD3 R12, P3, R8, UR44, RZ ;  /* 0x0000002c080c7c10 */ /* 0x001fe4000ff7e0ff */
[----:B-1----:R-:W-:-:S03]  /*bd00*/  IADD3.X R11, R2, UR45, RZ, P2, !PT ;  /* 0x0000002d020b7c10 */ /* 0x002fc600097fe4ff */
[----:B------:R0:W-:Y:S01]  /*bd10*/  STL [R1+0xbc8], R12 ;  /* 0x000bc80c01007387 */ /* 0x0001e20000100800 */
[----:B--2---:R-:W-:Y:S01]  /*bd20*/  IADD3 R10, P2, R7, UR44, RZ ;  /* 0x0000002c070a7c10 */ /* 0x004fe2000ff5e0ff */
[----:B------:R-:W-:Y:S02]  /*bd30*/  USHF.L.U32 UR42, UR6, 0x4, URZ ;  /* 0x00000004062a7899 */ /* 0x000fe4000800063f */
        /* <DEDUP_REMOVED lines=142> */
[----:B------:R-:W-:-:S03]  /*c620*/  USHF.L.U32 UR24, UR6, 0x3, URZ ;  /* 0x0000000306187899 */ /* 0x000fc6000800063f */
        /* <DEDUP_REMOVED lines=129> */
[----:B-1----:R-:W-:Y:S01]  /*ce40*/  IADD3 R11, P4, R6, UR13, RZ ;  /* 0x0000000d060b7c10 */ /* 0x002fe2000ff9e0ff */
[----:B------:R-:W-:Y:S01]  /*ce50*/  USHF.R.S32.HI UR12, URZ, 0x1f, UR13 ;  /* 0x0000001f3f0c7899 */ /* 0x000fe2000801140d */
[----:B--2---:R-:W-:Y:S02]  /*ce60*/  IADD3.X R10, R4, UR14, RZ, P3, !PT ;  /* 0x0000000e040a7c10 */ /* 0x004fe40009ffe4ff */
[----:B------:R-:W-:Y:S01]  /*ce70*/  IADD3 R9, P3, R9, UR6, RZ ;  /* 0x0000000609097c10 */ /* 0x000fe2000ff7e0ff */
[----:B------:R-:W-:Y:S04]  /*ce80*/  STL [R1+0xd7c], R12 ;  /* 0x000d7c0c01007387 */ /* 0x000fe80000100800 */
[----:B------:R0:W-:Y:S04]  /*ce90*/  STL [R1+0xdb8], R11 ;  /* 0x000db80b01007387 */ /* 0x0001e80000100800 */
[----:B------:R1:W-:Y:S04]  /*cea0*/  STL [R1+0xd84], R10 ;  /* 0x000d840a01007387 */ /* 0x0003e80000100800 */
[----:B------:R2:W-:Y:S01]  /*ceb0*/  STL [R1+0xdc0], R9 ;  /* 0x000dc00901007387 */ /* 0x0005e20000100800 */
[----:B0-----:R-:W-:-:S02]  /*cec0*/  IADD3.X R11, R3, UR14, RZ, P2, !PT ;  /* 0x0000000e030b7c10 */ /* 0x001fc400097fe4ff */
[----:B-1----:R-:W-:-:S03]  /*ced0*/  IADD3 R10, P2, R8, UR6, RZ ;  /* 0x00000006080a7c10 */ /* 0x002fc6000ff5e0ff */
[----:B------:R-:W-:Y:S01]  /*cee0*/  STL [R1+0xd8c], R11 ;  /* 0x000d8c0b01007387 */ /* 0x000fe20000100800 */
[----:B--2---:R-:W-:Y:S02]  /*cef0*/  IADD3.X R9, R2, UR14, RZ, P1, !PT ;  /* 0x0000000e02097c10 */ /* 0x004fe40008ffe4ff */
[----:B------:R-:W-:Y:S02]  /*cf00*/  IADD3 R8, P1, R7, UR6, RZ ;  /* 0x0000000607087c10 */ /* 0x000fe4000ff3e0ff */
[C---:B------:R-:W-:Y:S01]  /*cf10*/  IADD3.X R7, R5.reuse, UR12, RZ, P0, !PT ;  /* 0x0000000c05077c10 */ /* 0x040fe200087fe4ff */
[----:B------:R-:W-:Y:S02]  /*cf20*/  USHF.R.S32.HI UR10, URZ, 0x1f, UR6 ;  /* 0x0000001f3f0a7899 */ /* 0x000fe40008011406 */
[----:B------:R-:W-:Y:S01]  /*cf30*/  IADD3 R6, P0, R6, UR6, RZ ;  /* 0x0000000606067c10 */ /* 0x000fe2000ff1e0ff */
[----:B------:R-:W-:Y:S04]  /*cf40*/  STL [R1+0xdc8], R10 ;  /* 0x000dc80a01007387 */ /* 0x000fe80000100800 */
[----:B------:R-:W-:Y:S04]  /*cf50*/  STL [R1+0xd94], R9 ;  /* 0x000d940901007387 */ /* 0x000fe80000100800 */
[----:B------:R0:W-:Y:S01]  /*cf60*/  STL [R1+0xdd0], R8 ;  /* 0x000dd00801007387 */ /* 0x0001e20000100800 */
[----:B------:R-:W-:-:S03]  /*cf70*/  IADD3.X R5, R5, UR10, RZ, P3, !PT ;  /* 0x0000000a05057c10 */ /* 0x000fc60009ffe4ff */
[----:B------:R1:W-:Y:S04]  /*cf80*/  STL [R1+0xd9c], R7 ;  /* 0x000d9c0701007387 */ /* 0x0003e80000100800 */
[----:B------:R2:W-:Y:S01]  /*cf90*/  STL [R1+0xdd8], R6 ;  /* 0x000dd80601007387 */ /* 0x0005e20000100800 */
[----:B0-----:R-:W-:Y:S02]  /*cfa0*/  IADD3.X R8, R4, UR12, RZ, P6, !PT ;  /* 0x0000000c04087c10 */ /* 0x001fe4000b7fe4ff */
[----:B-1----:R-:W-:-:S03]  /*cfb0*/  IADD3.X R7, R3, UR12, RZ, P5, !PT ;  /* 0x0000000c03077c10 */ /* 0x002fc6000affe4ff */
[----:B------:R0:W-:Y:S01]  /*cfc0*/  STL [R1+0xda4], R8 ;  /* 0x000da40801007387 */ /* 0x0001e20000100800 */
[----:B------:R-:W-:Y:S02]  /*cfd0*/  IADD3.X R4, R4, UR10, RZ, P2, !PT ;  /* 0x0000000a04047c10 */ /* 0x000fe400097fe4ff */
[C---:B--2---:R-:W-:Y:S01]  /*cfe0*/  IADD3.X R6, R2.reuse, UR12, RZ, P4, !PT ;  /* 0x0000000c02067c10 */ /* 0x044fe2000a7fe4ff */
[----:B------:R0:W-:Y:S01]  /*cff0*/  STL [R1+0xdac], R7 ;  /* 0x000dac0701007387 */ /* 0x0001e20000100800 */
[----:B------:R-:W-:Y:S02]  /*d000*/  IADD3.X R2, R2, UR10, RZ, P0, !PT ;  /* 0x0000000a02027c10 */ /* 0x000fe400087fe4ff */
[----:B------:R-:W-:Y:S01]  /*d010*/  IADD3.X R3, R3, UR10, RZ, P1, !PT ;  /* 0x0000000a03037c10 */ /* 0x000fe20008ffe4ff */
[----:B------:R0:W-:Y:S04]  /*d020*/  STL [R1+0xdb4], R6 ;  /* 0x000db40601007387 */ /* 0x0001e80000100800 */
[----:B------:R0:W-:Y:S04]  /*d030*/  STL [R1+0xdbc], R5 ;  /* 0x000dbc0501007387 */ /* 0x0001e80000100800 */
[----:B------:R0:W-:Y:S04]  /*d040*/  STL [R1+0xdc4], R4 ;  /* 0x000dc40401007387 */ /* 0x0001e80000100800 */
[----:B------:R0:W-:Y:S04]  /*d050*/  STL [R1+0xdd4], R2 ;  /* 0x000dd40201007387 */ /* 0x0001e80000100800 */
[----:B------:R0:W-:Y:S01]  /*d060*/  STL [R1+0xdcc], R3 ;  /* 0x000dcc0301007387 */ /* 0x0001e20000100800 */
[----:B------:R-:W-:-:S02]  /*d070*/  USHF.L.U32 UR5, UR5, 0x5, URZ ;  /* 0x0000000505057899 */ /* 0x000fc4000800063f */
[----:B------:R-:W-:Y:S02]  /*d080*/  USHF.L.U32 UR7, UR6, 0x5, URZ ;  /* 0x0000000506077899 */ /* 0x000fe4000800063f */
[----:B------:R-:W-:Y:S02]  /*d090*/  USHF.R.S32.HI UR8, URZ, 0x1f, UR5 ;  /* 0x0000001f3f087899 */ /* 0x000fe40008011405 */
[----:B------:R-:W-:-:S12]  /*d0a0*/  USHF.R.S32.HI UR11, URZ, 0x1f, UR7 ;  /* 0x0000001f3f0b7899 */ /* 0x000fd80008011407 */
.L_x_2:
[----:B01----:R-:W2:Y:S01]  /*d0b0*/  LDL R5, [R1+0x9e8] ;  /* 0x0009e80001057983 */ /* 0x003ea20000100800 */
[----:B------:R-:W0:Y:S03]  /*d0c0*/  LDC R2, c[0x0][0x230] ;  /* 0x00008c00ff027b82 */ /* 0x000e260000000800 */
[----:B--2---:R1:W-:Y:S04]  /*d0d0*/  STL [R1+0x2664], R5 ;  /* 0x0026640501007387 */ /* 0x0043e80000100800 */
[----:B------:R-:W2:Y:S04]  /*d0e0*/  LDL R4, [R1+0x9ec] ;  /* 0x0009ec0001047983 */ /* 0x000ea80000100800 */
[----:B-1----:R-:W0:Y:S04]  /*d0f0*/  LDL R5, [R1+0x9f4] ;  /* 0x0009f40001057983 */ /* 0x002e280000100800 */
[----:B------:R-:W-:Y:S04]  /*d100*/  STL [R1+0x252c], R29 ;  /* 0x00252c1d01007387 */ /* 0x000fe80000100800 */
        /* <DEDUP_REMOVED lines=77> */
[----:B------:R1:W-:Y:S04]  /*d5e0*/  STL [R1+0x2660], R28 ;  /* 0x0026601c01007387 */ /* 0x0003e80000100800 */
        /* <DEDUP_REMOVED lines=23> */
[----:B-----5:R-:W-:Y:S04]  /*d760*/  STL [R1+0x23a4], R0 ;  /* 0x0023a40001007387 */ /* 0x020fe80000100800 */
        /* <DEDUP_REMOVED lines=14> */
[----:B------:R-:W-:Y:S01]  /*d850*/  STL [R1+0x241c], R0 ;  /* 0x00241c0001007387 */ /* 0x000fe20000100800 */
[----:B0-----:R-:W-:-:S03]  /*d860*/  IMAD R2, R5, -0x20, R2 ;  /* 0xffffffe005027824 */ /* 0x001fc600078e0202 */
[----:B------:R-:W-:Y:S04]  /*d870*/  STL [R1+0x2424], R0 ;  /* 0x0024240001007387 */ /* 0x000fe80000100800 */
[----:B------:R-:W-:Y:S04]  /*d880*/  STL [R1+0x242c], R0 ;  /* 0x00242c0001007387 */ /* 0x000fe80000100800 */
[----:B------:R-:W-:Y:S04]  /*d890*/  STL [R1+0x2434], R0 ;  /* 0x0024340001007387 */ /* 0x000fe80000100800 */
[----:B------:R-:W-:Y:S04]  /*d8a0*/  STL [R1+0x243c], R0 ;  /* 0x00243c0001007387 */ /* 0x000fe80000100800 */
[----:B------:R-:W2:Y:S01]  /*d8b0*/  LDL.LU R5, [R1+0x2664] ;  /* 0x0026640001057983 */ /* 0x000ea20000300800 */
[----:B------:R-:W-:-:S02]  /*d8c0*/  ISETP.GT.AND P0, PT, R2, RZ, PT ;  /* 0x000000ff0200720c */ /* 0x000fc40003f04270 */
[----:B-1----:R-:W-:-:S11]  /*d8d0*/  PRMT R28, RZ, 0x7610, R28 ;  /* 0x00007610ff1c7816 */ /* 0x002fd6000000001c */
[----:B--2---:R-:W2:Y:S04]  /*d8e0*/  @P0 LDG.E.U8 R28, desc[UR32][R4.64] ;  /* 0x00000020041c0981 */ /* 0x004ea8000c1e1100 */
[----:B--2---:R0:W-:Y:S04]  /*d8f0*/  STL [R1+0x9cc], R28 ;  /* 0x0009cc1c01007387 */ /* 0x0041e80000100800 */
[----:B0-----:R-:W2:Y:S04]  /*d900*/  LDL.LU R28, [R1+0x2660] ;  /* 0x00266000011c7983 */ /* 0x001ea80000300800 */
[----:B------:R-:W3:Y:S04]  /*d910*/  LDL R4, [R1+0x9e0] ;  /* 0x0009e00001047983 */ /* 0x000ee80000100800 */
[----:B------:R-:W3:Y:S01]  /*d920*/  LDL R5, [R1+0x9e4] ;  /* 0x0009e40001057983 */ /* 0x000ee20000100800 */
[----:B------:R-:W-:-:S02]  /*d930*/  PRMT R29, RZ, 0x7610, R29 ;  /* 0x00007610ff1d7816 */ /* 0x000fc4000000001d */
[----:B---3--:R-:W-:-:S04]  /*d940*/  @P0 LOP3.LUT R5, R5, R4, RZ, 0x3c, !PT ;  /* 0x0000000405050212 */ /* 0x008fc800078e3cff */
[----:B------:R-:W-:-:S04]  /*d950*/  @P0 LOP3.LUT R4, R5, R4, RZ, 0x3c, !PT ;  /* 0x0000000405040212 */ /* 0x000fc800078e3cff */
[----:B------:R-:W-:-:S05]  /*d960*/  @P0 LOP3.LUT R5, R5, R4, RZ, 0x3c, !PT ;  /* 0x0000000405050212 */ /* 0x000fca00078e3cff */
[----:B------:R-:W3:Y:S04]  /*d970*/  @P0 LDG.E.U8 R29, desc[UR32][R4.64] ;  /* 0x00000020041d0981 */ /* 0x000ee8000c1e1100 */
[----:B---3--:R0:W-:Y:S04]  /*d980*/  STL [R1+0x9c8], R29 ;  /* 0x0009c81d01007387 */ /* 0x0081e80000100800 */
[----:B0-----:R-:W3:Y:S04]  /*d990*/  LDL.LU R29, [R1+0x265c] ;  /* 0x00265c00011d7983 */ /* 0x001ee80000300800 */
[----:B------:R-:W4:Y:S04]  /*d9a0*/  LDL R4, [R1+0x9d8] ;  /* 0x0009d80001047983 */ /* 0x000f280000100800 */
[----:B------:R-:W4:Y:S01]  /*d9b0*/  LDL R5, [R1+0x9dc] ;  /* 0x0009dc0001057983 */ /* 0x000f220000100800 */
[----:B--2---:R-:W-:-:S02]  /*d9c0*/  PRMT R28, RZ, 0x7610, R28 ;  /* 0x00007610ff1c7816 */ /* 0x004fc4000000001c */
[----:B----4-:R-:W-:-:S04]  /*d9d0*/  @P0 LOP3.LUT R5, R5, R4, RZ, 0x3c, !PT ;  /* 0x0000000405050212 */ /* 0x010fc800078e3cff */
[----:B------:R-:W-:-:S04]  /*d9e0*/  @P0 LOP3.LUT R4, R5, R4, RZ, 0x3c, !PT ;  /* 0x0000000405040212 */ /* 0x000fc800078e3cff */
[----:B------:R-:W-:-:S05]  /*d9f0*/  @P0 LOP3.LUT R5, R5, R4, RZ, 0x3c, !PT ;  /* 0x0000000405050212 */ /* 0x000fca00078e3cff */
[----:B------:R-:W2:Y:S04]  /*da00*/  @P0 LDG.E.U8 R28, desc[UR32][R4.64] ;  /* 0x00000020041c0981 */ /* 0x000ea8000c1e1100 */
[----:B--2---:R0:W-:Y:S04]  /*da10*/  STL [R1+0x9c4], R28 ;  /* 0x0009c41c01007387 */ /* 0x0041e80000100800 */
[----:B0-----:R-:W2:Y:S04]  /*da20*/  LDL.LU R28, [R1+0x2658] ;  /* 0x00265800011c7983 */ /* 0x001ea80000300800 */
[----:B------:R-:W4:Y:S04]  /*da30*/  LDL R4, [R1+0x9d0] ;  /* 0x0009d00001047983 */ /* 0x000f280000100800 */
[----:B------:R-:W4:Y:S01]  /*da40*/  LDL R5, [R1+0x9d4] ;  /* 0x0009d40001057983 */ /* 0x000f220000100800 */
[----:B---3--:R-:W-:-:S02]  /*da50*/  PRMT R29, RZ, 0x7610, R29 ;  /* 0x00007610ff1d7816 */ /* 0x008fc4000000001d */
[----:B----4-:R-:W-:-:S04]  /*da60*/  @P0 LOP3.LUT R5, R5, R4, RZ, 0x3c, !PT ;  /* 0x0000000405050212 */ /* 0x010fc800078e3cff */
[----:B------:R-:W-:-:S04]  /*da70*/  @P0 LOP3.LUT R4, R5, R4, RZ, 0x3c, !PT ;  /* 0x0000000405040212 */ /* 0x000fc800078e3cff */
[----:B------:R-:W-:-:S05]  /*da80*/  @P0 LOP3.LUT R5, R5, R4, RZ, 0x3c, !PT ;  /* 0x0000000405050212 */ /* 0x000fca00078e3cff */
[----:B------:R-:W3:Y:S01]  /*da90*/  @P0 LDG.E.U8 R29, desc[UR32][R4.64] ;  /* 0x00000020041d0981 */ /* 0x000ee2000c1e1100 */
[----:B------:R-:W-:-:S03]  /*daa0*/  ISETP.GT.AND P1, PT, R2, 0x1, PT ;  /* 0x000000010200780c */ /* 0x000fc60003f24270 */
        /* <DEDUP_REMOVED lines=697> */
[----:B------:R-:W-:-:S02]  /*10640*/  PRMT R27, RZ, 0x7610, R27 ;  /* 0x00007610ff1b7816 */ /* 0x000fc4000000001b */
[----:B----4-:R-:W-:-:S04]  /*10650*/  @P1 LOP3.LUT R5, R5, R4, RZ, 0x3c, !PT ;  /* 0x0000000405051212 */ /* 0x010fc800078e3cff */
[----:B------:R-:W-:-:S04]  /*10660*/  @P1 LOP3.LUT R4, R5, R4, RZ, 0x3c, !PT ;  /* 0x0000000405041212 */ /* 0x000fc800078e3cff */
[----:B------:R-:W-:-:S05]  /*10670*/  @P1 LOP3.LUT R5, R5, R4, RZ, 0x3c, !PT ;  /* 0x0000000405051212 */ /* 0x000fca00078e3cff */
[----:B------:R-:W4:Y:S01]  /*10680*/  @P1 LDG.E.U8 R27, desc[UR32][R4.64] ;  /* 0x00000020041b1981 */ /* 0x000f22000c1e1100 */
[----:B------:R-:W-:-:S03]  /*10690*/  ISETP.GT.AND P0, PT, R2, 0x14, PT ;  /* 0x000000140200780c */ /* 0x000fc60003f04270 */
[----:B----4-:R0:W-:Y:S04]  /*106a0*/  STL [R1+0x6c], R27 ;  /* 0x00006c1b01007387 */ /* 0x0101e80000100800 */
[----:B0-----:R-:W4:Y:S04]  /*106b0*/  LDL.LU R27, [R1+0x2524] ;  /* 0x00252400011b7983 */ /* 0x001f280000300800 */
        /* <DEDUP_REMOVED lines=9> */
[----:B------:R-:W2:Y:S04]  /*10750*/  LDL R4, [R1+0xb6c] ;  /* 0x000b6c0001047983 */ /* 0x000ea80000100800 */
[----:B------:R-:W2:Y:S01]  /*10760*/  LDL R5, [R1+0xb70] ;  /* 0x000b700001057983 */ /* 0x000ea20000100800 */
[----:B------:R-:W-:-:S02]  /*10770*/  PRMT R25, RZ, 0x7610, R25 ;  /* 0x00007610ff197816 */ /* 0x000fc40000000019 */
[----:B--2---:R-:W-:-:S04]  /*10780*/  @P0 LOP3.LUT R5, R5, R4, RZ, 0x3c, !PT ;  /* 0x0000000405050212 */ /* 0x004fc800078e3cff */
        /* <DEDUP_REMOVED lines=11> */
[----:B------:R-:W4:Y:S04]  /*10840*/  @P0 LDG.E.U8 R24, desc[UR32][R4.64] ;  /* 0x0000002004180981 */ /* 0x000f28000c1e1100 */
        /* <DEDUP_REMOVED lines=8> */
[----:B------:R-:W3:Y:S01]  /*108d0*/  @P0 LDG.E.U8 R23, desc[UR32][R4.64] ;  /* 0x0000002004170981 */ /* 0x000ee2000c1e1100 */
[----:B------:R-:W-:-:S03]  /*108e0*/  ISETP.GT.AND P1, PT, R2, 0x15, PT ;  /* 0x000000150200780c */ /* 0x000fc60003f24270 */
        /* <DEDUP_REMOVED lines=35> */
[----:B------:R-:W2:Y:S01]  /*10b20*/  @P1 LDG.E.U8 R19, desc[UR32][R4.64] ;  /* 0x0000002004131981 */ /* 0x000ea2000c1e1100 */
[----:B------:R-:W-:-:S03]  /*10b30*/  ISETP.GT.AND P0, PT, R2, 0x16, PT ;  /* 0x000000160200780c */ /* 0x000fc60003f04270 */
        /* <DEDUP_REMOVED lines=73> */
[----:B------:R0:W3:Y:S04]  /*10fd0*/  @P1 LDG.E.U8 R0, desc[UR32][R4.64] ;  /* 0x0000002004001981 */ /* 0x0000e8000c1e1100 */
[----:B------:R-:W0:Y:S04]  /*10fe0*/  LDL R4, [R1+0xacc] ;  /* 0x000acc0001047983 */ /* 0x000e280000100800 */
[----:B------:R-:W0:Y:S01]  /*10ff0*/  LDL R5, [R1+0xad0] ;  /* 0x000ad00001057983 */ /* 0x000e220000100800 */
[----:B------:R-:W-:Y:S02]  /*11000*/  PRMT R11, RZ, 0x7610, R11 ;  /* 0x00007610ff0b7816 */ /* 0x000fe4000000000b */
[----:B0-----:R-:W-:-:S04]  /*11010*/  @P1 LOP3.LUT R5, R5, R4, RZ, 0x3c, !PT ;  /* 0x0000000405051212 */ /* 0x001fc800078e3cff */
[----:B------:R-:W-:-:S04]  /*11020*/  @P1 LOP3.LUT R4, R5, R4, RZ, 0x3c, !PT ;  /* 0x0000000405041212 */ /* 0x000fc800078e3cff */
[----:B------:R-:W-:-:S05]  /*11030*/  @P1 LOP3.LUT R5, R5, R4, RZ, 0x3c, !PT ;  /* 0x0000000405051212 */ /* 0x000fca00078e3cff */
[----:B------:R-:W2:Y:S04]  /*11040*/  @P1 LDG.E.U8 R11, desc[UR32][R4.64] ;  /* 0x00000020040b1981 */ /* 0x000ea8000c1e1100 */
[----:B---3--:R0:W-:Y:S04]  /*11050*/  STL [R1+0x1c], R0 ;  /* 0x00001c0001007387 */ /* 0x0081e80000100800 */
[----:B0-----:R-:W3:Y:S04]  /*11060*/  LDL R0, [R1+0xab0] ;  /* 0x000ab00001007983 */ /* 0x001ee80000100800 */
        /* <DEDUP_REMOVED lines=37> */
[----:B------:R-:W-:-:S03]  /*112c0*/  PRMT R6, RZ, 0x7610, R6 ;  /* 0x00007610ff067816 */ /* 0x000fc60000000006 */
[----:B----4-:R0:W-:Y:S04]  /*112d0*/  STL [R1+0x8], R7 ;  /* 0x0000080701007387 */ /* 0x0101e80000100800 */
[----:B0-----:R-:W4:Y:S04]  /*112e0*/  LDL.LU R7, [R1+0x24d4] ;  /* 0x0024d40001077983 */ /* 0x001f280000300800 */
[----:B------:R-:W3:Y:S01]  /*112f0*/  LDL R5, [R1+0xaac] ;  /* 0x000aac0001057983 */ /* 0x000ee20000100800 */
[----:B------:R-:W-:-:S03]  /*11300*/  @P2 IMAD.MOV.U32 R4, RZ, RZ, R0 ;  /* 0x000000ffff042224 */ /* 0x000fc600078e0000 */
[----:B------:R-:W2:Y:S04]  /*11310*/  LDL R0, [R1+0xa90] ;  /* 0x000a900001007983 */ /* 0x000ea80000100800 */
[----:B---3--:R-:W3:Y:S04]  /*11320*/  @P2 LDG.E.U8 R6, desc[UR32][R4.64] ;  /* 0x0000002004062981 */ /* 0x008ee8000c1e1100 */
[----:B---3--:R0:W-:Y:S04]  /*11330*/  STL [R1+0x4], R6 ;  /* 0x0000040601007387 */ /* 0x0081e80000100800 */
[----:B0-----:R-:W3:Y:S04]  /*11340*/  LDL.LU R6, [R1+0x24d0] ;  /* 0x0024d00001067983 */ /* 0x001ee80000300800 */
[----:B------:R-:W4:Y:S04]  /*11350*/  LDL R4, [R1+0xaa4] ;  /* 0x000aa40001047983 */ /* 0x000f280000100800 */
[----:B------:R-:W4:Y:S01]  /*11360*/  LDL R5, [R1+0xaa8] ;  /* 0x000aa80001057983 */ /* 0x000f220000100800 */
[----:B------:R-:W-:-:S02]  /*11370*/  PRMT R3, RZ, 0x7610, R3 ;  /* 0x00007610ff037816 */ /* 0x000fc40000000003 */
[----:B----4-:R-:W-:-:S04]  /*11380*/  @P2 LOP3.LUT R5, R5, R4, RZ, 0x3c, !PT ;  /* 0x0000000405052212 */ /* 0x010fc800078e3cff */
[----:B------:R-:W-:-:S04]  /*11390*/  @P2 LOP3.LUT R4, R5, R4, RZ, 0x3c, !PT ;  /* 0x0000000405042212 */ /* 0x000fc800078e3cff */
[----:B------:R-:W-:-:S05]  /*113a0*/  @P2 LOP3.LUT R5, R5, R4, RZ, 0x3c, !PT ;  /* 0x0000000405052212 */ /* 0x000fca00078e3cff */
[----:B------:R-:W4:Y:S04]  /*113b0*/  @P2 LDG.E.U8 R3, desc[UR32][R4.64] ;  /* 0x0000002004032981 */ /* 0x000f28000c1e1100 */
[----:B----4-:R0:W-:Y:S04]  /*113c0*/  STL [R1], R3 ;  /* 0x0000000301007387 */ /* 0x0101e80000100800 */
[----:B0-----:R-:W4:Y:S04]  /*113d0*/  LDL.LU R3, [R1+0x24cc] ;  /* 0x0024cc0001037983 */ /* 0x001f280000300800 */
[----:B------:R-:W2:Y:S04]  /*113e0*/  LDL R4, [R1+0xa9c] ;  /* 0x000a9c0001047983 */ /* 0x000ea80000100800 */
[----:B------:R-:W2:Y:S01]  /*113f0*/  LDL R5, [R1+0xaa0] ;  /* 0x000aa00001057983 */ /* 0x000ea20000100800 */
[----:B------:R-:W-:-:S02]  /*11400*/  PRMT R29, RZ, 0x7610, R29 ;  /* 0x00007610ff1d7816 */ /* 0x000fc4000000001d */
[----:B--2---:R-:W-:-:S04]  /*11410*/  @P2 LOP3.LUT R5, R5, R4, RZ, 0x3c, !PT ;  /* 0x0000000405052212 */ /* 0x004fc800078e3cff */
[----:B------:R-:W-:-:S04]  /*11420*/  @P2 LOP3.LUT R4, R5, R4, RZ, 0x3c, !PT ;  /* 0x0000000405042212 */ /* 0x000fc800078e3cff */
[----:B------:R-:W-:-:S05]  /*11430*/  @P2 LOP3.LUT R5, R5, R4, RZ, 0x3c, !PT ;  /* 0x0000000405052212 */ /* 0x000fca00078e3cff */
[----:B------:R-:W2:Y:S04]  /*11440*/  @P2 LDG.E.U8 R29, desc[UR32][R4.64] ;  /* 0x00000020041d2981 */ /* 0x000ea8000c1e1100 */
[----:B------:R-:W3:Y:S04]  /*11450*/  LDL R4, [R1+0xa94] ;  /* 0x000a940001047983 */ /* 0x000ee80000100800 */
[----:B------:R-:W3:Y:S01]  /*11460*/  LDL R5, [R1+0xa98] ;  /* 0x000a980001057983 */ /* 0x000ee20000100800 */
[----:B------:R-:W-:Y:S02]  /*11470*/  ISETP.GT.AND P1, PT, R2, 0x1b, PT ;  /* 0x0000001b0200780c */ /* 0x000fe40003f24270 */
[----:B------:R-:W-:Y:S01]  /*11480*/  PRMT R28, RZ, 0x7610, R28 ;  /* 0x00007610ff1c7816 */ /* 0x000fe2000000001c */
[----:B--2---:R0:W-:Y:S01]  /*11490*/  STL [R1+0x2494], R29 ;  /* 0x0024941d01007387 */ /* 0x0041e20000100800 */
[----:B------:R-:W-:-:S03]  /*114a0*/  PRMT R27, RZ, 0x7610, R27 ;  /* 0x00007610ff1b7816 */ /* 0x000fc6000000001b */
[----:B0-----:R-:W2:Y:S06]  /*114b0*/  LDL R29, [R1+0xb18] ;  /* 0x000b1800011d7983 */ /* 0x001eac0000100800 */
[----:B---3--:R-:W-:-:S04]  /*114c0*/  @P1 LOP3.LUT R5, R5, R4, RZ, 0x3c, !PT ;  /* 0x0000000405051212 */ /* 0x008fc800078e3cff */
[----:B------:R-:W-:-:S04]  /*114d0*/  @P1 LOP3.LUT R4, R5, R4, RZ, 0x3c, !PT ;  /* 0x0000000405041212 */ /* 0x000fc800078e3cff */
[----:B------:R-:W-:-:S05]  /*114e0*/  @P1 LOP3.LUT R5, R5, R4, RZ, 0x3c, !PT ;  /* 0x0000000405051212 */ /* 0x000fca00078e3cff */
[----:B------:R0:W3:Y:S04]  /*114f0*/  @P1 LDG.E.U8 R28, desc[UR32][R4.64] ;  /* 0x00000020041c1981 */ /* 0x0000e8000c1e1100 */
[----:B------:R-:W4:Y:S01]  /*11500*/  LDL R5, [R1+0xa8c] ;  /* 0x000a8c0001057983 */ /* 0x000f220000100800 */
[----:B0-----:R-:W-:-:S03]  /*11510*/  @P1 IMAD.MOV.U32 R4, RZ, RZ, R0 ;  /* 0x000000ffff041224 */ /* 0x001fc600078e0000 */
[----:B---3--:R0:W-:Y:S01]  /*11520*/  STL [R1+0x2498], R28 ;  /* 0x0024981c01007387 */ /* 0x0081e20000100800 */
[----:B------:R-:W-:-:S03]  /*11530*/  PRMT R26, RZ, 0x7610, R26 ;  /* 0x00007610ff1a7816 */ /* 0x000fc6000000001a */
[----:B------:R-:W3:Y:S04]  /*11540*/  LDL R0, [R1+0xa78] ;  /* 0x000a780001007983 */ /* 0x000ee80000100800 */
[----:B----4-:R-:W4:Y:S04]  /*11550*/  @P1 LDG.E.U8 R27, desc[UR32][R4.64] ;  /* 0x00000020041b1981 */ /* 0x010f28000c1e1100 */
[----:B0-----:R-:W3:Y:S04]  /*11560*/  LDL R28, [R1+0xa74] ;  /* 0x000a7400011c7983 */ /* 0x001ee80000100800 */
[----:B------:R-:W2:Y:S04]  /*11570*/  LDL R4, [R1+0xa84] ;  /* 0x000a840001047983 */ /* 0x000ea80000100800 */
[----:B------:R-:W2:Y:S04]  /*11580*/  LDL R5, [R1+0xa88] ;  /* 0x000a880001057983 */ /* 0x000ea80000100800 */
[----:B----4-:R0:W-:Y:S04]  /*11590*/  STL [R1+0x249c], R27 ;  /* 0x00249c1b01007387 */ /* 0x0101e80000100800 */
[----:B0-----:R-:W4:Y:S01]  /*115a0*/  LDL R27, [R1+0xa80] ;  /* 0x000a8000011b7983 */ /* 0x001f220000100800 */
[----:B--2---:R-:W-:-:S04]  /*115b0*/  @P1 LOP3.LUT R5, R5, R4, RZ, 0x3c, !PT ;  /* 0x0000000405051212 */ /* 0x004fc800078e3cff */
[----:B------:R-:W-:-:S04]  /*115c0*/  @P1 LOP3.LUT R4, R5, R4, RZ, 0x3c, !PT ;  /* 0x0000000405041212 */ /* 0x000fc800078e3cff */
[----:B------:R-:W-:-:S05]  /*115d0*/  @P1 LOP3.LUT R5, R5, R4, RZ, 0x3c, !PT ;  /* 0x0000000405051212 */ /* 0x000fca00078e3cff */
[----:B------:R4:W2:Y:S04]  /*115e0*/  @P1 LDG.E.U8 R26, desc[UR32][R4.64] ;  /* 0x00000020041a1981 */ /* 0x0008a8000c1e1100 */
[----:B------:R-:W3:Y:S01]  /*115f0*/  LDL R5, [R1+0xa7c] ;  /* 0x000a7c0001057983 */ /* 0x000ee20000100800 */
[----:B------:R-:W-:Y:S01]  /*11600*/  PRMT R25, RZ, 0x7610, R25 ;  /* 0x00007610ff197816 */ /* 0x000fe20000000019 */
[----:B----4-:R-:W-:Y:S02]  /*11610*/  @P1 IMAD.MOV.U32 R4, RZ, RZ, R27 ;  /* 0x000000ffff041224 */ /* 0x010fe400078e001b */
[----:B--2---:R0:W-:Y:S01]  /*11620*/  STL [R1+0x24a0], R26 ;  /* 0x0024a01a01007387 */ /* 0x0041e20000100800 */
[C---:B------:R-:W-:Y:S02]  /*11630*/  ISETP.GT.AND P0, PT, R2.reuse, 0x17, PT ;  /* 0x000000170200780c */ /* 0x040fe40003f04270 */
[----:B------:R-:W-:Y:S01]  /*11640*/  ISETP.GT.AND P2, PT, R2, 0x1c, PT ;  /* 0x0000001c0200780c */ /* 0x000fe20003f44270 */
[----:B------:R-:W2:Y:S04]  /*11650*/  LDL R27, [R1+0xa6c] ;  /* 0x000a6c00011b7983 */ /* 0x000ea80000100800 */
[----:B---3--:R1:W3:Y:S01]  /*11660*/  @P1 LDG.E.U8 R25, desc[UR32][R4.64] ;  /* 0x0000002004191981 */ /* 0x0082e2000c1e1100 */
[----:B------:R-:W-:-:S02]  /*11670*/  PRMT R24, RZ, 0x7610, R24 ;  /* 0x00007610ff187816 */ /* 0x000fc40000000018 */
[----:B------:R-:W-:Y:S01]  /*11680*/  PRMT R23, RZ, 0x7610, R23 ;  /* 0x00007610ff177816 */ /* 0x000fe20000000017 */
[----:B0-----:R-:W4:Y:S04]  /*11690*/  LDL R26, [R1+0xa70] ;  /* 0x000a7000011a7983 */ /* 0x001f280000100800 */
[----:B------:R-:W2:Y:S01]  /*116a0*/  LDL R5, [R1+0xb14] ;  /* 0x000b140001057983 */ /* 0x000ea20000100800 */
[----:B-1----:R-:W-:-:S05]  /*116b0*/  @P0 IMAD.MOV.U32 R4, RZ, RZ, R29 ;  /* 0x000000ffff040224 */ /* 0x002fca00078e001d */
[----:B--2---:R0:W2:Y:S02]  /*116c0*/  @P0 LDG.E.U8 R24, desc[UR32][R4.64] ;  /* 0x0000002004180981 */ /* 0x0040a4000c1e1100 */
[----:B0-----:R-:W-:Y:S02]  /*116d0*/  @P2 IMAD.MOV.U32 R4, RZ, RZ, R0 ;  /* 0x000000ffff042224 */ /* 0x001fe400078e0000 */
[----:B------:R-:W-:-:S05]  /*116e0*/  @P2 IMAD.MOV.U32 R5, RZ, RZ, R28 ;  /* 0x000000ffff052224 */ /* 0x000fca00078e001c */
[----:B------:R-:W4:Y:S04]  /*116f0*/  @P2 LDG.E.U8 R23, desc[UR32][R4.64] ;  /* 0x0000002004172981 */ /* 0x000f28000c1e1100 */
[----:B---3--:R0:W-:Y:S04]  /*11700*/  STL [R1+0x24a4], R25 ;  /* 0x0024a41901007387 */ /* 0x0081e80000100800 */
[----:B------:R-:W3:Y:S04]  /*11710*/  LDL R29, [R1+0xa68] ;  /* 0x000a6800011d7983 */ /* 0x000ee80000100800 */
[----:B--2---:R1:W-:Y:S04]  /*11720*/  STL [R1+0x2440], R24 ;  /* 0x0024401801007387 */ /* 0x0043e80000100800 */
[----:B0-----:R-:W2:Y:S04]  /*11730*/  LDL R25, [R1+0xa5c] ;  /* 0x000a5c0001197983 */ /* 0x001ea80000100800 */
[----:B------:R-:W2:Y:S04]  /*11740*/  LDL R0, [R1+0xa60] ;  /* 0x000a600001007983 */ /* 0x000ea80000100800 */
[----:B------:R-:W2:Y:S04]  /*11750*/  LDL R28, [R1+0xb0c] ;  /* 0x000b0c00011c7983 */ /* 0x000ea80000100800 */
[----:B-1----:R-:W2:Y:S04]  /*11760*/  LDL R24, [R1+0xb10] ;  /* 0x000b100001187983 */ /* 0x002ea80000100800 */
[----:B----4-:R0:W-:Y:S04]  /*11770*/  STL [R1+0x24a8], R23 ;  /* 0x0024a81701007387 */ /* 0x0101e80000100800 */
[----:B0-----:R-:W4:Y:S01]  /*11780*/  LDL R23, [R1+0xa64] ;  /* 0x000a640001177983 */ /* 0x001f220000100800 */
[----:B------:R-:W-:Y:S01]  /*11790*/  PRMT R22, RZ, 0x7610, R22 ;  /* 0x00007610ff167816 */ /* 0x000fe20000000016 */
[----:B------:R-:W-:-:S02]  /*117a0*/  @P2 IMAD.MOV.U32 R4, RZ, RZ, R26 ;  /* 0x000000ffff042224 */ /* 0x000fc400078e001a */
[----:B------:R-:W-:Y:S01]  /*117b0*/  @P2 IMAD.MOV.U32 R5, RZ, RZ, R27 ;  /* 0x000000ffff052224 */ /* 0x000fe200078e001b */
[----:B------:R-:W-:Y:S01]  /*117c0*/  PRMT R21, RZ, 0x7610, R21 ;  /* 0x00007610ff157816 */ /* 0x000fe20000000015 */
[----:B------:R-:W2:Y:S04]  /*117d0*/  LDL R27, [R1+0xa54] ;  /* 0x000a5400011b7983 */ /* 0x000ea80000100800 */
[----:B------:R3:W2:Y:S01]  /*117e0*/  @P2 LDG.E.U8 R22, desc[UR32][R4.64] ;  /* 0x0000002004162981 */ /* 0x0006a2000c1e1100 */
[----:B------:R-:W-:Y:S02]  /*117f0*/  PRMT R20, RZ, 0x7610, R20 ;  /* 0x00007610ff147816 */ /* 0x000fe40000000014 */
[----:B------:R-:W-:Y:S01]  /*11800*/  PRMT R19, RZ, 0x7610, R19 ;  /* 0x00007610ff137816 */ /* 0x000fe20000000013 */
[----:B------:R-:W2:Y:S01]  /*11810*/  LDL R26, [R1+0xa58] ;  /* 0x000a5800011a7983 */ /* 0x000ea20000100800 */
[----:B---3--:R-:W-:-:S02]  /*11820*/  @P2 IMAD.MOV.U32 R4, RZ, RZ, R29 ;  /* 0x000000ffff042224 */ /* 0x008fc400078e001d */
[----:B----4-:R-:W-:-:S05]  /*11830*/  @P2 IMAD.MOV.U32 R5, RZ, RZ, R23 ;  /* 0x000000ffff052224 */ /* 0x010fca00078e0017 */
[----:B------:R2:W3:Y:S02]  /*11840*/  @P2 LDG.E.U8 R21, desc[UR32][R4.64] ;  /* 0x0000002004152981 */ /* 0x0004e4000c1e1100 */
[----:B--2---:R-:W-:Y:S02]  /*11850*/  @P2 IMAD.MOV.U32 R4, RZ, RZ, R0 ;  /* 0x000000ffff042224 */ /* 0x004fe400078e0000 */
[----:B------:R-:W-:-:S05]  /*11860*/  @P2 IMAD.MOV.U32 R5, RZ, RZ, R25 ;  /* 0x000000ffff052224 */ /* 0x000fca00078e0019 */
[----:B------:R0:W2:Y:S02]  /*11870*/  @P2 LDG.E.U8 R20, desc[UR32][R4.64] ;  /* 0x0000002004142981 */ /* 0x0000a4000c1e1100 */
[----:B0-----:R-:W-:Y:S02]  /*11880*/  @P0 IMAD.MOV.U32 R4, RZ, RZ, R24 ;  /* 0x000000ffff040224 */ /* 0x001fe400078e0018 */
[----:B------:R-:W-:-:S05]  /*11890*/  @P0 IMAD.MOV.U32 R5, RZ, RZ, R28 ;  /* 0x000000ffff050224 */ /* 0x000fca00078e001c */
[----:B------:R-:W4:Y:S04]  /*118a0*/  @P0 LDG.E.U8 R19, desc[UR32][R4.64] ;  /* 0x0000002004130981 */ /* 0x000f28000c1e1100 */
[----:B------:R0:W-:Y:S04]  /*118b0*/  STL [R1+0x24ac], R22 ;  /* 0x0024ac1601007387 */ /* 0x0001e80000100800 */
[----:B---3--:R1:W-:Y:S04]  /*118c0*/  STL [R1+0x24b0], R21 ;  /* 0x0024b01501007387 */ /* 0x0083e80000100800 */
[----:B------:R-:W3:Y:S04]  /*118d0*/  LDL R25, [R1+0xa4c] ;  /* 0x000a4c0001197983 */ /* 0x000ee80000100800 */
[----:B------:R-:W3:Y:S04]  /*118e0*/  LDL R0, [R1+0xa50] ;  /* 0x000a500001007983 */ /* 0x000ee80000100800 */
[----:B--2---:R2:W-:Y:S04]  /*118f0*/  STL [R1+0x24b4], R20 ;  /* 0x0024b41401007387 */ /* 0x0045e80000100800 */
[----:B------:R-:W3:Y:S04]  /*11900*/  LDL R24, [R1+0xa44] ;  /* 0x000a440001187983 */ /* 0x000ee80000100800 */
[----:B------:R-:W3:Y:S04]  /*11910*/  LDL R23, [R1+0xa48] ;  /* 0x000a480001177983 */ /* 0x000ee80000100800 */
[----:B----4-:R4:W-:Y:S04]  /*11920*/  STL [R1+0x2444], R19 ;  /* 0x0024441301007387 */ /* 0x0109e80000100800 */
[----:B0-----:R-:W3:Y:S04]  /*11930*/  LDL R22, [R1+0xa3c] ;  /* 0x000a3c0001167983 */ /* 0x001ee80000100800 */
[----:B-1----:R-:W3:Y:S01]  /*11940*/  LDL R21, [R1+0xa40] ;  /* 0x000a400001157983 */ /* 0x002ee20000100800 */
[----:B------:R-:W-:-:S02]  /*11950*/  ISETP.GT.AND P1, PT, R2, 0x1d, PT ;  /* 0x0000001d0200780c */ /* 0x000fc40003f24270 */
[----:B------:R-:W-:Y:S01]  /*11960*/  PRMT R18, RZ, 0x7610, R18 ;  /* 0x00007610ff127816 */ /* 0x000fe20000000012 */
[----:B--2---:R-:W2:Y:S01]  /*11970*/  LDL R20, [R1+0xb04] ;  /* 0x000b040001147983 */ /* 0x004ea20000100800 */
[----:B------:R-:W-:Y:S02]  /*11980*/  PRMT R17, RZ, 0x7610, R17 ;  /* 0x00007610ff117816 */ /* 0x000fe40000000011 */
[----:B------:R-:W-:Y:S01]  /*11990*/  PRMT R16, RZ, 0x7610, R16 ;  /* 0x00007610ff107816 */ /* 0x000fe20000000010 */
[----:B----4-:R-:W4:Y:S06]  /*119a0*/  LDL R19, [R1+0xb08] ;  /* 0x000b080001137983 */ /* 0x010f2c0000100800 */
[----:B------:R-:W-:-:S02]  /*119b0*/  @P1 IMAD.MOV.U32 R4, RZ, RZ, R26 ;  /* 0x000000ffff041224 */ /* 0x000fc400078e001a */
[----:B------:R-:W-:-:S05]  /*119c0*/  @P1 IMAD.MOV.U32 R5, RZ, RZ, R27 ;  /* 0x000000ffff051224 */ /* 0x000fca00078e001b */
[----:B------:R3:W2:Y:S01]  /*119d0*/  @P1 LDG.E.U8 R18, desc[UR32][R4.64] ;  /* 0x0000002004121981 */ /* 0x0006a2000c1e1100 */
[----:B------:R-:W-:Y:S01]  /*119e0*/  PRMT R15, RZ, 0x7610, R15 ;  /* 0x00007610ff0f7816 */ /* 0x000fe2000000000f */
[----:B---3--:R-:W-:Y:S02]  /*119f0*/  @P1 IMAD.MOV.U32 R5, RZ, RZ, R25 ;  /* 0x000000ffff051224 */ /* 0x008fe400078e0019 */
[----:B------:R-:W-:-:S05]  /*11a00*/  @P1 IMAD.MOV.U32 R4, RZ, RZ, R0 ;  /* 0x000000ffff041224 */ /* 0x000fca00078e0000 */
[----:B------:R0:W3:Y:S02]  /*11a10*/  @P1 LDG.E.U8 R17, desc[UR32][R4.64] ;  /* 0x0000002004111981 */ /* 0x0000e4000c1e1100 */
[----:B0-----:R-:W-:Y:S02]  /*11a20*/  @P1 IMAD.MOV.U32 R5, RZ, RZ, R24 ;  /* 0x000000ffff051224 */ /* 0x001fe400078e0018 */
[----:B------:R-:W-:-:S05]  /*11a30*/  @P1 IMAD.MOV.U32 R4, RZ, RZ, R23 ;  /* 0x000000ffff041224 */ /* 0x000fca00078e0017 */
[----:B------:R0:W3:Y:S02]  /*11a40*/  @P1 LDG.E.U8 R16, desc[UR32][R4.64] ;  /* 0x0000002004101981 */ /* 0x0000e4000c1e1100 */
[----:B0-----:R-:W-:Y:S02]  /*11a50*/  @P1 IMAD.MOV.U32 R5, RZ, RZ, R22 ;  /* 0x000000ffff051224 */ /* 0x001fe400078e0016 */
[----:B------:R-:W-:-:S05]  /*11a60*/  @P1 IMAD.MOV.U32 R4, RZ, RZ, R21 ;  /* 0x000000ffff041224 */ /* 0x000fca00078e0015 */
[----:B------:R4:W3:Y:S04]  /*11a70*/  @P1 LDG.E.U8 R15, desc[UR32][R4.64] ;  /* 0x00000020040f1981 */ /* 0x0008e8000c1e1100 */
[----:B--2---:R0:W-:Y:S04]  /*11a80*/  STL [R1+0x24b8], R18 ;  /* 0x0024b81201007387 */ /* 0x0041e80000100800 */
[----:B------:R-:W2:Y:S04]  /*11a90*/  LDL R0, [R1+0xa38] ;  /* 0x000a380001007983 */ /* 0x000ea80000100800 */
[----:B0-----:R-:W2:Y:S01]  /*11aa0*/  LDL R18, [R1+0xa34] ;  /* 0x000a340001127983 */ /* 0x001ea20000100800 */
[----:B------:R-:W-:Y:S01]  /*11ab0*/  PRMT R14, RZ, 0x7610, R14 ;  /* 0x00007610ff0e7816 */ /* 0x000fe2000000000e */
[----:B----4-:R-:W-:-:S02]  /*11ac0*/  @P0 IMAD.MOV.U32 R4, RZ, RZ, R19 ;  /* 0x000000ffff040224 */ /* 0x010fc400078e0013 */
[----:B------:R-:W-:-:S05]  /*11ad0*/  @P0 IMAD.MOV.U32 R5, RZ, RZ, R20 ;  /* 0x000000ffff050224 */ /* 0x000fca00078e0014 */
[----:B------:R2:W4:Y:S04]  /*11ae0*/  @P0 LDG.E.U8 R14, desc[UR32][R4.64] ;  /* 0x00000020040e0981 */ /* 0x000528000c1e1100 */
[----:B---3--:R0:W-:Y:S04]  /*11af0*/  STL [R1+0x24bc], R17 ;  /* 0x0024bc1101007387 */ /* 0x0081e80000100800 */
[----:B------:R1:W-:Y:S04]  /*11b00*/  STL [R1+0x24c0], R16 ;  /* 0x0024c01001007387 */ /* 0x0003e80000100800 */
[----:B0-----:R-:W3:Y:S04]  /*11b10*/  LDL R17, [R1+0xa2c] ;  /* 0x000a2c0001117983 */ /* 0x001ee80000100800 */
[----:B-1----:R-:W3:Y:S04]  /*11b20*/  LDL R16, [R1+0xa30] ;  /* 0x000a300001107983 */ /* 0x002ee80000100800 */
[----:B------:R0:W-:Y:S04]  /*11b30*/  STL [R1+0x24c4], R15 ;  /* 0x0024c40f01007387 */ /* 0x0001e80000100800 */
[----:B------:R-:W3:Y:S04]  /*11b40*/  LDL R21, [R1+0xa24] ;  /* 0x000a240001157983 */ /* 0x000ee80000100800 */
[----:B0-----:R-:W3:Y:S01]  /*11b50*/  LDL R15, [R1+0xa28] ;  /* 0x000a2800010f7983 */ /* 0x001ee20000100800 */
[----:B------:R-:W-:-:S02]  /*11b60*/  ISETP.GT.AND P2, PT, R2, 0x1e, PT ;  /* 0x0000001e0200780c */ /* 0x000fc40003f44270 */
[----:B------:R-:W-:-:S11]  /*11b70*/  PRMT R13, RZ, 0x7610, R13 ;  /* 0x00007610ff0d7816 */ /* 0x000fd6000000000d */
[----:B--2---:R-:W-:Y:S02]  /*11b80*/  @P2 IMAD.MOV.U32 R4, RZ, RZ, R0 ;  /* 0x000000ffff042224 */ /* 0x004fe400078e0000 */
[----:B------:R-:W-:-:S05]  /*11b90*/  @P2 IMAD.MOV.U32 R5, RZ, RZ, R18 ;  /* 0x000000ffff052224 */ /* 0x000fca00078e0012 */
[----:B------:R3:W2:Y:S01]  /*11ba0*/  @P2 LDG.E.U8 R13, desc[UR32][R4.64] ;  /* 0x00000020040d2981 */ /* 0x0006a2000c1e1100 */
[----:B------:R-:W-:Y:S02]  /*11bb0*/  PRMT R12, RZ, 0x7610, R12 ;  /* 0x00007610ff0c7816 */ /* 0x000fe4000000000c */
[----:B------:R-:W-:Y:S01]  /*11bc0*/  PRMT R11, RZ, 0x7610, R11 ;  /* 0x00007610ff0b7816 */ /* 0x000fe2000000000b */
[----:B----4-:R0:W-:Y:S04]  /*11bd0*/  STL [R1+0x2448], R14 ;  /* 0x0024480e01007387 */ /* 0x0101e80000100800 */
[----:B------:R-:W4:Y:S04]  /*11be0*/  LDL R0, [R1+0xa20] ;  /* 0x000a200001007983 */ /* 0x000f280000100800 */
[----:B------:R-:W4:Y:S01]  /*11bf0*/  LDL R20, [R1+0xa1c] ;  /* 0x000a1c0001147983 */ /* 0x000f220000100800 */
[----:B---3--:R-:W-:-:S02]  /*11c00*/  @P2 IMAD.MOV.U32 R5, RZ, RZ, R17 ;  /* 0x000000ffff052224 */ /* 0x008fc400078e0011 */
[----:B------:R-:W-:-:S05]  /*11c10*/  @P2 IMAD.MOV.U32 R4, RZ, RZ, R16 ;  /* 0x000000ffff042224 */ /* 0x000fca00078e0010 */
[----:B------:R1:W3:Y:S02]  /*11c20*/  @P2 LDG.E.U8 R12, desc[UR32][R4.64] ;  /* 0x00000020040c2981 */ /* 0x0002e4000c1e1100 */
[----:B-1----:R-:W-:Y:S02]  /*11c30*/  @P2 IMAD.MOV.U32 R5, RZ, RZ, R21 ;  /* 0x000000ffff052224 */ /* 0x002fe400078e0015 */
[----:B------:R-:W-:-:S05]  /*11c40*/  @P2 IMAD.MOV.U32 R4, RZ, RZ, R15 ;  /* 0x000000ffff042224 */ /* 0x000fca00078e000f */
[----:B------:R4:W3:Y:S04]  /*11c50*/  @P2 LDG.E.U8 R11, desc[UR32][R4.64] ;  /* 0x00000020040b2981 */ /* 0x0008e8000c1e1100 */
[----:B--2---:R1:W-:Y:S04]  /*11c60*/  STL [R1+0x2460], R13 ;  /* 0x0024600d01007387 */ /* 0x0043e80000100800 */
[----:B------:R-:W2:Y:S04]  /*11c70*/  LDL R19, [R1+0xafc] ;  /* 0x000afc0001137983 */ /* 0x000ea80000100800 */
[----:B------:R-:W2:Y:S04]  /*11c80*/  LDL R18, [R1+0xb00] ;  /* 0x000b000001127983 */ /* 0x000ea80000100800 */
[----:B------:R-:W2:Y:S04]  /*11c90*/  LDL R17, [R1+0xa14] ;  /* 0x000a140001117983 */ /* 0x000ea80000100800 */
[----:B------:R-:W2:Y:S01]  /*11ca0*/  LDL R16, [R1+0xa18] ;  /* 0x000a180001107983 */ /* 0x000ea20000100800 */
[----:B----4-:R-:W-:-:S03]  /*11cb0*/  @P2 IMAD.MOV.U32 R4, RZ, RZ, R0 ;  /* 0x000000ffff042224 */ /* 0x010fc600078e0000 */
[----:B---3--:R3:W-:Y:S04]  /*11cc0*/  STL [R1+0x2464], R12 ;  /* 0x0024640c01007387 */ /* 0x0087e80000100800 */
[----:B------:R-:W4:Y:S04]  /*11cd0*/  LDL R15, [R1+0xa0c] ;  /* 0x000a0c00010f7983 */ /* 0x000f280000100800 */
[----:B0-----:R-:W4:Y:S04]  /*11ce0*/  LDL R14, [R1+0xa10] ;  /* 0x000a1000010e7983 */ /* 0x001f280000100800 */
[----:B-1----:R-:W4:Y:S04]  /*11cf0*/  LDL R13, [R1+0xa04] ;  /* 0x000a0400010d7983 */ /* 0x002f280000100800 */
[----:B---3--:R-:W3:Y:S04]  /*11d00*/  LDL R12, [R1+0xa08] ;  /* 0x000a0800010c7983 */ /* 0x008ee80000100800 */
[----:B------:R0:W-:Y:S04]  /*11d10*/  STL [R1+0x2468], R11 ;  /* 0x0024680b01007387 */ /* 0x0001e80000100800 */
[----:B------:R-:W3:Y:S04]  /*11d20*/  LDL R0, [R1+0xa00] ;  /* 0x000a000001007983 */ /* 0x000ee80000100800 */
[----:B0-----:R-:W3:Y:S01]  /*11d30*/  LDL R11, [R1+0x9fc] ;  /* 0x0009fc00010b7983 */ /* 0x001ee20000100800 */
[----:B------:R-:W-:Y:S01]  /*11d40*/  ISETP.GT.AND P1, PT, R2, 0x1f, PT ;  /* 0x0000001f0200780c */ /* 0x000fe20003f24270 */
[----:B------:R-:W-:Y:S01]  /*11d50*/  @P2 IMAD.MOV.U32 R5, RZ, RZ, R20 ;  /* 0x000000ffff052224 */ /* 0x000fe200078e0014 */
[----:B------:R-:W-:-:S02]  /*11d60*/  PRMT R10, RZ, 0x7610, R10 ;  /* 0x00007610ff0a7816 */ /* 0x000fc4000000000a */
[----:B------:R-:W-:-:S04]  /*11d70*/  PRMT R9, RZ, 0x7610, R9 ;  /* 0x00007610ff097816 */ /* 0x000fc80000000009 */
[----:B------:R2:W3:Y:S01]  /*11d80*/  @P2 LDG.E.U8 R10, desc[UR32][R4.64] ;  /* 0x00000020040a2981 */ /* 0x0004e2000c1e1100 */
[----:B------:R-:W-:Y:S01]  /*11d90*/  PRMT R8, RZ, 0x7610, R8 ;  /* 0x00007610ff087816 */ /* 0x000fe20000000008 */
[----:B--2---:R-:W-:Y:S02]  /*11da0*/  @P0 IMAD.MOV.U32 R4, RZ, RZ, R18 ;  /* 0x000000ffff040224 */ /* 0x004fe400078e0012 */
[----:B------:R-:W-:-:S05]  /*11db0*/  @P0 IMAD.MOV.U32 R5, RZ, RZ, R19 ;  /* 0x000000ffff050224 */ /* 0x000fca00078e0013 */
[----:B------:R0:W2:Y:S01]  /*11dc0*/  @P0 LDG.E.U8 R9, desc[UR32][R4.64] ;  /* 0x0000002004090981 */ /* 0x0000a2000c1e1100 */
[----:B------:R-:W-:Y:S01]  /*11dd0*/  PRMT R7, RZ, 0x7610, R7 ;  /* 0x00007610ff077816 */ /* 0x000fe20000000007 */
[----:B0-----:R-:W-:Y:S02]  /*11de0*/  @P1 IMAD.MOV.U32 R4, RZ, RZ, R16 ;  /* 0x000000ffff041224 */ /* 0x001fe400078e0010 */
[----:B------:R-:W-:-:S05]  /*11df0*/  @P1 IMAD.MOV.U32 R5, RZ, RZ, R17 ;  /* 0x000000ffff051224 */ /* 0x000fca00078e0011 */
[----:B------:R4:W2:Y:S01]  /*11e00*/  @P1 LDG.E.U8 R8, desc[UR32][R4.64] ;  /* 0x0000002004081981 */ /* 0x0008a2000c1e1100 */
[----:B------:R-:W-:Y:S02]  /*11e10*/  PRMT R6, RZ, 0x7610, R6 ;  /* 0x00007610ff067816 */ /* 0x000fe40000000006 */
[----:B------:R-:W-:Y:S01]  /*11e20*/  PRMT R3, RZ, 0x7610, R3 ;  /* 0x00007610ff037816 */ /* 0x000fe20000000003 */
[----:B----4-:R-:W-:Y:S02]  /*11e30*/  @P1 IMAD.MOV.U32 R5, RZ, RZ, R15 ;  /* 0x000000ffff051224 */ /* 0x010fe400078e000f */
[----:B------:R-:W-:-:S05]  /*11e40*/  @P1 IMAD.MOV.U32 R4, RZ, RZ, R14 ;  /* 0x000000ffff041224 */ /* 0x000fca00078e000e */
[----:B------:R3:W4:Y:S02]  /*11e50*/  @P1 LDG.E.U8 R7, desc[UR32][R4.64] ;  /* 0x0000002004071981 */ /* 0x000724000c1e1100 */
[----:B---3--:R-:W-:Y:S02]  /*11e60*/  @P1 IMAD.MOV.U32 R4, RZ, RZ, R12 ;  /* 0x000000ffff041224 */ /* 0x008fe400078e000c */
[----:B------:R-:W-:-:S05]  /*11e70*/  @P1 IMAD.MOV.U32 R5, RZ, RZ, R13 ;  /* 0x000000ffff051224 */ /* 0x000fca00078e000d */
[----:B------:R0:W3:Y:S02]  /*11e80*/  @P1 LDG.E.U8 R6, desc[UR32][R4.64] ;  /* 0x0000002004061981 */ /* 0x0000e4000c1e1100 */
[----:B0-----:R-:W-:Y:S02]  /*11e90*/  @P1 IMAD.MOV.U32 R4, RZ, RZ, R0 ;  /* 0x000000ffff041224 */ /* 0x001fe400078e0000 */
[----:B------:R-:W-:-:S05]  /*11ea0*/  @P1 IMAD.MOV.U32 R5, RZ, RZ, R11 ;  /* 0x000000ffff051224 */ /* 0x000fca00078e000b */
[----:B------:R-:W3:Y:S04]  /*11eb0*/  @P1 LDG.E.U8 R3, desc[UR32][R4.64] ;  /* 0x0000002004031981 */ /* 0x000ee8000c1e1100 */
[----:B------:R-:W-:Y:S01]  /*11ec0*/  STL [R1+0x246c], R10 ;  /* 0x00246c0a01007387 */ /* 0x000fe20000100800 */
[----:B------:R-:W0:Y:S03]  /*11ed0*/  S2R R13, SR_TID.X ;  /* 0x00000000000d7919 */ /* 0x000e260000002100 */
[----:B--2---:R-:W-:Y:S04]  /*11ee0*/  STL [R1+0x244c], R9 ;  /* 0x00244c0901007387 */ /* 0x004fe80000100800 */
[----:B------:R-:W-:Y:S01]  /*11ef0*/  STL [R1+0x2450], R8 ;  /* 0x0024500801007387 */ /* 0x000fe20000100800 */
[----:B0-----:R-:W-:Y:S01]  /*11f00*/  LOP3.LUT R0, R13, 0x3f, RZ, 0xc0, !PT ;  /* 0x0000003f0d007812 */ /* 0x001fe200078ec0ff */
[----:B------:R-:W0:Y:S01]  /*11f10*/  S2R R25, SR_TID.X ;  /* 0x0000000000197919 */ /* 0x000e220000002100 */
[----:B------:R-:W-:Y:S06]  /*11f20*/  BAR.SYNC.DEFER_BLOCKING 0x0 ;  /* 0x0000000000007b1d */ /* 0x000fec0000010000 */
[----:B----4-:R-:W-:Y:S04]  /*11f30*/  STL [R1+0x2454], R7 ;  /* 0x0024540701007387 */ /* 0x010fe80000100800 */
[----:B---3--:R1:W-:Y:S04]  /*11f40*/  STL [R1+0x2458], R6 ;  /* 0x0024580601007387 */ /* 0x0083e80000100800 */
[----:B------:R-:W2:Y:S04]  /*11f50*/  LDL.LU R26, [R1+0x9cc] ;  /* 0x0009cc00011a7983 */ /* 0x000ea80000300800 */
[----:B-1----:R-:W3:Y:S04]  /*11f60*/  LDL.LU R6, [R1+0x94c] ;  /* 0x00094c0001067983 */ /* 0x002ee80000300800 */
[----:B------:R-:W4:Y:S04]  /*11f70*/  LDL.LU R11, [R1+0x948] ;  /* 0x00094800010b7983 */ /* 0x000f280000300800 */
[----:B------:R-:W4:Y:S04]  /*11f80*/  LDL.LU R27, [R1+0x944] ;  /* 0x00094400011b7983 */ /* 0x000f280000300800 */
[----:B------:R-:W4:Y:S04]  /*11f90*/  LDL.LU R28, [R1+0x940] ;  /* 0x00094000011c7983 */ /* 0x000f280000300800 */
[----:B------:R-:W4:Y:S04]  /*11fa0*/  LDL.LU R29, [R1+0xb8] ;  /* 0x0000b800011d7983 */ /* 0x000f280000300800 */
[----:B------:R1:W-:Y:S04]  /*11fb0*/  STL [R1+0x245c], R3 ;  /* 0x00245c0301007387 */ /* 0x0003e80000100800 */
[----:B-1----:R-:W3:Y:S04]  /*11fc0*/  LDL.LU R3, [R1+0x9c0] ;  /* 0x0009c00001037983 */ /* 0x002ee80000300800 */
        /* <DEDUP_REMOVED lines=18> */
[----:B-1----:R-:W4:Y:S04]  /*120f0*/  LDL.LU R4, [R1+0x9c4] ;  /* 0x0009c40001047983 */ /* 0x002f280000300800 */
[----:B------:R-:W-:Y:S04]  /*12100*/  STL [R1+0x23a8], R5 ;  /* 0x0023a80501007387 */ /* 0x000fe80000100800 */
[----:B------:R1:W-:Y:S04]  /*12110*/  STL [R1+0x24c8], R13 ;  /* 0x0024c80d01007387 */ /* 0x0003e80000100800 */
[----:B-1----:R-:W3:Y:S01]  /*12120*/  LDL.LU R13, [R1+0x9c8] ;  /* 0x0009c800010d7983 */ /* 0x002ee20000300800 */
[----:B0-----:R-:W-:-:S03]  /*12130*/  LOP3.LUT R7, R25, 0x1f, RZ, 0xc0, !PT ;  /* 0x0000001f19077812 */ /* 0x001fc600078ec0ff */
[----:B------:R-:W-:Y:S01]  /*12140*/  STL [R1+0x2438], R5 ;  /* 0x0024380501007387 */ /* 0x000fe20000100800 */
[----:B------:R-:W-:-:S03]  /*12150*/  ISETP.GE.AND P0, PT, R7, R2, PT ;  /* 0x000000020700720c */ /* 0x000fc60003f06270 */
[----:B------:R-:W-:Y:S04]  /*12160*/  STL [R1+0x2474], R5 ;  /* 0x0024740501007387 */ /* 0x000fe80000100800 */
[----:B------:R-:W4:Y:S04]  /*12170*/  LDL.LU R7, [R1+0xb4] ;  /* 0x0000b40001077983 */ /* 0x000f280000300800 */
        /* <DEDUP_REMOVED lines=16> */
[----:B--2---:R0:W-:Y:S04]  /*12280*/  STS.U8 [R0+UR4], R26 ;  /* 0x0000001a00007988 */ /* 0x0041e80008000004 */
[----:B0-----:R-:W2:Y:S04]  /*12290*/  LDL.LU R26, [R1+0x90] ;  /* 0x00009000011a7983 */ /* 0x001ea80000300800 */
[----:B---3--:R-:W-:Y:S04]  /*122a0*/  STS.U8 [R0+UR4+0x40], R13 ;  /* 0x0000400d00007988 */ /* 0x008fe80008000004 */
[----:B----4-:R-:W-:Y:S04]  /*122b0*/  STS.U8 [R0+UR4+0x80], R4 ;  /* 0x0000800400007988 */ /* 0x010fe80008000004 */
[----:B------:R-:W-:Y:S04]  /*122c0*/  STS.U8 [R0+UR4+0xc0], R3 ;  /* 0x0000c00300007988 */ /* 0x000fe80008000004 */
[----:B------:R-:W-:Y:S04]  /*122d0*/  STS.U8 [R0+UR4+0x840], R6 ;  /* 0x0008400600007988 */ /* 0x000fe80008000004 */
[----:B------:R-:W-:Y:S04]  /*122e0*/  STS.U8 [R0+UR4+0x800], R11 ;  /* 0x0008000b00007988 */ /* 0x000fe80008000004 */
[----:B------:R0:W-:Y:S04]  /*122f0*/  STS.U8 [R0+UR4+0x8c0], R27 ;  /* 0x0008c01b00007988 */ /* 0x0001e80008000004 */
[----:B------:R1:W-:Y:S04]  /*12300*/  STS.U8 [R0+UR4+0x880], R28 ;  /* 0x0008801c00007988 */ /* 0x0003e80008000004 */
[----:B------:R3:W-:Y:S04]  /*12310*/  STS.U8 [R0+UR4+0x1000], R29 ;  /* 0x0010001d00007988 */ /* 0x0007e80008000004 */
[----:B0-----:R-:W4:Y:S04]  /*12320*/  LDL.LU R27, [R1+0x8c] ;  /* 0x00008c00011b7983 */ /* 0x001f280000300800 */
[----:B-1----:R-:W4:Y:S04]  /*12330*/  LDL.LU R28, [R1+0x1c] ;  /* 0x00001c00011c7983 */ /* 0x002f280000300800 */
[----:B---3--:R-:W3:Y:S04]  /*12340*/  LDL.LU R29, [R1+0x18] ;  /* 0x00001800011d7983 */ /* 0x008ee80000300800 */
[----:B------:R-:W-:Y:S04]  /*12350*/  STS.U8 [R0+UR4+0x1040], R7 ;  /* 0x0010400700007988 */ /* 0x000fe80008000004 */
[----:B------:R-:W-:Y:S04]  /*12360*/  STS.U8 [R0+UR4+0x1080], R8 ;  /* 0x0010800800007988 */ /* 0x000fe80008000004 */
[----:B------:R-:W-:Y:S04]  /*12370*/  STS.U8 [R0+UR4+0x10c0], R9 ;  /* 0x0010c00900007988 */ /* 0x000fe80008000004 */
[----:B------:R-:W-:Y:S04]  /*12380*/  STS.U8 [R0+UR4+0x1840], R10 ;  /* 0x0018400a00007988 */ /* 0x000fe80008000004 */
[----:B------:R-:W-:Y:S01]  /*12390*/  STS.U8 [R0+UR4+0x1800], R12 ;  /* 0x0018000c00007988 */ /* 0x000fe20008000004 */
[----:B------:R-:W0:Y:S03]  /*123a0*/  S2R R11, SR_TID.X ;  /* 0x00000000000b7919 */ /* 0x000e260000002100 */
[----:B------:R-:W-:Y:S04]  /*123b0*/  STS.U8 [R0+UR4+0x18c0], R14 ;  /* 0x0018c00e00007988 */ /* 0x000fe80008000004 */
[----:B------:R1:W-:Y:S04]  /*123c0*/  STS.U8 [R0+UR4+0x1880], R24 ;  /* 0x0018801800007988 */ /* 0x0003e80008000004 */
[----:B-1----:R-:W3:Y:S01]  /*123d0*/  LDL.LU R24, [R1+0x14] ;  /* 0x0000140001187983 */ /* 0x002ee20000300800 */
[----:B0-----:R-:W-:-:S04]  /*123e0*/  LOP3.LUT R11, R11, 0x3f, RZ, 0xc0, !PT ;  /* 0x0000003f0b0b7812 */ /* 0x001fc800078ec0ff */
[----:B------:R-:W-:-:S05]  /*123f0*/  LOP3.LUT R13, R11, 0x8, RZ, 0x3c, !PT ;  /* 0x000000080b0d7812 */ /* 0x000fca00078e3cff */
[----:B------:R0:W-:Y:S04]  /*12400*/  STS.U8 [R13+UR4+0x100], R15 ;  /* 0x0001000f0d007988 */ /* 0x0001e80008000004 */
[----:B------:R1:W-:Y:S04]  /*12410*/  STS.U8 [R13+UR4+0x140], R16 ;  /* 0x000140100d007988 */ /* 0x0003e80008000004 */
[----:B------:R1:W-:Y:S04]  /*12420*/  STS.U8 [R13+UR4+0x180], R17 ;  /* 0x000180110d007988 */ /* 0x0003e80008000004 */
[----:B0-----:R-:W3:Y:S04]  /*12430*/  LDL.LU R15, [R1+0x10] ;  /* 0x00001000010f7983 */ /* 0x001ee80000300800 */
[----:B------:R0:W-:Y:S04]  /*12440*/  STS.U8 [R13+UR4+0x1c0], R18 ;  /* 0x0001c0120d007988 */ /* 0x0001e80008000004 */
[----:B-1----:R-:W3:Y:S04]  /*12450*/  LDL.LU R16, [R1+0x9ac] ;  /* 0x0009ac0001107983 */ /* 0x002ee80000300800 */
[----:B------:R-:W-:Y:S04]  /*12460*/  STS.U8 [R13+UR4+0x940], R19 ;  /* 0x000940130d007988 */ /* 0x000fe80008000004 */
[----:B------:R-:W3:Y:S04]  /*12470*/  LDL.LU R17, [R1+0x9a8] ;  /* 0x0009a80001117983 */ /* 0x000ee80000300800 */
[----:B------:R1:W-:Y:S04]  /*12480*/  STS.U8 [R13+UR4+0x900], R20 ;  /* 0x000900140d007988 */ /* 0x0003e80008000004 */
[----:B0-----:R-:W3:Y:S04]  /*12490*/  LDL.LU R18, [R1+0x9a4] ;  /* 0x0009a40001127983 */ /* 0x001ee80000300800 */
[----:B-1----:R-:W3:Y:S04]  /*124a0*/  LDL.LU R20, [R1+0x9a0] ;  /* 0x0009a00001147983 */ /* 0x002ee80000300800 */
[----:B------:R-:W3:Y:S04]  /*124b0*/  LDL.LU R10, [R1+0x92c] ;  /* 0x00092c00010a7983 */ /* 0x000ee80000300800 */
[----:B------:R-:W3:Y:S04]  /*124c0*/  LDL.LU R11, [R1+0x928] ;  /* 0x00092800010b7983 */ /* 0x000ee80000300800 */
[----:B------:R0:W-:Y:S04]  /*124d0*/  STS.U8 [R13+UR4+0x9c0], R21 ;  /* 0x0009c0150d007988 */ /* 0x0001e80008000004 */
[----:B------:R-:W3:Y:S04]  /*124e0*/  LDL.LU R12, [R1+0x924] ;  /* 0x00092400010c7983 */ /* 0x000ee80000300800 */
[----:B------:R1:W-:Y:S04]  /*124f0*/  STS.U8 [R13+UR4+0x980], R22 ;  /* 0x000980160d007988 */ /* 0x0003e80008000004 */
[----:B0-----:R-:W3:Y:S04]  /*12500*/  LDL.LU R21, [R1+0x920] ;  /* 0x0009200001157983 */ /* 0x001ee80000300800 */
[----:B------:R0:W-:Y:S04]  /*12510*/  STS.U8 [R13+UR4+0x1100], R23 ;  /* 0x001100170d007988 */ /* 0x0001e80008000004 */
[----:B-1----:R-:W3:Y:S04]  /*12520*/  LDL.LU R22, [R1+0x88] ;  /* 0x0000880001167983 */ /* 0x002ee80000300800 */
[----:B------:R1:W-:Y:S04]  /*12530*/  STS.U8 [R13+UR4+0x1140], R25 ;  /* 0x001140190d007988 */ /* 0x0003e80008000004 */
[----:B0-----:R-:W3:Y:S04]  /*12540*/  LDL.LU R23, [R1+0x84] ;  /* 0x0000840001177983 */ /* 0x001ee80000300800 */
[----:B--2---:R0:W-:Y:S04]  /*12550*/  STS.U8 [R13+UR4+0x1180], R26 ;  /* 0x0011801a0d007988 */ /* 0x0041e80008000004 */
[----:B-1----:R-:W2:Y:S04]  /*12560*/  LDL.LU R25, [R1+0x80] ;  /* 0x0000800001197983 */ /* 0x002ea80000300800 */
[----:B0-----:R-:W2:Y:S04]  /*12570*/  LDL.LU R26, [R1+0x7c] ;  /* 0x00007c00011a7983 */ /* 0x001ea80000300800 */
[----:B----4-:R0:W-:Y:S04]  /*12580*/  STS.U8 [R13+UR4+0x11c0], R27 ;  /* 0x0011c01b0d007988 */ /* 0x0101e80008000004 */
[----:B------:R1:W-:Y:S04]  /*12590*/  STS.U8 [R13+UR4+0x1940], R28 ;  /* 0x0019401c0d007988 */ /* 0x0003e80008000004 */
[----:B---3--:R3:W-:Y:S04]  /*125a0*/  STS.U8 [R13+UR4+0x1900], R29 ;  /* 0x0019001d0d007988 */ /* 0x0087e80008000004 */
[----:B0-----:R-:W4:Y:S04]  /*125b0*/  LDL.LU R27, [R1+0x8] ;  /* 0x00000800011b7983 */ /* 0x001f280000300800 */
[----:B-1----:R-:W4:Y:S04]  /*125c0*/  LDL.LU R28, [R1+0x4] ;  /* 0x00000400011c7983 */ /* 0x002f280000300800 */
[----:B---3--:R-:W3:Y:S04]  /*125d0*/  LDL.LU R29, [R1] ;  /* 0x00000000011d7983 */ /* 0x008ee80000300800 */
[----:B------:R-:W3:Y:S04]  /*125e0*/  LDL.LU R4, [R1+0x99c] ;  /* 0x00099c0001047983 */ /* 0x000ee80000300800 */
[----:B------:R-:W3:Y:S04]  /*125f0*/  LDL.LU R3, [R1+0x998] ;  /* 0x0009980001037983 */ /* 0x000ee80000300800 */
[----:B------:R-:W3:Y:S04]  /*12600*/  LDL.LU R6, [R1+0x994] ;  /* 0x0009940001067983 */ /* 0x000ee80000300800 */
[----:B------:R-:W3:Y:S04]  /*12610*/  LDL.LU R7, [R1+0x990] ;  /* 0x0009900001077983 */ /* 0x000ee80000300800 */
[----:B------:R-:W3:Y:S04]  /*12620*/  LDL.LU R8, [R1+0x91c] ;  /* 0x00091c0001087983 */ /* 0x000ee80000300800 */
[----:B------:R-:W3:Y:S04]  /*12630*/  LDL.LU R9, [R1+0x910] ;  /* 0x0009100001097983 */ /* 0x000ee80000300800 */
[----:B------:R-:W3:Y:S04]  /*12640*/  LDL.LU R14, [R1+0x90c] ;  /* 0x00090c00010e7983 */ /* 0x000ee80000300800 */
[----:B------:R0:W-:Y:S04]  /*12650*/  STS.U8 [R13+UR4+0x19c0], R24 ;  /* 0x0019c0180d007988 */ /* 0x0001e80008000004 */
[----:B------:R-:W3:Y:S01]  /*12660*/  LDL.LU R19, [R1+0x908] ;  /* 0x0009080001137983 */ /* 0x000ee20000300800 */
[----:B0-----:R-:W0:Y:S03]  /*12670*/  S2R R24, SR_TID.X ;  /* 0x0000000000187919 */ /* 0x001e260000002100 */
[----:B------:R1:W-:Y:S01]  /*12680*/  STS.U8 [R13+UR4+0x1980], R15 ;  /* 0x0019800f0d007988 */ /* 0x0003e20008000004 */
[----:B0-----:R-:W-:-:S03]  /*12690*/  LOP3.LUT R2, R24, 0x3f, RZ, 0xc0, !PT ;  /* 0x0000003f18027812 */ /* 0x001fc600078ec0ff */
[----:B------:R-:W3:Y:S01]  /*126a0*/  LDL.LU R24, [R1+0x78] ;  /* 0x0000780001187983 */ /* 0x000ee20000300800 */
[----:B------:R-:W-:-:S03]  /*126b0*/  LOP3.LUT R5, R2, 0x10, RZ, 0x3c, !PT ;  /* 0x0000001002057812 */ /* 0x000fc600078e3cff */
[----:B-1----:R-:W3:Y:S04]  /*126c0*/  LDL.LU R13, [R1+0x24c8] ;  /* 0x0024c800010d7983 */ /* 0x002ee80000300800 */
[----:B------:R-:W3:Y:S04]  /*126d0*/  LDL.LU R15, [R1+0x24c4] ;  /* 0x0024c400010f7983 */ /* 0x000ee80000300800 */
[----:B------:R0:W-:Y:S04]  /*126e0*/  STS.U8 [R5+UR4+0x200], R16 ;  /* 0x0002001005007988 */ /* 0x0001e80008000004 */
[----:B------:R1:W-:Y:S04]  /*126f0*/  STS.U8 [R5+UR4+0x240], R17 ;  /* 0x0002401105007988 */ /* 0x0003e80008000004 */
[----:B------:R1:W-:Y:S04]  /*12700*/  STS.U8 [R5+UR4+0x280], R18 ;  /* 0x0002801205007988 */ /* 0x0003e80008000004 */
[----:B0-----:R-:W3:Y:S04]  /*12710*/  LDL.LU R16, [R1+0x24c0] ;  /* 0x0024c00001107983 */ /* 0x001ee80000300800 */
[----:B-1----:R-:W3:Y:S04]  /*12720*/  LDL.LU R17, [R1+0x24bc] ;  /* 0x0024bc0001117983 */ /* 0x002ee80000300800 */
[----:B------:R-:W3:Y:S04]  /*12730*/  LDL.LU R18, [R1+0x24b8] ;  /* 0x0024b80001127983 */ /* 0x000ee80000300800 */
[----:B------:R0:W-:Y:S04]  /*12740*/  STS.U8 [R5+UR4+0x2c0], R20 ;  /* 0x0002c01405007988 */ /* 0x0001e80008000004 */
[----:B------:R1:W-:Y:S04]  /*12750*/  STS.U8 [R5+UR4+0xa40], R10 ;  /* 0x000a400a05007988 */ /* 0x0003e80008000004 */
[----:B------:R1:W-:Y:S04]  /*12760*/  STS.U8 [R5+UR4+0xa00], R11 ;  /* 0x000a000b05007988 */ /* 0x0003e80008000004 */
[----:B0-----:R-:W3:Y:S04]  /*12770*/  LDL.LU R20, [R1+0x24b4] ;  /* 0x0024b40001147983 */ /* 0x001ee80000300800 */
[----:B-1----:R-:W3:Y:S04]  /*12780*/  LDL.LU R10, [R1+0x74] ;  /* 0x00007400010a7983 */ /* 0x002ee80000300800 */
        /* <DEDUP_REMOVED lines=10> */
[----:B------:R1:W-:Y:S04]  /*12830*/  STS.U8 [R5+UR4+0x12c0], R26 ;  /* 0x0012c01a05007988 */ /* 0x0003e80008000004 */
[----:B0-----:R-:W2:Y:S04]  /*12840*/  LDL.LU R25, [R1+0x24a4] ;  /* 0x0024a40001197983 */ /* 0x001ea80000300800 */
[----:B-1----:R-:W2:Y:S04]  /*12850*/  LDL.LU R26, [R1+0x24a0] ;  /* 0x0024a000011a7983 */ /* 0x002ea80000300800 */
[----:B----4-:R0:W-:Y:S04]  /*12860*/  STS.U8 [R5+UR4+0x1a40], R27 ;  /* 0x001a401b05007988 */ /* 0x0101e80008000004 */
[----:B------:R1:W-:Y:S04]  /*12870*/  STS.U8 [R5+UR4+0x1a00], R28 ;  /* 0x001a001c05007988 */ /* 0x0003e80008000004 */
[----:B---3--:R3:W-:Y:S04]  /*12880*/  STS.U8 [R5+UR4+0x1ac0], R29 ;  /* 0x001ac01d05007988 */ /* 0x0087e80008000004 */
[----:B0-----:R-:W4:Y:S04]  /*12890*/  LDL.LU R27, [R1+0x249c] ;  /* 0x00249c00011b7983 */ /* 0x001f280000300800 */
[----:B-1----:R-:W2:Y:S04]  /*128a0*/  LDL.LU R28, [R1+0x2498] ;  /* 0x00249800011c7983 */ /* 0x002ea80000300800 */
[----:B---3--:R-:W3:Y:S01]  /*128b0*/  LDL.LU R29, [R1+0x2494] ;  /* 0x00249400011d7983 */ /* 0x008ee20000300800 */
[----:B------:R-:W-:-:S03]  /*128c0*/  LOP3.LUT R2, R2, 0x18, RZ, 0x3c, !PT ;  /* 0x0000001802027812 */ /* 0x000fc600078e3cff */
[----:B---3--:R-:W-:Y:S04]  /*128d0*/  STS.U8 [R5+UR4+0x1a80], R29 ;  /* 0x001a801d05007988 */ /* 0x008fe80008000004 */
[----:B------:R-:W-:Y:S04]  /*128e0*/  STS.U8 [R2+UR4+0x300], R4 ;  /* 0x0003000402007988 */ /* 0x000fe80008000004 */
[----:B------:R-:W-:Y:S04]  /*128f0*/  STS.U8 [R2+UR4+0x340], R3 ;  /* 0x0003400302007988 */ /* 0x000fe80008000004 */
[----:B------:R-:W-:Y:S04]  /*12900*/  STS.U8 [R2+UR4+0x380], R6 ;  /* 0x0003800602007988 */ /* 0x000fe80008000004 */
[----:B------:R0:W-:Y:S04]  /*12910*/  STL [R1+0x2478], R29 ;  /* 0x0024781d01007387 */ /* 0x0001e80000100800 */
[----:B------:R-:W-:Y:S04]  /*12920*/  STS.U8 [R2+UR4+0x3c0], R7 ;  /* 0x0003c00702007988 */ /* 0x000fe80008000004 */
[----:B------:R1:W-:Y:S04]  /*12930*/  STS.U8 [R2+UR4+0xb40], R8 ;  /* 0x000b400802007988 */ /* 0x0003e80008000004 */
[----:B0-----:R-:W3:Y:S04]  /*12940*/  LDL.LU R29, [R1+0x904] ;  /* 0x00090400011d7983 */ /* 0x001ee80000300800 */
[----:B------:R0:W-:Y:S04]  /*12950*/  STS.U8 [R2+UR4+0xb00], R9 ;  /* 0x000b000902007988 */ /* 0x0001e80008000004 */
[----:B------:R-:W3:Y:S04]  /*12960*/  LDL.LU R5, [R1+0x900] ;  /* 0x0009000001057983 */ /* 0x000ee80000300800 */
[----:B------:R4:W-:Y:S04]  /*12970*/  STS.U8 [R2+UR4+0xbc0], R14 ;  /* 0x000bc00e02007988 */ /* 0x0009e80008000004 */
[----:B------:R-:W3:Y:S04]  /*12980*/  LDL.LU R4, [R1+0x8f8] ;  /* 0x0008f80001047983 */ /* 0x000ee80000300800 */
[----:B------:R2:W-:Y:S04]  /*12990*/  STS.U8 [R2+UR4+0xb80], R19 ;  /* 0x000b801302007988 */ /* 0x0005e80008000004 */
[----:B-1----:R-:W3:Y:S04]  /*129a0*/  LDL.LU R8, [R1+0x8f4] ;  /* 0x0008f40001087983 */ /* 0x002ee80000300800 */
[----:B------:R1:W-:Y:S04]  /*129b0*/  STS.U8 [R2+UR4+0x1300], R24 ;  /* 0x0013001802007988 */ /* 0x0003e80008000004 */
[----:B0-----:R-:W3:Y:S04]  /*129c0*/  LDL.LU R9, [R1+0x68] ;  /* 0x0000680001097983 */ /* 0x001ee80000300800 */
[----:B----4-:R-:W4:Y:S04]  /*129d0*/  LDL.LU R14, [R1+0x64] ;  /* 0x00006400010e7983 */ /* 0x010f280000300800 */
[----:B------:R-:W-:Y:S04]  /*129e0*/  STS.U8 [R2+UR4+0x1340], R10 ;  /* 0x0013400a02007988 */ /* 0x000fe80008000004 */
[----:B--2---:R-:W2:Y:S04]  /*129f0*/  LDL.LU R19, [R1+0x60] ;  /* 0x0000600001137983 */ /* 0x004ea80000300800 */
[----:B------:R-:W-:Y:S04]  /*12a00*/  STS.U8 [R2+UR4+0x1380], R11 ;  /* 0x0013800b02007988 */ /* 0x000fe80008000004 */
[----:B-1----:R-:W2:Y:S04]  /*12a10*/  LDL.LU R24, [R1+0x5c] ;  /* 0x00005c0001187983 */ /* 0x002ea80000300800 */
[----:B------:R-:W-:Y:S04]  /*12a20*/  STS.U8 [R2+UR4+0x13c0], R12 ;  /* 0x0013c00c02007988 */ /* 0x000fe80008000004 */
[----:B------:R-:W-:Y:S04]  /*12a30*/  STS.U8 [R2+UR4+0x1b40], R28 ;  /* 0x001b401c02007988 */ /* 0x000fe80008000004 */
[----:B------:R0:W-:Y:S04]  /*12a40*/  STL [R1+0x247c], R28 ;  /* 0x00247c1c01007387 */ /* 0x0001e80000100800 */
[----:B------:R-:W-:Y:S04]  /*12a50*/  STS.U8 [R2+UR4+0x1b00], R27 ;  /* 0x001b001b02007988 */ /* 0x000fe80008000004 */
[----:B0-----:R-:W3:Y:S04]  /*12a60*/  LDL.LU R28, [R1+0x980] ;  /* 0x00098000011c7983 */ /* 0x001ee80000300800 */
[----:B------:R0:W-:Y:S04]  /*12a70*/  STL [R1+0x2480], R27 ;  /* 0x0024801b01007387 */ /* 0x0001e80000100800 */
[----:B------:R-:W-:Y:S04]  /*12a80*/  STS.U8 [R2+UR4+0x1bc0], R26 ;  /* 0x001bc01a02007988 */ /* 0x000fe80008000004 */
[----:B0-----:R-:W4:Y:S04]  /*12a90*/  LDL.LU R27, [R1+0x984] ;  /* 0x00098400011b7983 */ /* 0x001f280000300800 */
[----:B------:R0:W-:Y:S01]  /*12aa0*/  STL [R1+0x2484], R26 ;  /* 0x0024841a01007387 */ /* 0x0001e20000100800 */
[----:B------:R-:W-:-:S03]  /*12ab0*/  LOP3.LUT R3, R13, 0x3f, RZ, 0xc0, !PT ;  /* 0x0000003f0d037812 */ /* 0x000fc600078ec0ff */
[----:B0-----:R-:W2:Y:S04]  /*12ac0*/  LDL.LU R26, [R1+0x988] ;  /* 0x00098800011a7983 */ /* 0x001ea80000300800 */
[----:B------:R-:W3:Y:S04]  /*12ad0*/  LDL.LU R6, [R1+0x97c] ;  /* 0x00097c0001067983 */ /* 0x000ee80000300800 */
[----:B------:R-:W3:Y:S04]  /*12ae0*/  LDL.LU R7, [R1+0x978] ;  /* 0x0009780001077983 */ /* 0x000ee80000300800 */
[----:B------:R-:W3:Y:S04]  /*12af0*/  LDL.LU R10, [R1+0x974] ;  /* 0x00097400010a7983 */ /* 0x000ee80000300800 */
[----:B------:R-:W3:Y:S04]  /*12b00*/  LDL.LU R11, [R1+0x970] ;  /* 0x00097000010b7983 */ /* 0x000ee80000300800 */
[----:B------:R-:W3:Y:S04]  /*12b10*/  LDL.LU R12, [R1+0x8f0] ;  /* 0x0008f000010c7983 */ /* 0x000ee80000300800 */
[----:B------:R-:W3:Y:S04]  /*12b20*/  LDL.LU R13, [R1+0x8ec] ;  /* 0x0008ec00010d7983 */ /* 0x000ee80000300800 */
[----:B------:R-:W-:Y:S04]  /*12b30*/  STS.U8 [R2+UR4+0x1b80], R25 ;  /* 0x001b801902007988 */ /* 0x000fe80008000004 */
[----:B------:R0:W-:Y:S04]  /*12b40*/  STL [R1+0x2488], R25 ;  /* 0x0024881901007387 */ /* 0x0001e80000100800 */
[----:B0-----:R-:W4:Y:S01]  /*12b50*/  LDL.LU R25, [R1+0x98c] ;  /* 0x00098c0001197983 */ /* 0x001f220000300800 */
[----:B------:R-:W-:-:S05]  /*12b60*/  LOP3.LUT R2, R3, 0x20, RZ, 0x3c, !PT ;  /* 0x0000002003027812 */ /* 0x000fca00078e3cff */
[----:B----4-:R-:W-:Y:S04]  /*12b70*/  STS.U8 [R2+UR4+0x400], R25 ;  /* 0x0004001902007988 */ /* 0x010fe80008000004 */
[----:B--2---:R-:W-:Y:S04]  /*12b80*/  STS.U8 [R2+UR4+0x440], R26 ;  /* 0x0004401a02007988 */ /* 0x004fe80008000004 */
[----:B------:R-:W-:Y:S04]  /*12b90*/  STS.U8 [R2+UR4+0x480], R27 ;  /* 0x0004801b02007988 */ /* 0x000fe80008000004 */
[----:B---3--:R-:W-:Y:S04]  /*12ba0*/  STS.U8 [R2+UR4+0x4c0], R28 ;  /* 0x0004c01c02007988 */ /* 0x008fe80008000004 */
[----:B------:R-:W-:Y:S04]  /*12bb0*/  STS.U8 [R2+UR4+0xc40], R29 ;  /* 0x000c401d02007988 */ /* 0x000fe80008000004 */
[----:B------:R-:W-:Y:S04]  /*12bc0*/  STS.U8 [R2+UR4+0xc00], R5 ;  /* 0x000c000502007988 */ /* 0x000fe80008000004 */
[----:B------:R-:W-:Y:S04]  /*12bd0*/  STS.U8 [R2+UR4+0xcc0], R4 ;  /* 0x000cc00402007988 */ /* 0x000fe80008000004 */
[----:B------:R0:W-:Y:S04]  /*12be0*/  STS.U8 [R2+UR4+0xc80], R8 ;  /* 0x000c800802007988 */ /* 0x0001e80008000004 */
[----:B------:R1:W-:Y:S04]  /*12bf0*/  STS.U8 [R2+UR4+0x1400], R9 ;  /* 0x0014000902007988 */ /* 0x0003e80008000004 */
[----:B------:R2:W-:Y:S04]  /*12c00*/  STS.U8 [R2+UR4+0x1440], R14 ;  /* 0x0014400e02007988 */ /* 0x0005e80008000004 */
[----:B0-----:R-:W3:Y:S04]  /*12c10*/  LDL.LU R8, [R1+0x8e8] ;  /* 0x0008e80001087983 */ /* 0x001ee80000300800 */
[----:B-1----:R-:W4:Y:S04]  /*12c20*/  LDL.LU R9, [R1+0x8e4] ;  /* 0x0008e40001097983 */ /* 0x002f280000300800 */
[----:B------:R0:W-:Y:S04]  /*12c30*/  STS.U8 [R2+UR4+0x1480], R19 ;  /* 0x0014801302007988 */ /* 0x0001e80008000004 */
[----:B--2---:R-:W2:Y:S04]  /*12c40*/  LDL.LU R14, [R1+0x58] ;  /* 0x00005800010e7983 */ /* 0x004ea80000300800 */
[----:B------:R1:W-:Y:S04]  /*12c50*/  STS.U8 [R2+UR4+0x14c0], R24 ;  /* 0x0014c01802007988 */ /* 0x0003e80008000004 */
[----:B0-----:R-:W2:Y:S04]  /*12c60*/  LDL.LU R19, [R1+0x54] ;  /* 0x0000540001137983 */ /* 0x001ea80000300800 */
[----:B------:R-:W-:Y:S04]  /*12c70*/  STS.U8 [R2+UR4+0x1c40], R23 ;  /* 0x001c401702007988 */ /* 0x000fe80008000004 */
[----:B-1----:R-:W2:Y:S04]  /*12c80*/  LDL.LU R24, [R1+0x50] ;  /* 0x0000500001187983 */ /* 0x002ea80000300800 */
[----:B------:R-:W-:Y:S04]  /*12c90*/  STL [R1+0x248c], R23 ;  /* 0x00248c1701007387 */ /* 0x000fe80000100800 */
[----:B------:R-:W-:Y:S04]  /*12ca0*/  STS.U8 [R2+UR4+0x1c00], R22 ;  /* 0x001c001602007988 */ /* 0x000fe80008000004 */
[----:B------:R0:W-:Y:S02]  /*12cb0*/  STL [R1+0x2490], R22 ;  /* 0x0024901601007387 */ /* 0x0001e40000100800 */
[----:B0-----:R-:W-:-:S02]  /*12cc0*/  LOP3.LUT R22, R3, 0x28, RZ, 0x3c, !PT ;  /* 0x0000002803167812 */ /* 0x001fc400078e3cff */
[----:B------:R-:W2:Y:S04]  /*12cd0*/  LDL.LU R3, [R1+0x4c] ;  /* 0x00004c0001037983 */ /* 0x000ea80000300800 */
[----:B------:R-:W2:Y:S04]  /*12ce0*/  LDL.LU R23, [R1+0x96c] ;  /* 0x00096c0001177983 */ /* 0x000ea80000300800 */
[----:B------:R-:W2:Y:S04]  /*12cf0*/  LDL.LU R25, [R1+0x968] ;  /* 0x0009680001197983 */ /* 0x000ea80000300800 */
[----:B------:R-:W2:Y:S04]  /*12d00*/  LDL.LU R26, [R1+0x964] ;  /* 0x00096400011a7983 */ /* 0x000ea80000300800 */
[----:B------:R-:W-:Y:S04]  /*12d10*/  STS.U8 [R2+UR4+0x1cc0], R21 ;  /* 0x001cc01502007988 */ /* 0x000fe80008000004 */
[----:B------:R-:W2:Y:S04]  /*12d20*/  LDL.LU R27, [R1+0x960] ;  /* 0x00096000011b7983 */ /* 0x000ea80000300800 */
[----:B------:R-:W-:Y:S04]  /*12d30*/  STS.U8 [R2+UR4+0x1c80], R20 ;  /* 0x001c801402007988 */ /* 0x000fe80008000004 */
[----:B------:R-:W2:Y:S04]  /*12d40*/  LDL.LU R28, [R1+0x8e0] ;  /* 0x0008e000011c7983 */ /* 0x000ea80000300800 */
[----:B------:R-:W-:Y:S04]  /*12d50*/  STS.U8 [R22+UR4+0x500], R6 ;  /* 0x0005000616007988 */ /* 0x000fe80008000004 */
[----:B------:R-:W2:Y:S04]  /*12d60*/  LDL.LU R29, [R1+0x8dc] ;  /* 0x0008dc00011d7983 */ /* 0x000ea80000300800 */
[----:B------:R-:W-:Y:S04]  /*12d70*/  STS.U8 [R22+UR4+0x540], R7 ;  /* 0x0005400716007988 */ /* 0x000fe80008000004 */
[----:B------:R-:W2:Y:S04]  /*12d80*/  LDL.LU R5, [R1+0x8d8] ;  /* 0x0008d80001057983 */ /* 0x000ea80000300800 */
[----:B------:R0:W-:Y:S04]  /*12d90*/  STS.U8 [R22+UR4+0x580], R10 ;  /* 0x0005800a16007988 */ /* 0x0001e80008000004 */
[----:B------:R-:W2:Y:S04]  /*12da0*/  LDL.LU R4, [R1+0x13c] ;  /* 0x00013c0001047983 */ /* 0x000ea80000300800 */
[----:B------:R1:W-:Y:S04]  /*12db0*/  STS.U8 [R22+UR4+0x5c0], R11 ;  /* 0x0005c00b16007988 */ /* 0x0003e80008000004 */
[----:B0-----:R-:W2:Y:S04]  /*12dc0*/  LDL.LU R10, [R1+0x48] ;  /* 0x00004800010a7983 */ /* 0x001ea80000300800 */
[----:B------:R0:W-:Y:S04]  /*12dd0*/  STS.U8 [R22+UR4+0xd40], R12 ;  /* 0x000d400c16007988 */ /* 0x0001e80008000004 */
[----:B-1----:R-:W2:Y:S04]  /*12de0*/  LDL.LU R11, [R1+0x44] ;  /* 0x00004400010b7983 */ /* 0x002ea80000300800 */
[----:B------:R1:W-:Y:S04]  /*12df0*/  STS.U8 [R22+UR4+0xd00], R13 ;  /* 0x000d000d16007988 */ /* 0x0003e80008000004 */
[----:B0-----:R-:W2:Y:S04]  /*12e00*/  LDL.LU R12, [R1+0x30] ;  /* 0x00003000010c7983 */ /* 0x001ea80000300800 */
[----:B-1----:R-:W2:Y:S04]  /*12e10*/  LDL.LU R13, [R1+0xc] ;  /* 0x00000c00010d7983 */ /* 0x002ea80000300800 */
[----:B------:R-:W2:Y:S04]  /*12e20*/  LDL.LU R6, [R1+0x95c] ;  /* 0x00095c0001067983 */ /* 0x000ea80000300800 */
[----:B------:R-:W2:Y:S04]  /*12e30*/  LDL.LU R7, [R1+0x958] ;  /* 0x0009580001077983 */ /* 0x000ea80000300800 */
[----:B------:R-:W2:Y:S04]  /*12e40*/  LDL.LU R2, [R1+0x954] ;  /* 0x0009540001027983 */ /* 0x000ea80000300800 */
[----:B---3--:R0:W-:Y:S04]  /*12e50*/  STS.U8 [R22+UR4+0xdc0], R8 ;  /* 0x000dc00816007988 */ /* 0x0081e80008000004 */
[----:B----4-:R1:W-:Y:S04]  /*12e60*/  STS.U8 [R22+UR4+0xd80], R9 ;  /* 0x000d800916007988 */ /* 0x0103e80008000004 */
[----:B0-----:R-:W3:Y:S04]  /*12e70*/  LDL.LU R8, [R1+0x950] ;  /* 0x0009500001087983 */ /* 0x001ee80000300800 */
[----:B--2---:R0:W-:Y:S04]  /*12e80*/  STS.U8 [R22+UR4+0x1500], R14 ;  /* 0x0015000e16007988 */ /* 0x0041e80008000004 */
[----:B-1----:R-:W2:Y:S04]  /*12e90*/  LDL.LU R9, [R1+0x138] ;  /* 0x0001380001097983 */ /* 0x002ea80000300800 */
[----:B------:R1:W-:Y:S04]  /*12ea0*/  STS.U8 [R22+UR4+0x1540], R19 ;  /* 0x0015401316007988 */ /* 0x0003e80008000004 */
[----:B0-----:R-:W4:Y:S04]  /*12eb0*/  LDL.LU R14, [R1+0x134] ;  /* 0x00013400010e7983 */ /* 0x001f280000300800 */
[----:B------:R0:W-:Y:S04]  /*12ec0*/  STS.U8 [R22+UR4+0x1580], R24 ;  /* 0x0015801816007988 */ /* 0x0001e80008000004 */
[----:B-1----:R-:W4:Y:S04]  /*12ed0*/  LDL.LU R19, [R1+0x130] ;  /* 0x0001300001137983 */ /* 0x002f280000300800 */
[----:B0-----:R-:W4:Y:S04]  /*12ee0*/  LDL.LU R24, [R1+0xbc] ;  /* 0x0000bc0001187983 */ /* 0x001f280000300800 */
[----:B------:R0:W-:Y:S04]  /*12ef0*/  STS.U8 [R22+UR4+0x15c0], R3 ;  /* 0x0015c00316007988 */ /* 0x0001e80008000004 */
[----:B------:R-:W-:Y:S04]  /*12f00*/  STS.U8 [R22+UR4+0x1d40], R18 ;  /* 0x001d401216007988 */ /* 0x000fe80008000004 */
[----:B------:R-:W-:Y:S01]  /*12f10*/  STS.U8 [R22+UR4+0x1d00], R17 ;  /* 0x001d001116007988 */ /* 0x000fe20008000004 */
[----:B0-----:R-:W-:-:S03]  /*12f20*/  LOP3.LUT R3, R0, 0x30, RZ, 0x3c, !PT ;  /* 0x0000003000037812 */ /* 0x001fc600078e3cff */
[----:B------:R-:W-:Y:S04]  /*12f30*/  STS.U8 [R22+UR4+0x1dc0], R16 ;  /* 0x001dc01016007988 */ /* 0x000fe80008000004 */
[----:B------:R0:W-:Y:S04]  /*12f40*/  STS.U8 [R22+UR4+0x1d80], R15 ;  /* 0x001d800f16007988 */ /* 0x0001e80008000004 */
[----:B------:R1:W-:Y:S04]  /*12f50*/  STS.U8 [R3+UR4+0x600], R23 ;  /* 0x0006001703007988 */ /* 0x0003e80008000004 */
[----:B------:R1:W-:Y:S04]  /*12f60*/  STS.U8 [R3+UR4+0x640], R25 ;  /* 0x0006401903007988 */ /* 0x0003e80008000004 */
[----:B0-----:R-:W4:Y:S04]  /*12f70*/  LDL.LU R22, [R1+0x2490] ;  /* 0x0024900001167983 */ /* 0x001f280000300800 */
[----:B-1----:R-:W4:Y:S04]  /*12f80*/  LDL.LU R23, [R1+0x248c] ;  /* 0x00248c0001177983 */ /* 0x002f280000300800 */
[----:B------:R-:W4:Y:S04]  /*12f90*/  LDL.LU R25, [R1+0x2488] ;  /* 0x0024880001197983 */ /* 0x000f280000300800 */
        /* <DEDUP_REMOVED lines=15> */
[----:B0-----:R-:W3:Y:S04]  /*13090*/  LDL.LU R10, [R1+0x246c] ;  /* 0x00246c00010a7983 */ /* 0x001ee80000300800 */
[----:B-1----:R-:W2:Y:S04]  /*130a0*/  LDL.LU R11, [R1+0x2468] ;  /* 0x00246800010b7983 */ /* 0x002ea80000300800 */
[----:B------:R-:W4:Y:S04]  /*130b0*/  LDL.LU R12, [R1+0x2464] ;  /* 0x00246400010c7983 */ /* 0x000f280000300800 */
[----:B------:R0:W-:Y:S04]  /*130c0*/  STS.U8 [R3+UR4+0x16c0], R13 ;  /* 0x0016c00d03007988 */ /* 0x0001e80008000004 */
[----:B0-----:R-:W3:Y:S01]  /*130d0*/  LDL.LU R13, [R1+0x2460] ;  /* 0x00246000010d7983 */ /* 0x001ee20000300800 */
[----:B------:R-:W-:-:S03]  /*130e0*/  LOP3.LUT R0, R0, 0x38, RZ, 0x3c, !PT ;  /* 0x0000003800007812 */ /* 0x000fc600078e3cff */
[----:B---3--:R-:W-:Y:S04]  /*130f0*/  STS.U8 [R3+UR4+0x1e40], R13 ;  /* 0x001e400d03007988 */ /* 0x008fe80008000004 */
[----:B----4-:R-:W-:Y:S04]  /*13100*/  STS.U8 [R3+UR4+0x1e00], R12 ;  /* 0x001e000c03007988 */ /* 0x010fe80008000004 */
[----:B--2---:R-:W-:Y:S04]  /*13110*/  STS.U8 [R3+UR4+0x1ec0], R11 ;  /* 0x001ec00b03007988 */ /* 0x004fe80008000004 */
[----:B------:R0:W-:Y:S04]  /*13120*/  STS.U8 [R3+UR4+0x1e80], R10 ;  /* 0x001e800a03007988 */ /* 0x0001e80008000004 */
[----:B------:R1:W-:Y:S04]  /*13130*/  STS.U8 [R0+UR4+0x700], R6 ;  /* 0x0007000600007988 */ /* 0x0003e80008000004 */
[----:B------:R2:W-:Y:S04]  /*13140*/  STS.U8 [R0+UR4+0x740], R7 ;  /* 0x0007400700007988 */ /* 0x0005e80008000004 */
[----:B0-----:R-:W3:Y:S04]  /*13150*/  LDL.LU R3, [R1+0x245c] ;  /* 0x00245c0001037983 */ /* 0x001ee80000300800 */
[----:B-1----:R-:W4:Y:S04]  /*13160*/  LDL.LU R6, [R1+0x2458] ;  /* 0x0024580001067983 */ /* 0x002f280000300800 */
[----:B--2---:R-:W2:Y:S04]  /*13170*/  LDL.LU R7, [R1+0x2454] ;  /* 0x0024540001077983 */ /* 0x004ea80000300800 */
[----:B------:R0:W-:Y:S04]  /*13180*/  STS.U8 [R0+UR4+0x780], R2 ;  /* 0x0007800200007988 */ /* 0x0001e80008000004 */
[----:B------:R1:W-:Y:S04]  /*13190*/  STS.U8 [R0+UR4+0x7c0], R8 ;  /* 0x0007c00800007988 */ /* 0x0003e80008000004 */
[----:B------:R1:W-:Y:S04]  /*131a0*/  STS.U8 [R0+UR4+0xf40], R9 ;  /* 0x000f400900007988 */ /* 0x0003e80008000004 */
[----:B0-----:R-:W3:Y:S04]  /*131b0*/  LDL R2, [R1+0xdf4] ;  /* 0x000df40001027983 */ /* 0x001ee80000100800 */
[----:B-1----:R-:W4:Y:S04]  /*131c0*/  LDL.LU R8, [R1+0x2450] ;  /* 0x0024500001087983 */ /* 0x002f280000300800 */
[----:B------:R-:W2:Y:S04]  /*131d0*/  LDL.LU R9, [R1+0x244c] ;  /* 0x00244c0001097983 */ /* 0x000ea80000300800 */
[----:B------:R0:W-:Y:S04]  /*131e0*/  STS.U8 [R0+UR4+0xf00], R14 ;  /* 0x000f000e00007988 */ /* 0x0001e80008000004 */
[----:B------:R1:W-:Y:S04]  /*131f0*/  STS.U8 [R0+UR4+0xfc0], R19 ;  /* 0x000fc01300007988 */ /* 0x0003e80008000004 */
[----:B------:R1:W-:Y:S04]  /*13200*/  STS.U8 [R0+UR4+0xf80], R24 ;  /* 0x000f801800007988 */ /* 0x0003e80008000004 */
[----:B0-----:R-:W3:Y:S04]  /*13210*/  LDL.LU R14, [R1+0x2448] ;  /* 0x00244800010e7983 */ /* 0x001ee80000300800 */
[----:B-1----:R-:W4:Y:S04]  /*13220*/  LDL.LU R19, [R1+0x2444] ;  /* 0x0024440001137983 */ /* 0x002f280000300800 */
[----:B------:R-:W2:Y:S04]  /*13230*/  LDL.LU R24, [R1+0x2440] ;  /* 0x0024400001187983 */ /* 0x000ea80000300800 */
[----:B--2---:R-:W-:Y:S04]  /*13240*/  STS.U8 [R0+UR4+0x1700], R24 ;  /* 0x0017001800007988 */ /* 0x004fe80008000004 */
[----:B----4-:R-:W-:Y:S04]  /*13250*/  STS.U8 [R0+UR4+0x1740], R19 ;  /* 0x0017401300007988 */ /* 0x010fe80008000004 */
[----:B---3--:R-:W-:Y:S04]  /*13260*/  STS.U8 [R0+UR4+0x1780], R14 ;  /* 0x0017800e00007988 */ /* 0x008fe80008000004 */
[----:B------:R-:W-:Y:S04]  /*13270*/  STS.U8 [R0+UR4+0x17c0], R9 ;  /* 0x0017c00900007988 */ /* 0x000fe80008000004 */
[----:B------:R-:W-:Y:S04]  /*13280*/  STS.U8 [R0+UR4+0x1f40], R8 ;  /* 0x001f400800007988 */ /* 0x000fe80008000004 */
[----:B------:R-:W-:Y:S04]  /*13290*/  STS.U8 [R0+UR4+0x1f00], R7 ;  /* 0x001f000700007988 */ /* 0x000fe80008000004 */
[----:B------:R-:W-:Y:S04]  /*132a0*/  STS.U8 [R0+UR4+0x1fc0], R6 ;  /* 0x001fc00600007988 */ /* 0x000fe80008000004 */
[----:B------:R0:W-:Y:S04]  /*132b0*/  STS.U8 [R0+UR4+0x1f80], R3 ;  /* 0x001f800300007988 */ /* 0x0001e80008000004 */
[----:B0-----:R-:W2:Y:S04]  /*132c0*/  LDL.LU R0, [R1+0x243c] ;  /* 0x00243c0001007983 */ /* 0x001ea80000300800 */
[----:B------:R-:W3:Y:S01]  /*132d0*/  LDL R3, [R1+0x9f8] ;  /* 0x0009f80001037983 */ /* 0x000ee20000100800 */
[----:B------:R-:W-:Y:S01]  /*132e0*/  PRMT R5, RZ, 0x7610, R5 ;  /* 0x00007610ff057816 */ /* 0x000fe20000000005 */
[----:B------:R-:W-:Y:S06]  /*132f0*/  BAR.SYNC.DEFER_BLOCKING 0x0 ;  /* 0x0000000000007b1d */ /* 0x000fec0000010000 */
[----:B---3--:R-:W3:Y:S04]  /*13300*/  @!P0 LDG.E.U8 R5, desc[UR32][R2.64] ;  /* 0x0000002002058981 */ /* 0x008ee8000c1e1100 */
[----:B---3--:R0:W-:Y:S04]  /*13310*/  STL [R1+0xb4], R5 ;  /* 0x0000b40501007387 */ /* 0x0081e80000100800 */
[----:B0-----:R-:W3:Y:S04]  /*13320*/  LDL.LU R5, [R1+0x2438] ;  /* 0x0024380001057983 */ /* 0x001ee80000300800 */
[----:B------:R-:W4:Y:S04]  /*13330*/  LDL R2, [R1+0xdf0] ;  /* 0x000df00001027983 */ /* 0x000f280000100800 */
[----:B------:R-:W4:Y:S01]  /*13340*/  LDL R3, [R1+0xf48] ;  /* 0x000f480001037983 */ /* 0x000f220000100800 */
[----:B--2---:R-:W-:-:S02]  /*13350*/  PRMT R0, RZ, 0x7610, R0 ;  /* 0x00007610ff007816 */ /* 0x004fc40000000000 */
[----:B----4-:R-:W-:-:S04]  /*13360*/  @!P0 LOP3.LUT R3, R3, R2, RZ, 0x3c, !PT ;  /* 0x0000000203038212 */ /* 0x010fc800078e3cff */
[----:B------:R-:W-:-:S04]  /*13370*/  @!P0 LOP3.LUT R2, R3, R2, RZ, 0x3c, !PT ;  /* 0x0000000203028212 */ /* 0x000fc800078e3cff */
[----:B------:R-:W-:-:S05]  /*13380*/  @!P0 LOP3.LUT R3, R3, R2, RZ, 0x3c, !PT ;  /* 0x0000000203038212 */ /* 0x000fca00078e3cff */
[----:B------:R-:W2:Y:S04]  /*13390*/  @!P0 LDG.E.U8 R0, desc[UR32][R2.64] ;  /* 0x0000002002008981 */ /* 0x000ea8000c1e1100 */
[----:B--2---:R0:W-:Y:S04]  /*133a0*/  STL [R1+0xb0], R0 ;  /* 0x0000b00001007387 */ /* 0x0041e80000100800 */
[----:B0-----:R-:W2:Y:S04]  /*133b0*/  LDL.LU R0, [R1+0x2434] ;  /* 0x0024340001007983 */ /* 0x001ea80000300800 */
[----:B------:R-:W4:Y:S04]  /*133c0*/  LDL R2, [R1+0xdec] ;  /* 0x000dec0001027983 */ /* 0x000f280000100800 */
[----:B------:R-:W4:Y:S01]  /*133d0*/  LDL R3, [R1+0xf44] ;  /* 0x000f440001037983 */ /* 0x000f220000100800 */
[----:B------:R-:W-:-:S02]  /*133e0*/  PRMT R4, RZ, 0x7610, R4 ;  /* 0x00007610ff047816 */ /* 0x000fc40000000004 */
[----:B----4-:R-:W-:-:S04]  /*133f0*/  @!P0 LOP3.LUT R3, R3, R2, RZ, 0x3c, !PT ;  /* 0x0000000203038212 */ /* 0x010fc800078e3cff */
[----:B------:R-:W-:-:S04]  /*13400*/  @!P0 LOP3.LUT R2, R3, R2, RZ, 0x3c, !PT ;  /* 0x0000000203028212 */ /* 0x000fc800078e3cff */
[----:B------:R-:W-:-:S05]  /*13410*/  @!P0 LOP3.LUT R3, R3, R2, RZ, 0x3c, !PT ;  /* 0x0000000203038212 */ /* 0x000fca00078e3cff */
[----:B------:R-:W4:Y:S04]  /*13420*/  @!P0 LDG.E.U8 R4, desc[UR32][R2.64] ;  /* 0x0000002002048981 */ /* 0x000f28000c1e1100 */
[----:B----4-:R0:W-:Y:S04]  /*13430*/  STL [R1+0x9c], R4 ;  /* 0x00009c0401007387 */ /* 0x0101e80000100800 */
[----:B0-----:R-:W4:Y:S04]  /*13440*/  LDL.LU R4, [R1+0x2430] ;  /* 0x0024300001047983 */ /* 0x001f280000300800 */
[----:B------:R-:W3:Y:S04]  /*13450*/  LDL R2, [R1+0xde8] ;  /* 0x000de80001027983 */ /* 0x000ee80000100800 */
[----:B------:R-:W3:Y:S01]  /*13460*/  LDL R3, [R1+0xf40] ;  /* 0x000f400001037983 */ /* 0x000ee20000100800 */
[----:B--2---:R-:W-:-:S02]  /*13470*/  PRMT R0, RZ, 0x7610, R0 ;  /* 0x00007610ff007816 */ /* 0x004fc40000000000 */
[----:B---3--:R-:W-:-:S04]  /*13480*/  @!P0 LOP3.LUT R3, R3, R2, RZ, 0x3c, !PT ;  /* 0x0000000203038212 */ /* 0x008fc800078e3cff */
[----:B------:R-:W-:-:S04]  /*13490*/  @!P0 LOP3.LUT R2, R3, R2, RZ, 0x3c, !PT ;  /* 0x0000000203028212 */ /* 0x000fc800078e3cff */
[----:B------:R-:W-:-:S05]  /*134a0*/  @!P0 LOP3.LUT R3, R3, R2, RZ, 0x3c, !PT ;  /* 0x0000000203038212 */ /* 0x000fca00078e3cff */
[----:B------:R-:W2:Y:S04]  /*134b0*/  @!P0 LDG.E.U8 R0, desc[UR32][R2.64] ;  /* 0x0000002002008981 */ /* 0x000ea8000c1e1100 */
[----:B--2---:R0:W-:Y:S04]  /*134c0*/  STL [R1+0x98], R0 ;  /* 0x0000980001007387 */ /* 0x0041e80000100800 */
[----:B0-----:R-:W2:Y:S04]  /*134d0*/  LDL.LU R0, [R1+0x242c] ;  /* 0x00242c0001007983 */ /* 0x001ea80000300800 */
[----:B------:R-:W3:Y:S04]  /*134e0*/  LDL R2, [R1+0xde4] ;  /* 0x000de40001027983 */ /* 0x000ee80000100800 */
[----:B------:R-:W3:Y:S01]  /*134f0*/  LDL R3, [R1+0xf3c] ;  /* 0x000f3c0001037983 */ /* 0x000ee20000100800 */
[----:B----4-:R-:W-:-:S02]  /*13500*/  PRMT R4, RZ, 0x7610, R4 ;  /* 0x00007610ff047816 */ /* 0x010fc40000000004 */
[----:B---3--:R-:W-:-:S04]  /*13510*/  @!P0 LOP3.LUT R3, R3, R2, RZ, 0x3c, !PT ;  /* 0x0000000203038212 */ /* 0x008fc800078e3cff */
[----:B------:R-:W-:-:S04]  /*13520*/  @!P0 LOP3.LUT R2, R3, R2, RZ, 0x3c, !PT ;  /* 0x0000000203028212 */ /* 0x000fc800078e3cff */
[----:B------:R-:W-:-:S05]  /*13530*/  @!P0 LOP3.LUT R3, R3, R2, RZ, 0x3c, !PT ;  /* 0x0000000203038212 */ /* 0x000fca00078e3cff */
[----:B------:R-:W3:Y:S04]  /*13540*/  @!P0 LDG.E.U8 R4, desc[UR32][R2.64] ;  /* 0x0000002002048981 */ /* 0x000ee8000c1e1100 */
        /* <DEDUP_REMOVED lines=13> */
[----:B---3--:R-:W-:-:S02]  /*13620*/  PRMT R4, RZ, 0x7610, R4 ;  /* 0x00007610ff047816 */ /* 0x008fc40000000004 */
[----:B----4-:R-:W-:-:S04]  /*13630*/  @!P0 LOP3.LUT R3, R3, R2, RZ, 0x3c, !PT ;  /* 0x0000000203038212 */ /* 0x010fc800078e3cff */
        /* <DEDUP_REMOVED lines=282> */
[----:B--2---:R0:W-:Y:S04]  /*147e0*/  STL [R1], R0 ;  /* 0x0000000001007387 */ /* 0x0041e80000100800 */
[----:B0-----:R-:W2:Y:S04]  /*147f0*/  LDL.LU R0, [R1+0x23a4] ;  /* 0x0023a40001007983 */ /* 0x001ea80000300800 */
[----:B------:R-:W3:Y:S04]  /*14800*/  LDL R2, [R1+0xe34] ;  /* 0x000e340001027983 */ /* 0x000ee80000100800 */
[----:B------:R-:W3:Y:S01]  /*14810*/  LDL R3, [R1+0xe38] ;  /* 0x000e380001037983 */ /* 0x000ee20000100800 */
[----:B------:R-:W-:-:S02]  /*14820*/  PRMT R29, RZ, 0x7610, R29 ;  /* 0x00007610ff1d7816 */ /* 0x000fc4000000001d */
[----:B---3--:R-:W-:-:S04]  /*14830*/  @!P0 LOP3.LUT R3, R3, R2, RZ, 0x3c, !PT ;  /* 0x0000000203038212 */ /* 0x008fc800078e3cff */
[----:B------:R-:W-:-:S04]  /*14840*/  @!P0 LOP3.LUT R2, R3, R2, RZ, 0x3c, !PT ;  /* 0x0000000203028212 */ /* 0x000fc800078e3cff */
[----:B------:R-:W-:-:S05]  /*14850*/  @!P0 LOP3.LUT R3, R3, R2, RZ, 0x3c, !PT ;  /* 0x0000000203038212 */ /* 0x000fca00078e3cff */
[----:B------:R-:W3:Y:S04]  /*14860*/  @!P0 LDG.E.U8 R29, desc[UR32][R2.64] ;  /* 0x00000020021d8981 */ /* 0x000ee8000c1e1100 */
[----:B------:R-:W4:Y:S04]  /*14870*/  LDL R2, [R1+0xe2c] ;  /* 0x000e2c0001027983 */ /* 0x000f280000100800 */
[----:B------:R-:W4:Y:S01]  /*14880*/  LDL R3, [R1+0xe30] ;  /* 0x000e300001037983 */ /* 0x000f220000100800 */
[----:B------:R-:W-:-:S03]  /*14890*/  PRMT R28, RZ, 0x7610, R28 ;  /* 0x00007610ff1c7816 */ /* 0x000fc6000000001c */
[----:B---3--:R0:W-:Y:S04]  /*148a0*/  STL [R1+0x2350], R29 ;  /* 0x0023501d01007387 */ /* 0x0081e80000100800 */
[----:B0-----:R-:W3:Y:S01]  /*148b0*/  LDL R29, [R1+0xe28] ;  /* 0x000e2800011d7983 */ /* 0x001ee20000100800 */
[----:B----4-:R-:W-:-:S04]  /*148c0*/  @!P0 LOP3.LUT R3, R3, R2, RZ, 0x3c, !PT ;  /* 0x0000000203038212 */ /* 0x010fc800078e3cff */
[----:B------:R-:W-:-:S04]  /*148d0*/  @!P0 LOP3.LUT R2, R3, R2, RZ, 0x3c, !PT ;  /* 0x0000000203028212 */ /* 0x000fc800078e3cff */
[----:B------:R-:W-:-:S05]  /*148e0*/  @!P0 LOP3.LUT R3, R3, R2, RZ, 0x3c, !PT ;  /* 0x0000000203038212 */ /* 0x000fca00078e3cff */
[----:B------:R3:W4:Y:S04]  /*148f0*/  @!P0 LDG.E.U8 R28, desc[UR32][R2.64] ;  /* 0x00000020021c8981 */ /* 0x000728000c1e1100 */
[----:B------:R-:W2:Y:S01]  /*14900*/  LDL R3, [R1+0xe24] ;  /* 0x000e240001037983 */ /* 0x000ea20000100800 */
[----:B------:R-:W-:Y:S01]  /*14910*/  PRMT R27, RZ, 0x7610, R27 ;  /* 0x00007610ff1b7816 */ /* 0x000fe2000000001b */
[----:B---3--:R-:W-:Y:S02]  /*14920*/  @!P0 IMAD.MOV.U32 R2, RZ, RZ, R29 ;  /* 0x000000ffff028224 */ /* 0x008fe400078e001d */
[----:B----4-:R0:W-:Y:S01]  /*14930*/  STL [R1+0x2354], R28 ;  /* 0x0023541c01007387 */ /* 0x0101e20000100800 */
[----:B------:R-:W-:-:S03]  /*14940*/  PRMT R26, RZ, 0x7610, R26 ;  /* 0x00007610ff1a7816 */ /* 0x000fc6000000001a */
[----:B------:R-:W3:Y:S04]  /*14950*/  LDL R29, [R1+0xe08] ;  /* 0x000e0800011d7983 */ /* 0x000ee80000100800 */
[----:B--2---:R1:W2:Y:S04]  /*14960*/  @!P0 LDG.E.U8 R27, desc[UR32][R2.64] ;  /* 0x00000020021b8981 */ /* 0x0042a8000c1e1100 */
[----:B0-----:R-:W4:Y:S04]  /*14970*/  LDL R28, [R1+0xf60] ;  /* 0x000f6000011c7983 */ /* 0x001f280000100800 */
[----:B------:R-:W1:Y:S04]  /*14980*/  LDL R2, [R1+0xe1c] ;  /* 0x000e1c0001027983 */ /* 0x000e680000100800 */
[----:B------:R-:W1:Y:S02]  /*14990*/  LDL R3, [R1+0xe20] ;  /* 0x000e200001037983 */ /* 0x000e640000100800 */
[----:B-1----:R-:W-:-:S04]  /*149a0*/  @!P0 LOP3.LUT R3, R3, R2, RZ, 0x3c, !PT ;  /* 0x0000000203038212 */ /* 0x002fc800078e3cff */
[----:B------:R-:W-:-:S04]  /*149b0*/  @!P0 LOP3.LUT R2, R3, R2, RZ, 0x3c, !PT ;  /* 0x0000000203028212 */ /* 0x000fc800078e3cff */
[----:B------:R-:W-:-:S05]  /*149c0*/  @!P0 LOP3.LUT R3, R3, R2, RZ, 0x3c, !PT ;  /* 0x0000000203038212 */ /* 0x000fca00078e3cff */
[----:B------:R-:W3:Y:S04]  /*149d0*/  @!P0 LDG.E.U8 R26, desc[UR32][R2.64] ;  /* 0x00000020021a8981 */ /* 0x000ee8000c1e1100 */
[----:B--2---:R0:W-:Y:S04]  /*149e0*/  STL [R1+0x236c], R27 ;  /* 0x00236c1b01007387 */ /* 0x0041e80000100800 */
[----:B------:R-:W2:Y:S04]  /*149f0*/  LDL R2, [R1+0xe14] ;  /* 0x000e140001027983 */ /* 0x000ea80000100800 */
[----:B------:R-:W2:Y:S04]  /*14a00*/  LDL R3, [R1+0xe18] ;  /* 0x000e180001037983 */ /* 0x000ea80000100800 */
[----:B0-----:R-:W4:Y:S04]  /*14a10*/  LDL R27, [R1+0xf58] ;  /* 0x000f5800011b7983 */ /* 0x001f280000100800 */
[----:B---3--:R0:W-:Y:S04]  /*14a20*/  STL [R1+0x2370], R26 ;  /* 0x0023701a01007387 */ /* 0x0081e80000100800 */
[----:B0-----:R-:W3:Y:S01]  /*14a30*/  LDL R26, [R1+0xe0c] ;  /* 0x000e0c00011a7983 */ /* 0x001ee20000100800 */
[----:B--2---:R-:W-:-:S04]  /*14a40*/  @!P0 LOP3.LUT R3, R3, R2, RZ, 0x3c, !PT ;  /* 0x0000000203038212 */ /* 0x004fc800078e3cff */
[C---:B------:R-:W-:Y:S02]  /*14a50*/  @!P0 LOP3.LUT R2, R3.reuse, R2, RZ, 0x3c, !PT ;  /* 0x0000000203028212 */ /* 0x040fe400078e3cff */
[----:B------:R-:W-:Y:S02]  /*14a60*/  PRMT R25, RZ, 0x7610, R25 ;  /* 0x00007610ff197816 */ /* 0x000fe40000000019 */
[----:B------:R-:W-:Y:S02]  /*14a70*/  @!P0 LOP3.LUT R3, R3, R2, RZ, 0x3c, !PT ;  /* 0x0000000203038212 */ /* 0x000fe400078e3cff */
[----:B------:R-:W-:-:S03]  /*14a80*/  PRMT R24, RZ, 0x7610, R24 ;  /* 0x00007610ff187816 */ /* 0x000fc60000000018 */
[----:B------:R4:W2:Y:S02]  /*14a90*/  @!P0 LDG.E.U8 R25, desc[UR32][R2.64] ;  /* 0x0000002002198981 */ /* 0x0008a4000c1e1100 */
[----:B----4-:R-:W-:Y:S02]  /*14aa0*/  @!P0 IMAD.MOV.U32 R2, RZ, RZ, R27 ;  /* 0x000000ffff028224 */ /* 0x010fe400078e001b */
[----:B---3--:R-:W-:-:S05]  /*14ab0*/  @!P0 IMAD.MOV.U32 R3, RZ, RZ, R26 ;  /* 0x000000ffff038224 */ /* 0x008fca00078e001a */
[----:B------:R0:W3:Y:S01]  /*14ac0*/  @!P0 LDG.E.U8 R24, desc[UR32][R2.64] ;  /* 0x0000002002188981 */ /* 0x0000e2000c1e1100 */
[----:B------:R-:W-:Y:S01]  /*14ad0*/  PRMT R23, RZ, 0x7610, R23 ;  /* 0x00007610ff177816 */ /* 0x000fe20000000017 */
[----:B0-----:R-:W-:Y:S02]  /*14ae0*/  @!P0 IMAD.MOV.U32 R2, RZ, RZ, R28 ;  /* 0x000000ffff028224 */ /* 0x001fe400078e001c */
[----:B------:R-:W-:Y:S01]  /*14af0*/  @!P0 IMAD.MOV.U32 R3, RZ, RZ, R29 ;  /* 0x000000ffff038224 */ /* 0x000fe200078e001d */
[----:B--2---:R0:W-:Y:S04]  /*14b00*/  STL [R1+0x2358], R25 ;  /* 0x0023581901007387 */ /* 0x0041e80000100800 */
[----:B------:R1:W2:Y:S04]  /*14b10*/  @!P0 LDG.E.U8 R23, desc[UR32][R2.64] ;  /* 0x0000002002178981 */ /* 0x0002a8000c1e1100 */
[----:B0-----:R-:W1:Y:S04]  /*14b20*/  LDL R25, [R1+0xf78] ;  /* 0x000f780001197983 */ /* 0x001e680000100800 */
[----:B---3--:R0:W-:Y:S01]  /*14b30*/  STL [R1+0x2374], R24 ;  /* 0x0023741801007387 */ /* 0x0081e20000100800 */
[----:B------:R-:W-:-:S03]  /*14b40*/  PRMT R22, RZ, 0x7610, R22 ;  /* 0x00007610ff167816 */ /* 0x000fc60000000016 */
[----:B------:R-:W3:Y:S04]  /*14b50*/  LDL R29, [R1+0xf5c] ;  /* 0x000f5c00011d7983 */ /* 0x000ee80000100800 */
[----:B------:R-:W4:Y:S04]  /*14b60*/  LDL R28, [R1+0xf98] ;  /* 0x000f9800011c7983 */ /* 0x000f280000100800 */
[----:B0-----:R-:W3:Y:S04]  /*14b70*/  LDL R24, [R1+0xdfc] ;  /* 0x000dfc0001187983 */ /* 0x001ee80000100800 */
[----:B------:R-:W4:Y:S04]  /*14b80*/  LDL R27, [R1+0xf64] ;  /* 0x000f6400011b7983 */ /* 0x000f280000100800 */
[----:B------:R-:W4:Y:S01]  /*14b90*/  LDL R26, [R1+0xfa0] ;  /* 0x000fa000011a7983 */ /* 0x000f220000100800 */
[----:B-1----:R-:W-:-:S03]  /*14ba0*/  @!P0 IMAD.MOV.U32 R2, RZ, RZ, R25 ;  /* 0x000000ffff028224 */ /* 0x002fc600078e0019 */
[----:B--2---:R0:W-:Y:S01]  /*14bb0*/  STL [R1+0x2378], R23 ;  /* 0x0023781701007387 */ /* 0x0041e20000100800 */
[----:B------:R-:W-:Y:S02]  /*14bc0*/  PRMT R21, RZ, 0x7610, R21 ;  /* 0x00007610ff157816 */ /* 0x000fe40000000015 */
[----:B------:R-:W-:Y:S01]  /*14bd0*/  PRMT R20, RZ, 0x7610, R20 ;  /* 0x00007610ff147816 */ /* 0x000fe20000000014 */
[----:B------:R-:W2:Y:S04]  /*14be0*/  LDL R25, [R1+0xf7c] ;  /* 0x000f7c0001197983 */ /* 0x000ea80000100800 */
[----:B0-----:R-:W4:Y:S01]  /*14bf0*/  LDL R23, [R1+0xf80] ;  /* 0x000f800001177983 */ /* 0x001f220000100800 */
[----:B---3--:R-:W-:-:S03]  /*14c00*/  @!P0 IMAD.MOV.U32 R3, RZ, RZ, R24 ;  /* 0x000000ffff038224 */ /* 0x008fc600078e0018 */
[----:B------:R-:W3:Y:S04]  /*14c10*/  LDL R24, [R1+0xfb8] ;  /* 0x000fb80001187983 */ /* 0x000ee80000100800 */
[----:B------:R4:W2:Y:S04]  /*14c20*/  @!P0 LDG.E.U8 R22, desc[UR32][R2.64] ;  /* 0x0000002002168981 */ /* 0x0008a8000c1e1100 */
[----:B------:R-:W3:Y:S01]  /*14c30*/  LDL R3, [R1+0xdf8] ;  /* 0x000df80001037983 */ /* 0x000ee20000100800 */
[----:B----4-:R-:W-:-:S05]  /*14c40*/  @!P0 IMAD.MOV.U32 R2, RZ, RZ, R23 ;  /* 0x000000ffff028224 */ /* 0x010fca00078e0017 */
[----:B---3--:R0:W3:Y:S02]  /*14c50*/  @!P0 LDG.E.U8 R21, desc[UR32][R2.64] ;  /* 0x0000002002158981 */ /* 0x0080e4000c1e1100 */
[----:B0-----:R-:W-:Y:S02]  /*14c60*/  @!P0 IMAD.MOV.U32 R2, RZ, RZ, R28 ;  /* 0x000000ffff028224 */ /* 0x001fe400078e001c */
[----:B------:R-:W-:-:S05]  /*14c70*/  @!P0 IMAD.MOV.U32 R3, RZ, RZ, R29 ;  /* 0x000000ffff038224 */ /* 0x000fca00078e001d */
[----:B------:R0:W4:Y:S04]  /*14c80*/  @!P0 LDG.E.U8 R20, desc[UR32][R2.64] ;  /* 0x0000002002148981 */ /* 0x000128000c1e1100 */
[----:B--2---:R1:W-:Y:S04]  /*14c90*/  STL [R1+0x237c], R22 ;  /* 0x00237c1601007387 */ /* 0x0043e80000100800 */
[----:B------:R-:W2:Y:S04]  /*14ca0*/  LDL R23, [R1+0xf84] ;  /* 0x000f840001177983 */ /* 0x000ea80000100800 */
[----:B-1----:R-:W2:Y:S01]  /*14cb0*/  LDL R22, [R1+0xfd4] ;  /* 0x000fd40001167983 */ /* 0x002ea20000100800 */
[----:B------:R-:W-:Y:S01]  /*14cc0*/  PRMT R19, RZ, 0x7610, R19 ;  /* 0x00007610ff137816 */ /* 0x000fe20000000013 */
[----:B0-----:R-:W-:-:S02]  /*14cd0*/  @!P0 IMAD.MOV.U32 R2, RZ, RZ, R26 ;  /* 0x000000ffff028224 */ /* 0x001fc400078e001a */
[----:B------:R-:W-:Y:S01]  /*14ce0*/  @!P0 IMAD.MOV.U32 R3, RZ, RZ, R27 ;  /* 0x000000ffff038224 */ /* 0x000fe200078e001b */
[----:B------:R-:W-:-:S04]  /*14cf0*/  PRMT R18, RZ, 0x7610, R18 ;  /* 0x00007610ff127816 */ /* 0x000fc80000000012 */
[----:B------:R0:W2:Y:S02]  /*14d00*/  @!P0 LDG.E.U8 R19, desc[UR32][R2.64] ;  /* 0x0000002002138981 */ /* 0x0000a4000c1e1100 */
[----:B0-----:R-:W-:Y:S02]  /*14d10*/  @!P0 IMAD.MOV.U32 R2, RZ, RZ, R24 ;  /* 0x000000ffff028224 */ /* 0x001fe400078e0018 */
[----:B------:R-:W-:-:S05]  /*14d20*/  @!P0 IMAD.MOV.U32 R3, RZ, RZ, R25 ;  /* 0x000000ffff038224 */ /* 0x000fca00078e0019 */
[----:B------:R2:W2:Y:S01]  /*14d30*/  @!P0 LDG.E.U8 R18, desc[UR32][R2.64] ;  /* 0x0000002002128981 */ /* 0x0004a2000c1e1100 */
[----:B------:R-:W-:-:S03]  /*14d40*/  PRMT R17, RZ, 0x7610, R17 ;  /* 0x00007610ff117816 */ /* 0x000fc60000000011 */
[----:B---3--:R0:W-:Y:S04]  /*14d50*/  STL [R1+0x2380], R21 ;  /* 0x0023801501007387 */ /* 0x0081e80000100800 */
[----:B----4-:R1:W-:Y:S04]  /*14d60*/  STL [R1+0x2384], R20 ;  /* 0x0023841401007387 */ /* 0x0103e80000100800 */
[----:B------:R-:W3:Y:S04]  /*14d70*/  LDL R27, [R1+0xf9c] ;  /* 0x000f9c00011b7983 */ /* 0x000ee80000100800 */
[----:B------:R-:W4:Y:S01]  /*14d80*/  LDL R26, [R1+0xfc8] ;  /* 0x000fc800011a7983 */ /* 0x000f220000100800 */
[----:B--2---:R-:W-:-:S02]  /*14d90*/  @!P0 IMAD.MOV.U32 R3, RZ, RZ, R23 ;  /* 0x000000ffff038224 */ /* 0x004fc400078e0017 */
[----:B------:R-:W-:-:S05]  /*14da0*/  @!P0 IMAD.MOV.U32 R2, RZ, RZ, R22 ;  /* 0x000000ffff028224 */ /* 0x000fca00078e0016 */
[----:B------:R3:W2:Y:S01]  /*14db0*/  @!P0 LDG.E.U8 R17, desc[UR32][R2.64] ;  /* 0x0000002002118981 */ /* 0x0006a2000c1e1100 */
[----:B------:R-:W-:-:S03]  /*14dc0*/  PRMT R16, RZ, 0x7610, R16 ;  /* 0x00007610ff107816 */ /* 0x000fc60000000010 */
[----:B------:R2:W-:Y:S04]  /*14dd0*/  STL [R1+0x2388], R19 ;  /* 0x0023881301007387 */ /* 0x0005e80000100800 */
[----:B------:R-:W2:Y:S04]  /*14de0*/  LDL R25, [R1+0xfa4] ;  /* 0x000fa40001197983 */ /* 0x000ea80000100800 */
[----:B------:R-:W2:Y:S04]  /*14df0*/  LDL R24, [R1+0xfc4] ;  /* 0x000fc40001187983 */ /* 0x000ea80000100800 */
[----:B------:R2:W-:Y:S04]  /*14e00*/  STL [R1+0x238c], R18 ;  /* 0x00238c1201007387 */ /* 0x0005e80000100800 */
[----:B------:R-:W2:Y:S04]  /*14e10*/  LDL R23, [R1+0xe10] ;  /* 0x000e100001177983 */ /* 0x000ea80000100800 */
[----:B------:R-:W2:Y:S04]  /*14e20*/  LDL R22, [R1+0xf50] ;  /* 0x000f500001167983 */ /* 0x000ea80000100800 */
[----:B0-----:R-:W2:Y:S04]  /*14e30*/  LDL R21, [R1+0xe04] ;  /* 0x000e040001157983 */ /* 0x001ea80000100800 */
[----:B-1----:R-:W2:Y:S01]  /*14e40*/  LDL R20, [R1+0xf68] ;  /* 0x000f680001147983 */ /* 0x002ea20000100800 */
[----:B---3--:R-:W-:-:S02]  /*14e50*/  @!P0 IMAD.MOV.U32 R3, RZ, RZ, R27 ;  /* 0x000000ffff038224 */ /* 0x008fc400078e001b */
[----:B----4-:R-:W-:-:S05]  /*14e60*/  @!P0 IMAD.MOV.U32 R2, RZ, RZ, R26 ;  /* 0x000000ffff028224 */ /* 0x010fca00078e001a */
[----:B------:R0:W3:Y:S04]  /*14e70*/  @!P0 LDG.E.U8 R16, desc[UR32][R2.64] ;  /* 0x0000002002108981 */ /* 0x0000e8000c1e1100 */
[----:B--2---:R1:W-:Y:S04]  /*14e80*/  STL [R1+0x2390], R17 ;  /* 0x0023901101007387 */ /* 0x0043e80000100800 */
[----:B------:R-:W2:Y:S04]  /*14e90*/  LDL R19, [R1+0xe00] ;  /* 0x000e000001137983 */ /* 0x000ea80000100800 */
[----:B------:R-:W4:Y:S01]  /*14ea0*/  LDL R18, [R1+0xf70] ;  /* 0x000f700001127983 */ /* 0x000f220000100800 */
[----:B------:R-:W-:Y:S01]  /*14eb0*/  PRMT R15, RZ, 0x7610, R15 ;  /* 0x00007610ff0f7816 */ /* 0x000fe2000000000f */
[----:B0-----:R-:W-:-:S02]  /*14ec0*/  @!P0 IMAD.MOV.U32 R2, RZ, RZ, R24 ;  /* 0x000000ffff028224 */ /* 0x001fc400078e0018 */
[----:B------:R-:W-:Y:S01]  /*14ed0*/  @!P0 IMAD.MOV.U32 R3, RZ, RZ, R25 ;  /* 0x000000ffff038224 */ /* 0x000fe200078e0019 */
[----:B------:R-:W-:-:S04]  /*14ee0*/  PRMT R14, RZ, 0x7610, R14 ;  /* 0x00007610ff0e7816 */ /* 0x000fc8000000000e */
[----:B------:R0:W2:Y:S01]  /*14ef0*/  @!P0 LDG.E.U8 R15, desc[UR32][R2.64] ;  /* 0x00000020020f8981 */ /* 0x0000a2000c1e1100 */
[----:B------:R-:W-:Y:S01]  /*14f00*/  PRMT R13, RZ, 0x7610, R13 ;  /* 0x00007610ff0d7816 */ /* 0x000fe2000000000d */
[----:B0-----:R-:W-:Y:S02]  /*14f10*/  @!P0 IMAD.MOV.U32 R3, RZ, RZ, R23 ;  /* 0x000000ffff038224 */ /* 0x001fe400078e0017 */
[----:B------:R-:W-:-:S05]  /*14f20*/  @!P0 IMAD.MOV.U32 R2, RZ, RZ, R22 ;  /* 0x000000ffff028224 */ /* 0x000fca00078e0016 */
[----:B------:R0:W2:Y:S01]  /*14f30*/  @!P0 LDG.E.U8 R14, desc[UR32][R2.64] ;  /* 0x00000020020e8981 */ /* 0x0000a2000c1e1100 */
[----:B------:R-:W-:Y:S01]  /*14f40*/  PRMT R12, RZ, 0x7610, R12 ;  /* 0x00007610ff0c7816 */ /* 0x000fe2000000000c */
[----:B0-----:R-:W-:Y:S02]  /*14f50*/  @!P0 IMAD.MOV.U32 R2, RZ, RZ, R20 ;  /* 0x000000ffff028224 */ /* 0x001fe400078e0014 */
[----:B------:R-:W-:-:S05]  /*14f60*/  @!P0 IMAD.MOV.U32 R3, RZ, RZ, R21 ;  /* 0x000000ffff038224 */ /* 0x000fca00078e0015 */
[----:B------:R4:W2:Y:S04]  /*14f70*/  @!P0 LDG.E.U8 R13, desc[UR32][R2.64] ;  /* 0x00000020020d8981 */ /* 0x0008a8000c1e1100 */
[----:B---3--:R0:W-:Y:S04]  /*14f80*/  STL [R1+0x2394], R16 ;  /* 0x0023941001007387 */ /* 0x0081e80000100800 */
[----:B-1----:R-:W3:Y:S04]  /*14f90*/  LDL R17, [R1+0xf4c] ;  /* 0x000f4c0001117983 */ /* 0x002ee80000100800 */
[----:B0-----:R-:W3:Y:S01]  /*14fa0*/  LDL R16, [R1+0xf88] ;  /* 0x000f880001107983 */ /* 0x001ee20000100800 */
[----:B----4-:R-:W-:-:S02]  /*14fb0*/  @!P0 IMAD.MOV.U32 R2, RZ, RZ, R18 ;  /* 0x000000ffff028224 */ /* 0x010fc400078e0012 */
[----:B--2---:R-:W-:-:S05]  /*14fc0*/  @!P0 IMAD.MOV.U32 R3, RZ, RZ, R19 ;  /* 0x000000ffff038224 */ /* 0x004fca00078e0013 */
[----:B------:R3:W2:Y:S01]  /*14fd0*/  @!P0 LDG.E.U8 R12, desc[UR32][R2.64] ;  /* 0x00000020020c8981 */ /* 0x0006a2000c1e1100 */
[----:B------:R-:W-:-:S03]  /*14fe0*/  PRMT R11, RZ, 0x7610, R11 ;  /* 0x00007610ff0b7816 */ /* 0x000fc6000000000b */
[----:B------:R0:W-:Y:S04]  /*14ff0*/  STL [R1+0x2398], R15 ;  /* 0x0023980f01007387 */ /* 0x0001e80000100800 */
[----:B------:R1:W-:Y:S04]  /*15000*/  STL [R1+0x235c], R14 ;  /* 0x00235c0e01007387 */ /* 0x0003e80000100800 */
[----:B0-----:R-:W4:Y:S04]  /*15010*/  LDL R15, [R1+0xf54] ;  /* 0x000f5400010f7983 */ /* 0x001f280000100800 */
[----:B-1----:R-:W4:Y:S04]  /*15020*/  LDL R14, [R1+0xf90] ;  /* 0x000f9000010e7983 */ /* 0x002f280000100800 */
[----:B------:R0:W-:Y:S04]  /*15030*/  STL [R1+0x2360], R13 ;  /* 0x0023600d01007387 */ /* 0x0001e80000100800 */
[----:B------:R-:W4:Y:S01]  /*15040*/  LDL R21, [R1+0xfa8] ;  /* 0x000fa80001157983 */ /* 0x000f220000100800 */
[----:B---3--:R-:W-:-:S02]  /*15050*/  @!P0 IMAD.MOV.U32 R3, RZ, RZ, R17 ;  /* 0x000000ffff038224 */ /* 0x008fc400078e0011 */
[----:B------:R-:W-:-:S05]  /*15060*/  @!P0 IMAD.MOV.U32 R2, RZ, RZ, R16 ;  /* 0x000000ffff028224 */ /* 0x000fca00078e0010 */
[----:B------:R4:W3:Y:S04]  /*15070*/  @!P0 LDG.E.U8 R11, desc[UR32][R2.64] ;  /* 0x00000020020b8981 */ /* 0x0008e8000c1e1100 */
[----:B--2---:R1:W-:Y:S04]  /*15080*/  STL [R1+0x2364], R12 ;  /* 0x0023640c01007387 */ /* 0x0043e80000100800 */
[----:B------:R-:W2:Y:S04]  /*15090*/  LDL R22, [R1+0xf6c] ;  /* 0x000f6c0001167983 */ /* 0x000ea80000100800 */
[----:B------:R-:W2:Y:S04]  /*150a0*/  LDL R20, [R1+0xf74] ;  /* 0x000f740001147983 */ /* 0x000ea80000100800 */
[----:B------:R-:W2:Y:S04]  /*150b0*/  LDL R19, [R1+0xfb0] ;  /* 0x000fb00001137983 */ /* 0x000ea80000100800 */
[----:B------:R-:W2:Y:S01]  /*150c0*/  LDL R17, [R1+0xfd0] ;  /* 0x000fd00001117983 */ /* 0x000ea20000100800 */
[----:B------:R-:W-:-:S02]  /*150d0*/  PRMT R10, RZ, 0x7610, R10 ;  /* 0x00007610ff0a7816 */ /* 0x000fc4000000000a */
[----:B------:R-:W-:Y:S01]  /*150e0*/  PRMT R9, RZ, 0x7610, R9 ;  /* 0x00007610ff097816 */ /* 0x000fe20000000009 */
[----:B----4-:R-:W-:Y:S02]  /*150f0*/  @!P0 IMAD.MOV.U32 R3, RZ, RZ, R15 ;  /* 0x000000ffff038224 */ /* 0x010fe400078e000f */
[----:B------:R-:W-:-:S05]  /*15100*/  @!P0 IMAD.MOV.U32 R2, RZ, RZ, R14 ;  /* 0x000000ffff028224 */ /* 0x000fca00078e000e */
[----:B------:R4:W2:Y:S02]  /*15110*/  @!P0 LDG.E.U8 R10, desc[UR32][R2.64] ;  /* 0x00000020020a8981 */ /* 0x0008a4000c1e1100 */
[----:B----4-:R-:W-:Y:S02]  /*15120*/  @!P0 IMAD.MOV.U32 R2, RZ, RZ, R21 ;  /* 0x000000ffff028224 */ /* 0x010fe400078e0015 */
[----:B---3--:R3:W-:Y:S04]  /*15130*/  STL [R1+0x2368], R11 ;  /* 0x0023680b01007387 */ /* 0x0087e80000100800 */
[----:B------:R-:W4:Y:S04]  /*15140*/  LDL R18, [R1+0xf8c] ;  /* 0x000f8c0001127983 */ /* 0x000f280000100800 */
[----:B------:R-:W4:Y:S04]  /*15150*/  LDL R16, [R1+0xf94] ;  /* 0x000f940001107983 */ /* 0x000f280000100800 */
[----:B------:R-:W4:Y:S04]  /*15160*/  LDL R15, [R1+0xfcc] ;  /* 0x000fcc00010f7983 */ /* 0x000f280000100800 */
[----:B------:R-:W4:Y:S04]  /*15170*/  LDL R14, [R1+0xfac] ;  /* 0x000fac00010e7983 */ /* 0x000f280000100800 */
[----:B0-----:R-:W4:Y:S01]  /*15180*/  LDL R13, [R1+0xfc0] ;  /* 0x000fc000010d7983 */ /* 0x001f220000100800 */
[----:B--2---:R-:W-:-:S03]  /*15190*/  @!P0 IMAD.MOV.U32 R3, RZ, RZ, R22 ;  /* 0x000000ffff038224 */ /* 0x004fc600078e0016 */
[----:B-1----:R-:W2:Y:S04]  /*151a0*/  LDL R12, [R1+0xfb4] ;  /* 0x000fb400010c7983 */ /* 0x002ea80000100800 */
[----:B---3--:R-:W3:Y:S04]  /*151b0*/  LDL R11, [R1+0xfbc] ;  /* 0x000fbc00010b7983 */ /* 0x008ee80000100800 */
[----:B------:R0:W2:Y:S01]  /*151c0*/  @!P0 LDG.E.U8 R9, desc[UR32][R2.64] ;  /* 0x0000002002098981 */ /* 0x0000a2000c1e1100 */
[----:B------:R-:W-:Y:S02]  /*151d0*/  PRMT R8, RZ, 0x7610, R8 ;  /* 0x00007610ff087816 */ /* 0x000fe40000000008 */
[----:B------:R-:W-:Y:S01]  /*151e0*/  PRMT R7, RZ, 0x7610, R7 ;  /* 0x00007610ff077816 */ /* 0x000fe20000000007 */
[----:B0-----:R-:W-:-:S02]  /*151f0*/  @!P0 IMAD.MOV.U32 R2, RZ, RZ, R19 ;  /* 0x000000ffff028224 */ /* 0x001fc400078e0013 */
[----:B------:R-:W-:-:S05]  /*15200*/  @!P0 IMAD.MOV.U32 R3, RZ, RZ, R20 ;  /* 0x000000ffff038224 */ /* 0x000fca00078e0014 */
[----:B------:R0:W3:Y:S01]  /*15210*/  @!P0 LDG.E.U8 R8, desc[UR32][R2.64] ;  /* 0x0000002002088981 */ /* 0x0000e2000c1e1100 */
[----:B------:R-:W-:Y:S01]  /*15220*/  PRMT R6, RZ, 0x7610, R6 ;  /* 0x00007610ff067816 */ /* 0x000fe20000000006 */
[----:B0-----:R-:W-:Y:S01]  /*15230*/  @!P0 IMAD.MOV.U32 R2, RZ, RZ, R17 ;  /* 0x000000ffff028224 */ /* 0x001fe200078e0011 */
[----:B------:R-:W-:Y:S01]  /*15240*/  PRMT R5, RZ, 0x7610, R5 ;  /* 0x00007610ff057816 */ /* 0x000fe20000000005 */
[----:B------:R-:W-:Y:S04]  /*15250*/  STL [R1+0x239c], R10 ;  /* 0x00239c0a01007387 */ /* 0x000fe80000100800 */
[----:B------:R-:W0:Y:S01]  /*15260*/  LDS.U8 R10, [R0+UR4+0x8] ;  /* 0x00000804000a7984 */ /* 0x000e220008000000 */
[----:B------:R-:W-:Y:S01]  /*15270*/  PRMT R4, RZ, 0x7610, R4 ;  /* 0x00007610ff047816 */ /* 0x000fe20000000004 */
[----:B----4-:R-:W-:-:S05]  /*15280*/  @!P0 IMAD.MOV.U32 R3, RZ, RZ, R18 ;  /* 0x000000ffff038224 */ /* 0x010fca00078e0012 */
[----:B------:R1:W4:Y:S02]  /*15290*/  @!P0 LDG.E.U8 R7, desc[UR32][R2.64] ;  /* 0x0000002002078981 */ /* 0x000324000c1e1100 */
[----:B-1----:R-:W-:Y:S02]  /*152a0*/  @!P0 IMAD.MOV.U32 R2, RZ, RZ, R15 ;  /* 0x000000ffff028224 */ /* 0x002fe400078e000f */
[----:B------:R-:W-:-:S05]  /*152b0*/  @!P0 IMAD.MOV.U32 R3, RZ, RZ, R16 ;  /* 0x000000ffff038224 */ /* 0x000fca00078e0010 */
[----:B------:R1:W4:Y:S04]  /*152c0*/  @!P0 LDG.E.U8 R6, desc[UR32][R2.64] ;  /* 0x0000002002068981 */ /* 0x000328000c1e1100 */
[----:B--2---:R-:W-:Y:S04]  /*152d0*/  STL [R1+0x23a0], R9 ;  /* 0x0023a00901007387 */ /* 0x004fe80000100800 */
[----:B------:R-:W-:Y:S01]  /*152e0*/  LDS.U8 R9, [R0+UR4+0x1000] ;  /* 0x0010000400097984 */ /* 0x000fe20008000000 */
[----:B-1----:R-:W-:Y:S02]  /*152f0*/  @!P0 IMAD.MOV.U32 R2, RZ, RZ, R13 ;  /* 0x000000ffff028224 */ /* 0x002fe400078e000d */
[----:B------:R-:W-:-:S05]  /*15300*/  @!P0 IMAD.MOV.U32 R3, RZ, RZ, R14 ;  /* 0x000000ffff038224 */ /* 0x000fca00078e000e */
[----:B------:R3:W2:Y:S02]  /*15310*/  @!P0 LDG.E.U8 R5, desc[UR32][R2.64] ;  /* 0x0000002002058981 */ /* 0x0006a4000c1e1100 */
[----:B---3--:R-:W-:Y:S02]  /*15320*/  @!P0 IMAD.MOV.U32 R2, RZ, RZ, R11 ;  /* 0x000000ffff028224 */ /* 0x008fe400078e000b */
[----:B------:R-:W1:Y:S04]  /*15330*/  LDS.U8 R11, [R0+UR4+0x100] ;  /* 0x00010004000b7984 */ /* 0x000e680008000000 */
[----:B0-----:R-:W-:Y:S04]  /*15340*/  STL [R1+0xbc], R10 ;  /* 0x0000bc0a01007387 */ /* 0x001fe80000100800 */
[----:B------:R-:W0:Y:S04]  /*15350*/  LDS.U8 R10, [R0+UR4+0x1108] ;  /* 0x00110804000a7984 */ /* 0x000e280008000000 */
[----:B-1----:R-:W-:Y:S04]  /*15360*/  STL [R1+0xb8], R11 ;  /* 0x0000b80b01007387 */ /* 0x002fe80000100800 */
[----:B------:R-:W1:Y:S04]  /*15370*/  LDS.U8 R11, [R0+UR4+0x1008] ;  /* 0x00100804000b7984 */ /* 0x000e680008000000 */
[----:B------:R-:W-:Y:S04]  /*15380*/  STL [R1+0x134], R9 ;  /* 0x0001340901007387 */ /* 0x000fe80000100800 */
[----:B------:R-:W3:Y:S04]  /*15390*/  LDS.U8 R9, [R0+UR4+0x1100] ;  /* 0x0011000400097984 */ /* 0x000ee80008000000 */
[----:B0-----:R-:W-:Y:S04]  /*153a0*/  STL [R1+0x130], R10 ;  /* 0x0001300a01007387 */ /* 0x001fe80000100800 */
[----:B------:R-:W0:Y:S04]  /*153b0*/  LDS.U8 R10, [R0+UR4+0x80] ;  /* 0x00008004000a7984 */ /* 0x000e280008000000 */
[----:B-1----:R-:W-:Y:S04]  /*153c0*/  STL [R1+0x13c], R11 ;  /* 0x00013c0b01007387 */ /* 0x002fe80000100800 */
[----:B------:R-:W1:Y:S04]  /*153d0*/  LDS.U8 R11, [R0+UR4+0x188] ;  /* 0x00018804000b7984 */ /* 0x000e680008000000 */
[----:B---3--:R-:W-:Y:S04]  /*153e0*/  STL [R1+0x138], R9 ;  /* 0x0001380901007387 */ /* 0x008fe80000100800 */
[----:B------:R-:W3:Y:S04]  /*153f0*/  LDS.U8 R9, [R0+UR4+0x88] ;  /* 0x0000880400097984 */ /* 0x000ee80008000000 */
[----:B0-----:R-:W-:Y:S04]  /*15400*/  STL [R1+0x948], R10 ;  /* 0x0009480a01007387 */ /* 0x001fe80000100800 */
[----:B------:R-:W0:Y:S04]  /*15410*/  LDS.U8 R10, [R0+UR4+0x180] ;  /* 0x00018004000a7984 */ /* 0x000e280008000000 */
[----:B-1----:R-:W-:Y:S04]  /*15420*/  STL [R1+0x944], R11 ;  /* 0x0009440b01007387 */ /* 0x002fe80000100800 */
[----:B------:R-:W1:Y:S04]  /*15430*/  LDS.U8 R11, [R0+UR4+0x1080] ;  /* 0x00108004000b7984 */ /* 0x000e680008000000 */
[----:B---3--:R-:W-:Y:S04]  /*15440*/  STL [R1+0x950], R9 ;  /* 0x0009500901007387 */ /* 0x008fe80000100800 */
[----:B------:R-:W3:Y:S01]  /*15450*/  LDS.U8 R9, [R0+UR4+0x1188] ;  /* 0x0011880400097984 */ /* 0x000ee20008000000 */
[----:B------:R-:W-:-:S03]  /*15460*/  @!P0 IMAD.MOV.U32 R3, RZ, RZ, R12 ;  /* 0x000000ffff038224 */ /* 0x000fc600078e000c */
[----:B0-----:R0:W-:Y:S04]  /*15470*/  STL [R1+0x94c], R10 ;  /* 0x00094c0a01007387 */ /* 0x0011e80000100800 */
[----:B------:R0:W2:Y:S02]  /*15480*/  @!P0 LDG.E.U8 R4, desc[UR32][R2.64] ;  /* 0x0000002002048981 */ /* 0x0000a4000c1e1100 */
[----:B0-----:R-:W-:Y:S02]  /*15490*/  LOP3.LUT R10, R0, 0x10, RZ, 0x3c, !PT ;  /* 0x00000010000a7812 */ /* 0x001fe400078e3cff */
[----:B------:R-:W-:Y:S04]  /*154a0*/  LDS.U8 R3, [R0+UR4] ;  /* 0x0000000400037984 */ /* 0x000fe80008000000 */
[----:B------:R-:W-:Y:S01]  /*154b0*/  LDS.U8 R2, [R0+UR4+0x108] ;  /* 0x0001080400027984 */ /* 0x000fe20008000000 */
[----:B------:R-:W0:Y:S01]  /*154c0*/  S2R R29, SR_TID.X ;  /* 0x00000000001d7919 */ /* 0x000e220000002100 */
[----:B------:R-:W0:Y:S02]  /*154d0*/  S2R R26, SR_TID.X ;  /* 0x00000000001a7919 */ /* 0x000e240000002100 */
[----:B------:R-:W-:Y:S04]  /*154e0*/  LDS.U8 R12, [R10+UR4+0x1388] ;  /* 0x001388040a0c7984 */ /* 0x000fe80008000000 */
[----:B-1----:R-:W-:Y:S04]  /*154f0*/  STL [R1+0x958], R11 ;  /* 0x0009580b01007387 */ /* 0x002fe80000100800 */
[----:B------:R-:W1:Y:S04]  /*15500*/  LDS.U8 R11, [R0+UR4+0x1088] ;  /* 0x00108804000b7984 */ /* 0x000e680008000000 */
[----:B---3--:R-:W-:Y:S04]  /*15510*/  STL [R1+0x954], R9 ;  /* 0x0009540901007387 */ /* 0x008fe80000100800 */
[----:B------:R-:W3:Y:S04]  /*15520*/  LDS.U8 R9, [R0+UR4+0x1180] ;  /* 0x0011800400097984 */ /* 0x000ee80008000000 */
[----:B------:R-:W-:Y:S04]  /*15530*/  STL [R1+0x14ec], R0 ;  /* 0x0014ec0001007387 */ /* 0x000fe80000100800 */
[----:B------:R-:W0:Y:S04]  /*15540*/  LDS.U8 R0, [R10+UR4+0x200] ;  /* 0x000200040a007984 */ /* 0x000e280008000000 */
[----:B-1----:R-:W-:Y:S04]  /*15550*/  STL [R1+0x960], R11 ;  /* 0x0009600b01007387 */ /* 0x002fe80000100800 */
[----:B---3--:R-:W-:Y:S04]  /*15560*/  STL [R1+0x95c], R9 ;  /* 0x00095c0901007387 */ /* 0x008fe80000100800 */
[----:B------:R-:W1:Y:S04]  /*15570*/  LDS.U8 R11, [R10+UR4+0x308] ;  /* 0x000308040a0b7984 */ /* 0x000e680008000000 */
        /* <DEDUP_REMOVED lines=10> */
[----:B---3--:R-:W-:Y:S04]  /*15620*/  STL [R1+0xfe0], R9 ;  /* 0x000fe00901007387 */ /* 0x008fe80000100800 */
[----:B------:R-:W1:Y:S04]  /*15630*/  LDS.U8 R9, [R10+UR4+0x1300] ;  /* 0x001300040a097984 */ /* 0x000e680008000000 */
[----:B------:R-:W-:Y:S04]  /*15640*/  LDS.U8 R11, [R10+UR4+0x380] ;  /* 0x000380040a0b7984 */ /* 0x000fe80008000000 */
[----:B0-----:R-:W-:Y:S04]  /*15650*/  STL [R1+0xfec], R0 ;  /* 0x000fec0001007387 */ /* 0x001fe80000100800 */
[----:B------:R-:W0:Y:S04]  /*15660*/  LDS.U8 R0, [R10+UR4+0x280] ;  /* 0x000280040a007984 */ /* 0x000e280008000000 */
[----:B-1----:R-:W-:Y:S04]  /*15670*/  STL [R1+0xfe8], R9 ;  /* 0x000fe80901007387 */ /* 0x002fe80000100800 */
[----:B------:R-:W1:Y:S04]  /*15680*/  LDS.U8 R9, [R10+UR4+0x388] ;  /* 0x000388040a097984 */ /* 0x000e680008000000 */
[----:B0-----:R-:W-:Y:S04]  /*15690*/  STL [R1+0x1054], R0 ;  /* 0x0010540001007387 */ /* 0x001fe80000100800 */
[----:B------:R-:W0:Y:S01]  /*156a0*/  LDS.U8 R0, [R10+UR4+0x288] ;  /* 0x000288040a007984 */ /* 0x000e220008000000 */
[----:B------:R-:W-:-:S02]  /*156b0*/  LOP3.LUT R28, R29, 0x20, RZ, 0xc0, !PT ;  /* 0x000000201d1c7812 */ /* 0x000fc400078ec0ff */
[C---:B------:R-:W-:Y:S02]  /*156c0*/  LOP3.LUT R27, R26.reuse, 0x3, RZ, 0xc0, !PT ;  /* 0x000000031a1b7812 */ /* 0x040fe400078ec0ff */
[----:B------:R-:W-:Y:S02]  /*156d0*/  LOP3.LUT R29, R26, 0x3, RZ, 0xc0, !PT ;  /* 0x000000031a1d7812 */ /* 0x000fe400078ec0ff */
[----:B------:R-:W-:Y:S02]  /*156e0*/  SHF.R.U32.HI R26, RZ, 0x2, R26 ;  /* 0x00000002ff1a7819 */ /* 0x000fe4000001161a */
[----:B------:R-:W-:Y:S01]  /*156f0*/  SHF.R.U32.HI R28, RZ, 0x1, R28 ;  /* 0x00000001ff1c7819 */ /* 0x000fe2000001161c */
[----:B------:R-:W-:Y:S01]  /*15700*/  IMAD.SHL.U32 R27, R27, 0x400, RZ ;  /* 0x000004001b1b7824 */ /* 0x000fe200078e00ff */
[----:B------:R-:W-:Y:S01]  /*15710*/  SGXT.U32 R26, R26, 0x3 ;  /* 0x000000031a1a781a */ /* 0x000fe20000000000 */
[----:B-1----:R1:W-:Y:S04]  /*15720*/  STL [R1+0x1050], R9 ;  /* 0x0010500901007387 */ /* 0x0023e80000100800 */
[----:B0-----:R-:W-:Y:S04]  /*15730*/  STL [R1+0x105c], R0 ;  /* 0x00105c0001007387 */ /* 0x001fe80000100800 */
[----:B------:R-:W0:Y:S01]  /*15740*/  LDS.U8 R0, [R10+UR4+0x1280] ;  /* 0x001280040a007984 */ /* 0x000e220008000000 */
[----:B------:R-:W-:Y:S01]  /*15750*/  IMAD.SHL.U32 R29, R29, 0x20, RZ ;  /* 0x000000201d1d7824 */ /* 0x000fe200078e00ff */
[----:B-1----:R-:W-:-:S04]  /*15760*/  LOP3.LUT R9, R28, R27, R26, 0xfe, !PT ;  /* 0x0000001b1c097212 */ /* 0x002fc800078efe1a */
[----:B------:R-:W-:Y:S01]  /*15770*/  LOP3.LUT R9, R9, R29, RZ, 0xfc, !PT ;  /* 0x0000001d09097212 */ /* 0x000fe200078efcff */
[----:B------:R-:W-:Y:S04]  /*15780*/  STL [R1+0x1058], R11 ;  /* 0x0010580b01007387 */ /* 0x000fe80000100800 */
[----:B------:R-:W-:Y:S01]  /*15790*/  LDS.U8 R11, [R10+UR4+0x1380] ;  /* 0x001380040a0b7984 */ /* 0x000fe20008000000 */
[----:B------:R-:W-:-:S03]  /*157a0*/  LOP3.LUT R9, R9, 0x20, RZ, 0x3c, !PT ;  /* 0x0000002009097812 */ /* 0x000fc600078e3cff */
[----:B0-----:R-:W-:Y:S04]  /*157b0*/  STL [R1+0x1064], R0 ;  /* 0x0010640001007387 */ /* 0x001fe80000100800 */
[----:B------:R-:W0:Y:S04]  /*157c0*/  LDS.U8 R0, [R10+UR4+0x1288] ;  /* 0x001288040a007984 */ /* 0x000e280008000000 */
[----:B------:R-:W1:Y:S04]  /*157d0*/  LDS.U8 R10, [R9+UR4] ;  /* 0x00000004090a7984 */ /* 0x000e680008000000 */
[----:B------:R-:W-:Y:S04]  /*157e0*/  STL [R1+0x1060], R12 ;  /* 0x0010600c01007387 */ /* 0x000fe80000100800 */
[----:B------:R-:W-:Y:S04]  /*157f0*/  LDS.U8 R12, [R9+UR4+0x1188] ;  /* 0x00118804090c7984 */ /* 0x000fe80008000000 */
[----:B0-----:R-:W-:Y:S04]  /*15800*/  STL [R1+0x106c], R0 ;  /* 0x00106c0001007387 */ /* 0x001fe80000100800 */
[----:B------:R-:W0:Y:S04]  /*15810*/  LDS.U8 R0, [R9+UR4+0x108] ;  /* 0x0001080409007984 */ /* 0x000e280008000000 */
[----:B------:R-:W-:Y:S04]  /*15820*/  STL [R1+0x1068], R11 ;  /* 0x0010680b01007387 */ /* 0x000fe80000100800 */
[----:B------:R-:W3:Y:S04]  /*15830*/  LDS.U8 R11, [R9+UR4+0x8] ;  /* 0x00000804090b7984 */ /* 0x000ee80008000000 */
[----:B-1----:R-:W-:Y:S04]  /*15840*/  STL [R1+0x8dc], R10 ;  /* 0x0008dc0a01007387 */ /* 0x002fe80000100800 */
[----:B------:R-:W1:Y:S04]  /*15850*/  LDS.U8 R10, [R9+UR4+0x100] ;  /* 0x00010004090a7984 */ /* 0x000e680008000000 */
[----:B0-----:R-:W-:Y:S04]  /*15860*/  STL [R1+0x8d8], R0 ;  /* 0x0008d80001007387 */ /* 0x001fe80000100800 */
[----:B------:R-:W0:Y:S04]  /*15870*/  LDS.U8 R0, [R9+UR4+0x1000] ;  /* 0x0010000409007984 */ /* 0x000e280008000000 */
[----:B---3--:R-:W-:Y:S04]  /*15880*/  STL [R1+0x8e4], R11 ;  /* 0x0008e40b01007387 */ /* 0x008fe80000100800 */
        /* <DEDUP_REMOVED lines=15> */
[----:B0-----:R0:W-:Y:S04]  /*15980*/  STL [R1+0x970], R0 ;  /* 0x0009700001007387 */ /* 0x0011e80000100800 */
[----:B---3--:R-:W-:Y:S04]  /*15990*/  STL [R1+0x96c], R11 ;  /* 0x00096c0b01007387 */ /* 0x008fe80000100800 */
[----:B------:R-:W3:Y:S04]  /*159a0*/  LDS.U8 R11, [R9+UR4+0x1088] ;  /* 0x00108804090b7984 */ /* 0x000ee80008000000 */
[----:B-1----:R-:W-:Y:S04]  /*159b0*/  STL [R1+0x978], R10 ;  /* 0x0009780a01007387 */ /* 0x002fe80000100800 */
[----:B------:R-:W1:Y:S01]  /*159c0*/  LDS.U8 R10, [R9+UR4+0x1180] ;  /* 0x00118004090a7984 */ /* 0x000e620008000000 */
[----:B0-----:R-:W-:-:S04]  /*159d0*/  LOP3.LUT R0, R28, R27, R26, 0xfe, !PT ;  /* 0x0000001b1c007212 */ /* 0x001fc800078efe1a */
[----:B------:R-:W-:-:S04]  /*159e0*/  LOP3.LUT R0, R0, R29, RZ, 0xfc, !PT ;  /* 0x0000001d00007212 */ /* 0x000fc800078efcff */
[----:B------:R-:W-:Y:S01]  /*159f0*/  LOP3.LUT R0, R0, 0x30, RZ, 0x3c, !PT ;  /* 0x0000003000007812 */ /* 0x000fe200078e3cff */
[----:B------:R-:W-:Y:S04]  /*15a00*/  STL [R1+0x974], R12 ;  /* 0x0009740c01007387 */ /* 0x000fe80000100800 */
[----:B------:R-:W0:Y:S01]  /*15a10*/  LDS.U8 R9, [R0+UR4+0x200] ;  /* 0x0002000400097984 */ /* 0x000e220008000000 */
[----:B------:R-:W4:Y:S01]  /*15a20*/  S2R R29, SR_TID.X ;  /* 0x00000000001d7919 */ /* 0x000f220000002100 */
[----:B------:R-:W2:Y:S02]  /*15a30*/  S2R R26, SR_TID.X ;  /* 0x00000000001a7919 */ /* 0x000ea40000002100 */
[----:B------:R-:W-:Y:S04]  /*15a40*/  LDS.U8 R12, [R0+UR4+0x1288] ;  /* 0x00128804000c7984 */ /* 0x000fe80008000000 */
        /* <DEDUP_REMOVED lines=13> */
[----:B-1----:R-:W-:Y:S04]  /*15b20*/  STL [R1+0x1000], R10 ;  /* 0x0010000a01007387 */ /* 0x002fe80000100800 */
[----:B------:R-:W1:Y:S04]  /*15b30*/  LDS.U8 R10, [R0+UR4+0x1300] ;  /* 0x00130004000a7984 */ /* 0x000e680008000000 */
[----:B------:R-:W-:Y:S04]  /*15b40*/  LDS.U8 R11, [R0+UR4+0x380] ;  /* 0x00038004000b7984 */ /* 0x000fe80008000000 */
[----:B0-----:R-:W-:Y:S04]  /*15b50*/  STL [R1+0x100c], R9 ;  /* 0x00100c0901007387 */ /* 0x001fe80000100800 */
[----:B------:R-:W0:Y:S04]  /*15b60*/  LDS.U8 R9, [R0+UR4+0x280] ;  /* 0x0002800400097984 */ /* 0x000e280008000000 */
[----:B-1----:R-:W-:Y:S04]  /*15b70*/  STL [R1+0x1008], R10 ;  /* 0x0010080a01007387 */ /* 0x002fe80000100800 */
[----:B------:R-:W1:Y:S04]  /*15b80*/  LDS.U8 R10, [R0+UR4+0x388] ;  /* 0x00038804000a7984 */ /* 0x000e680008000000 */
[----:B0-----:R-:W-:Y:S04]  /*15b90*/  STL [R1+0x1074], R9 ;  /* 0x0010740901007387 */ /* 0x001fe80000100800 */
[----:B------:R-:W0:Y:S04]  /*15ba0*/  LDS.U8 R9, [R0+UR4+0x288] ;  /* 0x0002880400097984 */ /* 0x000e280008000000 */
[----:B-1----:R-:W-:Y:S04]  /*15bb0*/  STL [R1+0x1070], R10 ;  /* 0x0010700a01007387 */ /* 0x002fe80000100800 */
[----:B------:R-:W1:Y:S04]  /*15bc0*/  LDS.U8 R10, [R0+UR4+0x1280] ;  /* 0x00128004000a7984 */ /* 0x000e680008000000 */
[----:B0-----:R0:W-:Y:S04]  /*15bd0*/  STL [R1+0x107c], R9 ;  /* 0x00107c0901007387 */ /* 0x0011e80000100800 */
[----:B------:R-:W-:Y:S01]  /*15be0*/  STL [R1+0x1078], R11 ;  /* 0x0010780b01007387 */ /* 0x000fe20000100800 */
[----:B----4-:R-:W-:-:S02]  /*15bf0*/  LOP3.LUT R28, R29, 0x20, RZ, 0xc0, !PT ;  /* 0x000000201d1c7812 */ /* 0x010fc400078ec0ff */
[C---:B--2---:R-:W-:Y:S01]  /*15c00*/  LOP3.LUT R27, R26.reuse, 0x3, RZ, 0xc0, !PT ;  /* 0x000000031a1b7812 */ /* 0x044fe200078ec0ff */
[----:B------:R-:W-:Y:S04]  /*15c10*/  LDS.U8 R11, [R0+UR4+0x1380] ;  /* 0x00138004000b7984 */ /* 0x000fe80008000000 */
[----:B-1----:R-:W-:Y:S04]  /*15c20*/  STL [R1+0x1084], R10 ;  /* 0x0010840a01007387 */ /* 0x002fe80000100800 */
[----:B------:R-:W1:Y:S01]  /*15c30*/  LDS.U8 R10, [R0+UR4+0x1388] ;  /* 0x00138804000a7984 */ /* 0x000e620008000000 */
[----:B------:R-:W-:-:S02]  /*15c40*/  LOP3.LUT R29, R26, 0x3, RZ, 0xc0, !PT ;  /* 0x000000031a1d7812 */ /* 0x000fc400078ec0ff */
[----:B------:R-:W-:Y:S01]  /*15c50*/  SHF.R.U32.HI R26, RZ, 0x2, R26 ;  /* 0x00000002ff1a7819 */ /* 0x000fe2000001161a */
[----:B------:R-:W-:Y:S01]  /*15c60*/  IMAD.SHL.U32 R27, R27, 0x400, RZ ;  /* 0x000004001b1b7824 */ /* 0x000fe200078e00ff */
[----:B------:R-:W-:Y:S02]  /*15c70*/  SHF.R.U32.HI R28, RZ, 0x1, R28 ;  /* 0x00000001ff1c7819 */ /* 0x000fe4000001161c */
[----:B------:R-:W-:Y:S01]  /*15c80*/  SGXT.U32 R26, R26, 0x3 ;  /* 0x000000031a1a781a */ /* 0x000fe20000000000 */
[----:B------:R-:W-:-:S03]  /*15c90*/  IMAD.SHL.U32 R29, R29, 0x20, RZ ;  /* 0x000000201d1d7824 */ /* 0x000fc600078e00ff */
[----:B0-----:R-:W-:-:S04]  /*15ca0*/  LOP3.LUT R9, R28, R27, R26, 0xfe, !PT ;  /* 0x0000001b1c097212 */ /* 0x001fc800078efe1a */
[----:B------:R-:W-:-:S04]  /*15cb0*/  LOP3.LUT R9, R9, R29, RZ, 0xfc, !PT ;  /* 0x0000001d09097212 */ /* 0x000fc800078efcff */
[----:B------:R-:W-:-:S05]  /*15cc0*/  LOP3.LUT R9, R9, 0x40, RZ, 0x3c, !PT ;  /* 0x0000004009097812 */ /* 0x000fca00078e3cff */
[----:B------:R-:W-:Y:S04]  /*15cd0*/  LDS.U8 R0, [R9+UR4+0x108] ;  /* 0x0001080409007984 */ /* 0x000fe80008000000 */
[----:B-1----:R-:W-:Y:S04]  /*15ce0*/  STL [R1+0x1080], R10 ;  /* 0x0010800a01007387 */ /* 0x002fe80000100800 */
[----:B------:R-:W0:Y:S04]  /*15cf0*/  LDS.U8 R10, [R9+UR4] ;  /* 0x00000004090a7984 */ /* 0x000e280008000000 */
[----:B------:R-:W-:Y:S04]  /*15d00*/  STL [R1+0x108c], R12 ;  /* 0x00108c0c01007387 */ /* 0x000fe80000100800 */
[----:B------:R-:W-:Y:S04]  /*15d10*/  STL [R1+0x1088], R11 ;  /* 0x0010880b01007387 */ /* 0x000fe80000100800 */
[----:B------:R-:W1:Y:S04]  /*15d20*/  LDS.U8 R11, [R9+UR4+0x8] ;  /* 0x00000804090b7984 */ /* 0x000e680008000000 */
[----:B------:R-:W-:Y:S04]  /*15d30*/  LDS.U8 R12, [R9+UR4+0x1188] ;  /* 0x00118804090c7984 */ /* 0x000fe80008000000 */
[----:B0-----:R-:W-:Y:S04]  /*15d40*/  STL [R1+0x900], R10 ;  /* 0x0009000a01007387 */ /* 0x001fe80000100800 */
[----:B------:R-:W0:Y:S04]  /*15d50*/  LDS.U8 R10, [R9+UR4+0x100] ;  /* 0x00010004090a7984 */ /* 0x000e280008000000 */
[----:B------:R-:W-:Y:S04]  /*15d60*/  STL [R1+0x8f8], R0 ;  /* 0x0008f80001007387 */ /* 0x000fe80000100800 */
[----:B------:R-:W2:Y:S04]  /*15d70*/  LDS.U8 R0, [R9+UR4+0x1000] ;  /* 0x0010000409007984 */ /* 0x000ea80008000000 */
[----:B-1----:R-:W-:Y:S04]  /*15d80*/  STL [R1+0x908], R11 ;  /* 0x0009080b01007387 */ /* 0x002fe80000100800 */
[----:B------:R-:W1:Y:S04]  /*15d90*/  LDS.U8 R11, [R9+UR4+0x1108] ;  /* 0x00110804090b7984 */ /* 0x000e680008000000 */
[----:B0-----:R-:W-:Y:S04]  /*15da0*/  STL [R1+0x904], R10 ;  /* 0x0009040a01007387 */ /* 0x001fe80000100800 */
[----:B------:R-:W0:Y:S04]  /*15db0*/  LDS.U8 R10, [R9+UR4+0x1008] ;  /* 0x00100804090a7984 */ /* 0x000e280008000000 */
[----:B--2---:R-:W-:Y:S04]  /*15dc0*/  STL [R1+0x910], R0 ;  /* 0x0009100001007387 */ /* 0x004fe80000100800 */
        /* <DEDUP_REMOVED lines=11> */
[----:B--2---:R2:W-:Y:S04]  /*15e80*/  STL [R1+0x990], R0 ;  /* 0x0009900001007387 */ /* 0x0045e80000100800 */
[----:B-1----:R-:W-:Y:S04]  /*15e90*/  STL [R1+0x98c], R11 ;  /* 0x00098c0b01007387 */ /* 0x002fe80000100800 */
[----:B------:R-:W1:Y:S01]  /*15ea0*/  LDS.U8 R11, [R9+UR4+0x1088] ;  /* 0x00108804090b7984 */ /* 0x000e620008000000 */
[----:B--2---:R-:W-:-:S03]  /*15eb0*/  LOP3.LUT R0, R28, R27, R26, 0xfe, !PT ;  /* 0x0000001b1c007212 */ /* 0x004fc600078efe1a */
[----:B0-----:R-:W-:Y:S04]  /*15ec0*/  STL [R1+0x998], R10 ;  /* 0x0009980a01007387 */ /* 0x001fe80000100800 */
[----:B------:R-:W0:Y:S01]  /*15ed0*/  LDS.U8 R10, [R9+UR4+0x1180] ;  /* 0x00118004090a7984 */ /* 0x000e220008000000 */
[----:B------:R-:W-:-:S04]  /*15ee0*/  LOP3.LUT R0, R0, R29, RZ, 0xfc, !PT ;  /* 0x0000001d00007212 */ /* 0x000fc800078efcff */
[----:B------:R-:W-:Y:S01]  /*15ef0*/  LOP3.LUT R0, R0, 0x50, RZ, 0x3c, !PT ;  /* 0x0000005000007812 */ /* 0x000fe200078e3cff */
[----:B------:R-:W-:Y:S04]  /*15f00*/  STL [R1+0x994], R12 ;  /* 0x0009940c01007387 */ /* 0x000fe80000100800 */
[----:B-1----:R-:W-:Y:S04]  /*15f10*/  STL [R1+0x9a0], R11 ;  /* 0x0009a00b01007387 */ /* 0x002fe80000100800 */
[----:B------:R-:W1:Y:S04]  /*15f20*/  LDS.U8 R9, [R0+UR4+0x200] ;  /* 0x0002000400097984 */ /* 0x000e680008000000 */
[----:B------:R-:W2:Y:S01]  /*15f30*/  LDS.U8 R11, [R0+UR4+0x308] ;  /* 0x00030804000b7984 */ /* 0x000ea20008000000 */
[----:B------:R-:W3:Y:S01]  /*15f40*/  S2R R29, SR_TID.X ;  /* 0x00000000001d7919 */ /* 0x000ee20000002100 */
[----:B------:R-:W4:Y:S02]  /*15f50*/  S2R R26, SR_TID.X ;  /* 0x00000000001a7919 */ /* 0x000f240000002100 */
[----:B------:R-:W-:Y:S04]  /*15f60*/  LDS.U8 R12, [R0+UR4+0x1288] ;  /* 0x00128804000c7984 */ /* 0x000fe80008000000 */
[----:B0-----:R-:W-:Y:S04]  /*15f70*/  STL [R1+0x99c], R10 ;  /* 0x00099c0a01007387 */ /* 0x001fe80000100800 */
[----:B------:R-:W0:Y:S04]  /*15f80*/  LDS.U8 R10, [R0+UR4+0x208] ;  /* 0x00020804000a7984 */ /* 0x000e280008000000 */
[----:B-1----:R-:W-:Y:S04]  /*15f90*/  STL [R1+0x1014], R9 ;  /* 0x0010140901007387 */ /* 0x002fe80000100800 */
[----:B------:R-:W1:Y:S04]  /*15fa0*/  LDS.U8 R9, [R0+UR4+0x300] ;  /* 0x0003000400097984 */ /* 0x000e680008000000 */
[----:B--2---:R-:W-:Y:S04]  /*15fb0*/  STL [R1+0x1010], R11 ;  /* 0x0010100b01007387 */ /* 0x004fe80000100800 */
[----:B------:R-:W2:Y:S04]  /*15fc0*/  LDS.U8 R11, [R0+UR4+0x1200] ;  /* 0x00120004000b7984 */ /* 0x000ea80008000000 */
[----:B0-----:R-:W-:Y:S04]  /*15fd0*/  STL [R1+0x101c], R10 ;  /* 0x00101c0a01007387 */ /* 0x001fe80000100800 */
[----:B------:R-:W0:Y:S04]  /*15fe0*/  LDS.U8 R10, [R0+UR4+0x1308] ;  /* 0x00130804000a7984 */ /* 0x000e280008000000 */
[----:B-1----:R-:W-:Y:S04]  /*15ff0*/  STL [R1+0x1018], R9 ;  /* 0x0010180901007387 */ /* 0x002fe80000100800 */
[----:B------:R-:W1:Y:S04]  /*16000*/  LDS.U8 R9, [R0+UR4+0x1208] ;  /* 0x0012080400097984 */ /* 0x000e680008000000 */
[----:B--2---:R-:W-:Y:S04]  /*16010*/  STL [R1+0x1024], R11 ;  /* 0x0010240b01007387 */ /* 0x004fe80000100800 */
        /* <DEDUP_REMOVED lines=9> */
[----:B0-----:R-:W-:Y:S04]  /*160b0*/  STL [R1+0x1090], R10 ;  /* 0x0010900a01007387 */ /* 0x001fe80000100800 */
[----:B------:R-:W0:Y:S04]  /*160c0*/  LDS.U8 R10, [R0+UR4+0x1280] ;  /* 0x00128004000a7984 */ /* 0x000e280008000000 */
[----:B-1----:R1:W-:Y:S04]  /*160d0*/  STL [R1+0x109c], R9 ;  /* 0x00109c0901007387 */ /* 0x0023e80000100800 */
[----:B------:R-:W-:Y:S04]  /*160e0*/  STL [R1+0x1098], R11 ;  /* 0x0010980b01007387 */ /* 0x000fe80000100800 */
[----:B------:R-:W-:Y:S01]  /*160f0*/  LDS.U8 R11, [R0+UR4+0x1380] ;  /* 0x00138004000b7984 */ /* 0x000fe20008000000 */
[----:B---3--:R-:W-:-:S02]  /*16100*/  LOP3.LUT R28, R29, 0x20, RZ, 0xc0, !PT ;  /* 0x000000201d1c7812 */ /* 0x008fc400078ec0ff */
[C---:B----4-:R-:W-:Y:S02]  /*16110*/  LOP3.LUT R27, R26.reuse, 0x3, RZ, 0xc0, !PT ;  /* 0x000000031a1b7812 */ /* 0x050fe400078ec0ff */
[----:B------:R-:W-:Y:S02]  /*16120*/  LOP3.LUT R29, R26, 0x3, RZ, 0xc0, !PT ;  /* 0x000000031a1d7812 */ /* 0x000fe400078ec0ff */
[----:B------:R-:W-:Y:S01]  /*16130*/  SHF.R.U32.HI R26, RZ, 0x2, R26 ;  /* 0x00000002ff1a7819 */ /* 0x000fe2000001161a */
[----:B0-----:R-:W-:Y:S04]  /*16140*/  STL [R1+0x10a4], R10 ;  /* 0x0010a40a01007387 */ /* 0x001fe80000100800 */
[----:B------:R-:W0:Y:S01]  /*16150*/  LDS.U8 R10, [R0+UR4+0x1388] ;  /* 0x00138804000a7984 */ /* 0x000e220008000000 */
[----:B------:R-:W-:Y:S01]  /*16160*/  IMAD.SHL.U32 R27, R27, 0x400, RZ ;  /* 0x000004001b1b7824 */ /* 0x000fe200078e00ff */
[----:B------:R-:W-:-:S02]  /*16170*/  SHF.R.U32.HI R28, RZ, 0x1, R28 ;  /* 0x00000001ff1c7819 */ /* 0x000fc4000001161c */
[----:B------:R-:W-:Y:S01]  /*16180*/  SGXT.U32 R26, R26, 0x3 ;  /* 0x000000031a1a781a */ /* 0x000fe20000000000 */
[----:B------:R-:W-:-:S03]  /*16190*/  IMAD.SHL.U32 R29, R29, 0x20, RZ ;  /* 0x000000201d1d7824 */ /* 0x000fc600078e00ff */
[----:B-1----:R-:W-:-:S04]  /*161a0*/  LOP3.LUT R9, R28, R27, R26, 0xfe, !PT ;  /* 0x0000001b1c097212 */ /* 0x002fc800078efe1a */
[----:B------:R-:W-:-:S04]  /*161b0*/  LOP3.LUT R9, R9, R29, RZ, 0xfc, !PT ;  /* 0x0000001d09097212 */ /* 0x000fc800078efcff */
[----:B------:R-:W-:-:S05]  /*161c0*/  LOP3.LUT R9, R9, 0x60, RZ, 0x3c, !PT ;  /* 0x0000006009097812 */ /* 0x000fca00078e3cff */
[----:B------:R-:W-:Y:S04]  /*161d0*/  LDS.U8 R0, [R9+UR4+0x108] ;  /* 0x0001080409007984 */ /* 0x000fe80008000000 */
[----:B0-----:R-:W-:Y:S04]  /*161e0*/  STL [R1+0x10a0], R10 ;  /* 0x0010a00a01007387 */ /* 0x001fe80000100800 */
        /* <DEDUP_REMOVED lines=28> */
[----:B--2---:R-:W-:-:S04]  /*163b0*/  LOP3.LUT R0, R28, R27, R26, 0xfe, !PT ;  /* 0x0000001b1c007212 */ /* 0x004fc800078efe1a */
[----:B------:R-:W-:-:S04]  /*163c0*/  LOP3.LUT R0, R0, R29, RZ, 0xfc, !PT ;  /* 0x0000001d00007212 */ /* 0x000fc800078efcff */
[----:B------:R-:W-:Y:S01]  /*163d0*/  LOP3.LUT R0, R0, 0x70, RZ, 0x3c, !PT ;  /* 0x0000007000007812 */ /* 0x000fe200078e3cff */
[----:B0-----:R-:W-:Y:S04]  /*163e0*/  STL [R1+0x9b8], R10 ;  /* 0x0009b80a01007387 */ /* 0x001fe80000100800 */
[----:B------:R-:W0:Y:S04]  /*163f0*/  LDS.U8 R10, [R9+UR4+0x1180] ;  /* 0x00118004090a7984 */ /* 0x000e280008000000 */
[----:B------:R-:W-:Y:S04]  /*16400*/  LDS.U8 R9, [R0+UR4+0x308] ;  /* 0x0003080400097984 */ /* 0x000fe80008000000 */
[----:B-1----:R-:W-:Y:S04]  /*16410*/  STL [R1+0x9b4], R11 ;  /* 0x0009b40b01007387 */ /* 0x002fe80000100800 */
[----:B------:R-:W1:Y:S04]  /*16420*/  LDS.U8 R11, [R0+UR4+0x200] ;  /* 0x00020004000b7984 */ /* 0x000e680008000000 */
[----:B------:R-:W-:Y:S04]  /*16430*/  STL [R1+0x9c0], R12 ;  /* 0x0009c00c01007387 */ /* 0x000fe80000100800 */
[----:B0-----:R-:W-:Y:S04]  /*16440*/  STL [R1+0x9bc], R10 ;  /* 0x0009bc0a01007387 */ /* 0x001fe80000100800 */
[----:B------:R-:W0:Y:S04]  /*16450*/  LDS.U8 R10, [R0+UR4+0x208] ;  /* 0x00020804000a7984 */ /* 0x000e280008000000 */
[----:B-1----:R-:W-:Y:S04]  /*16460*/  STL [R1+0x1034], R11 ;  /* 0x0010340b01007387 */ /* 0x002fe80000100800 */
[----:B------:R-:W1:Y:S04]  /*16470*/  LDS.U8 R11, [R0+UR4+0x300] ;  /* 0x00030004000b7984 */ /* 0x000e680008000000 */
[----:B------:R-:W-:Y:S04]  /*16480*/  STL [R1+0x1030], R9 ;  /* 0x0010300901007387 */ /* 0x000fe80000100800 */
[----:B------:R-:W2:Y:S04]  /*16490*/  LDS.U8 R9, [R0+UR4+0x1200] ;  /* 0x0012000400097984 */ /* 0x000ea80008000000 */
[----:B0-----:R-:W-:Y:S04]  /*164a0*/  STL [R1+0x103c], R10 ;  /* 0x00103c0a01007387 */ /* 0x001fe80000100800 */
[----:B------:R-:W0:Y:S04]  /*164b0*/  LDS.U8 R10, [R0+UR4+0x1308] ;  /* 0x00130804000a7984 */ /* 0x000e280008000000 */
[----:B-1----:R-:W-:Y:S04]  /*164c0*/  STL [R1+0x1038], R11 ;  /* 0x0010380b01007387 */ /* 0x002fe80000100800 */
[----:B------:R-:W1:Y:S04]  /*164d0*/  LDS.U8 R11, [R0+UR4+0x1208] ;  /* 0x00120804000b7984 */ /* 0x000e680008000000 */
[----:B--2---:R-:W-:Y:S04]  /*164e0*/  STL [R1+0x1044], R9 ;  /* 0x0010440901007387 */ /* 0x004fe80000100800 */
[----:B------:R-:W2:Y:S04]  /*164f0*/  LDS.U8 R9, [R0+UR4+0x1300] ;  /* 0x0013000400097984 */ /* 0x000ea80008000000 */
[----:B0-----:R0:W-:Y:S04]  /*16500*/  STL [R1+0x1040], R10 ;  /* 0x0010400a01007387 */ /* 0x0011e80000100800 */
[----:B0-----:R-:W3:Y:S04]  /*16510*/  LDL.LU R10, [R1+0xb4] ;  /* 0x0000b400010a7983 */ /* 0x001ee80000300800 */
[----:B-1----:R-:W-:Y:S04]  /*16520*/  STL [R1+0x104c], R11 ;  /* 0x00104c0b01007387 */ /* 0x002fe80000100800 */
[----:B------:R-:W4:Y:S04]  /*16530*/  LDL.LU R15, [R1+0xb0] ;  /* 0x0000b000010f7983 */ /* 0x000f280000300800 */
[----:B--2---:R-:W-:Y:S04]  /*16540*/  STL [R1+0x1048], R9 ;  /* 0x0010480901007387 */ /* 0x004fe80000100800 */
[----:B------:R-:W2:Y:S04]  /*16550*/  LDL.LU R16, [R1+0x94] ;  /* 0x0000940001107983 */ /* 0x000ea80000300800 */
        /* <DEDUP_REMOVED lines=10> */
[----:B------:R-:W0:Y:S04]  /*16600*/  LDS.U8 R11, [R0+UR4+0x280] ;  /* 0x00028004000b7984 */ /* 0x000e280008000000 */
[----:B------:R-:W1:Y:S04]  /*16610*/  LDS.U8 R9, [R0+UR4+0x388] ;  /* 0x0003880400097984 */ /* 0x000e680008000000 */
[----:B------:R-:W2:Y:S04]  /*16620*/  LDL.LU R12, [R1+0x34] ;  /* 0x00003400010c7983 */ /* 0x000ea80000300800 */
[----:B------:R-:W2:Y:S04]  /*16630*/  LDL.LU R13, [R1+0x30] ;  /* 0x00003000010d7983 */ /* 0x000ea80000300800 */
[----:B------:R-:W2:Y:S04]  /*16640*/  LDL.LU R14, [R1+0x14] ;  /* 0x00001400010e7983 */ /* 0x000ea80000300800 */
[----:B------:R-:W2:Y:S04]  /*16650*/  LDL.LU R25, [R1+0x10] ;  /* 0x0000100001197983 */ /* 0x000ea80000300800 */
[----:B------:R-:W2:Y:S04]  /*16660*/  LDL.LU R28, [R1+0x4] ;  /* 0x00000400011c7983 */ /* 0x000ea80000300800 */
[----:B------:R-:W2:Y:S04]  /*16670*/  LDL.LU R29, [R1] ;  /* 0x00000000011d7983 */ /* 0x000ea80000300800 */
[----:B0-----:R-:W-:Y:S04]  /*16680*/  STL [R1+0x10b4], R11 ;  /* 0x0010b40b01007387 */ /* 0x001fe80000100800 */
[----:B------:R-:W0:Y:S04]  /*16690*/  LDS.U8 R11, [R0+UR4+0x288] ;  /* 0x00028804000b7984 */ /* 0x000e280008000000 */
[----:B-1----:R-:W-:Y:S04]  /*166a0*/  STL [R1+0x10b0], R9 ;  /* 0x0010b00901007387 */ /* 0x002fe80000100800 */
[----:B------:R-:W1:Y:S04]  /*166b0*/  LDS.U8 R9, [R0+UR4+0x380] ;  /* 0x0003800400097984 */ /* 0x000e680008000000 */
[----:B0-----:R-:W-:Y:S04]  /*166c0*/  STL [R1+0x10bc], R11 ;  /* 0x0010bc0b01007387 */ /* 0x001fe80000100800 */
[----:B-1----:R-:W-:Y:S04]  /*166d0*/  STL [R1+0x10b8], R9 ;  /* 0x0010b80901007387 */ /* 0x002fe80000100800 */
[----:B------:R-:W0:Y:S04]  /*166e0*/  LDS.U8 R9, [R0+UR4+0x1280] ;  /* 0x0012800400097984 */ /* 0x000e280008000000 */
[----:B0-----:R-:W-:Y:S04]  /*166f0*/  STL [R1+0x10c4], R9 ;  /* 0x0010c40901007387 */ /* 0x001fe80000100800 */
[----:B------:R-:W0:Y:S01]  /*16700*/  LDS.U8 R9, [R0+UR4+0x1388] ;  /* 0x0013880400097984 */ /* 0x000e220008000000 */
[----:B------:R-:W1:Y:S03]  /*16710*/  S2R R11, SR_TID.X ;  /* 0x00000000000b7919 */ /* 0x000e660000002100 */
[----:B0-----:R-:W-:Y:S04]  /*16720*/  STL [R1+0x10c0], R9 ;  /* 0x0010c00901007387 */ /* 0x001fe80000100800 */
[----:B------:R-:W0:Y:S04]  /*16730*/  LDS.U8 R9, [R0+UR4+0x1288] ;  /* 0x0012880400097984 */ /* 0x000e280008000000 */
[----:B------:R-:W3:Y:S01]  /*16740*/  LDS.U8 R0, [R0+UR4+0x1380] ;  /* 0x0013800400007984 */ /* 0x000ee20008000000 */
[----:B------:R-:W-:Y:S01]  /*16750*/  BAR.SYNC.DEFER_BLOCKING 0x0 ;  /* 0x0000000000007b1d */ /* 0x000fe20000010000 */
[----:B-1----:R-:W-:-:S05]  /*16760*/  LOP3.LUT R11, R11, 0x3f, RZ, 0xc0, !PT ;  /* 0x0000003f0b0b7812 */ /* 0x002fca00078ec0ff */
[----:B0-----:R0:W-:Y:S04]  /*16770*/  STL [R1+0x10cc], R9 ;  /* 0x0010cc0901007387 */ /* 0x0011e80000100800 */
[----:B0-----:R-:W2:Y:S04]  /*16780*/  LDL.LU R9, [R1+0x23a0] ;  /* 0x0023a00001097983 */ /* 0x001ea80000300800 */
[----:B---3--:R0:W-:Y:S04]  /*16790*/  STL [R1+0x1678], R0 ;  /* 0x0016780001007387 */ /* 0x0081e80000100800 */
[----:B0-----:R-:W3:Y:S04]  /*167a0*/  LDL.LU R0, [R1+0x40] ;  /* 0x0000400001007983 */ /* 0x001ee80000300800 */
[----:B------:R0:W-:Y:S04]  /*167b0*/  STS.U8 [R11+UR4], R10 ;  /* 0x0000000a0b007988 */ /* 0x0001e80008000004 */
[----:B----4-:R1:W-:Y:S04]  /*167c0*/  STS.U8 [R11+UR4+0x40], R15 ;  /* 0x0000400f0b007988 */ /* 0x0103e80008000004 */
[----:B--2---:R2:W-:Y:S04]  /*167d0*/  STS.U8 [R11+UR4+0x100], R16 ;  /* 0x000100100b007988 */ /* 0x0045e80008000004 */
[----:B------:R4:W-:Y:S04]  /*167e0*/  STS.U8 [R11+UR4+0x140], R17 ;  /* 0x000140110b007988 */ /* 0x0009e80008000004 */
[----:B------:R4:W-:Y:S04]  /*167f0*/  STS.U8 [R11+UR4+0x200], R18 ;  /* 0x000200120b007988 */ /* 0x0009e80008000004 */
[----:B0-----:R-:W3:Y:S04]  /*16800*/  LDL.LU R10, [R1+0x239c] ;  /* 0x00239c00010a7983 */ /* 0x001ee80000300800 */
[----:B-1----:R-:W3:Y:S04]  /*16810*/  LDL.LU R15, [R1+0x2398] ;  /* 0x00239800010f7983 */ /* 0x002ee80000300800 */
[----:B------:R0:W-:Y:S04]  /*16820*/  STS.U8 [R11+UR4+0x240], R19 ;  /* 0x000240130b007988 */ /* 0x0001e80008000004 */
[----:B--2---:R-:W2:Y:S04]  /*16830*/  LDL.LU R16, [R1+0x2394] ;  /* 0x0023940001107983 */ /* 0x004ea80000300800 */
[----:B----4-:R-:W4:Y:S04]  /*16840*/  LDL.LU R17, [R1+0x2390] ;  /* 0x0023900001117983 */ /* 0x010f280000300800 */
[----:B------:R-:W2:Y:S04]  /*16850*/  LDL.LU R18, [R1+0x238c] ;  /* 0x00238c0001127983 */ /* 0x000ea80000300800 */
[----:B------:R1:W-:Y:S04]  /*16860*/  STS.U8 [R11+UR4+0x300], R20 ;  /* 0x000300140b007988 */ /* 0x0003e80008000004 */
[----:B------:R1:W-:Y:S04]  /*16870*/  STS.U8 [R11+UR4+0x340], R21 ;  /* 0x000340150b007988 */ /* 0x0003e80008000004 */
[----:B------:R1:W-:Y:S04]  /*16880*/  STS.U8 [R11+UR4+0x400], R22 ;  /* 0x000400160b007988 */ /* 0x0003e80008000004 */
[----:B0-----:R-:W4:Y:S04]  /*16890*/  LDL.LU R19, [R1+0x2388] ;  /* 0x0023880001137983 */ /* 0x001f280000300800 */
[----:B------:R0:W-:Y:S04]  /*168a0*/  STS.U8 [R11+UR4+0x440], R23 ;  /* 0x000440170b007988 */ /* 0x0001e80008000004 */
[----:B------:R0:W-:Y:S04]  /*168b0*/  STS.U8 [R11+UR4+0x500], R24 ;  /* 0x000500180b007988 */ /* 0x0001e80008000004 */
[----:B-1----:R-:W2:Y:S04]  /*168c0*/  LDL.LU R20, [R1+0x2384] ;  /* 0x0023840001147983 */ /* 0x002ea80000300800 */
[----:B------:R-:W4:Y:S04]  /*168d0*/  LDL.LU R21, [R1+0x2380] ;  /* 0x0023800001157983 */ /* 0x000f280000300800 */
[----:B------:R-:W2:Y:S04]  /*168e0*/  LDL.LU R22, [R1+0x237c] ;  /* 0x00237c0001167983 */ /* 0x000ea80000300800 */
[----:B------:R1:W-:Y:S04]  /*168f0*/  STS.U8 [R11+UR4+0x540], R26 ;  /* 0x0005401a0b007988 */ /* 0x0003e80008000004 */
[----:B------:R1:W-:Y:S04]  /*16900*/  STS.U8 [R11+UR4+0x600], R27 ;  /* 0x0006001b0b007988 */ /* 0x0003e80008000004 */
[----:B0-----:R-:W4:Y:S04]  /*16910*/  LDL.LU R23, [R1+0x2378] ;  /* 0x0023780001177983 */ /* 0x001f280000300800 */
[----:B------:R-:W2:Y:S04]  /*16920*/  LDL.LU R24, [R1+0x2374] ;  /* 0x0023740001187983 */ /* 0x000ea80000300800 */
[----:B-1----:R-:W4:Y:S04]  /*16930*/  LDL.LU R26, [R1+0x2370] ;  /* 0x00237000011a7983 */ /* 0x002f280000300800 */
[----:B------:R-:W2:Y:S04]  /*16940*/  LDL.LU R27, [R1+0x236c] ;  /* 0x00236c00011b7983 */ /* 0x000ea80000300800 */
[----:B---3--:R-:W-:Y:S04]  /*16950*/  STS.U8 [R11+UR4+0x640], R0 ;  /* 0x000640000b007988 */ /* 0x008fe80008000004 */
[----:B------:R0:W-:Y:S04]  /*16960*/  STS.U8 [R11+UR4+0x700], R12 ;  /* 0x0007000c0b007988 */ /* 0x0001e80008000004 */
[----:B------:R1:W-:Y:S04]  /*16970*/  STS.U8 [R11+UR4+0x740], R13 ;  /* 0x0007400d0b007988 */ /* 0x0003e80008000004 */
[----:B------:R3:W-:Y:S04]  /*16980*/  STS.U8 [R11+UR4+0x800], R14 ;  /* 0x0008000e0b007988 */ /* 0x0007e80008000004 */
[----:B------:R3:W-:Y:S04]  /*16990*/  STS.U8 [R11+UR4+0x840], R25 ;  /* 0x000840190b007988 */ /* 0x0007e80008000004 */
[----:B------:R3:W-:Y:S04]  /*169a0*/  STS.U8 [R11+UR4+0x900], R28 ;  /* 0x0009001c0b007988 */ /* 0x0007e80008000004 */
[----:B------:R3:W-:Y:S04]  /*169b0*/  STS.U8 [R11+UR4+0x940], R29 ;  /* 0x0009401d0b007988 */ /* 0x0007e80008000004 */
[----:B0-----:R-:W4:Y:S04]  /*169c0*/  LDL.LU R12, [R1+0x9c] ;  /* 0x00009c00010c7983 */ /* 0x001f280000300800 */
[----:B-1----:R-:W4:Y:S04]  /*169d0*/  LDL.LU R13, [R1+0x98] ;  /* 0x00009800010d7983 */ /* 0x002f280000300800 */
[----:B---3--:R-:W3:Y:S04]  /*169e0*/  LDL.LU R14, [R1+0x8c] ;  /* 0x00008c00010e7983 */ /* 0x008ee80000300800 */
[----:B------:R-:W3:Y:S04]  /*169f0*/  LDL.LU R25, [R1+0x88] ;  /* 0x0000880001197983 */ /* 0x000ee80000300800 */
[----:B------:R-:W3:Y:S04]  /*16a00*/  LDL.LU R28, [R1+0x7c] ;  /* 0x00007c00011c7983 */ /* 0x000ee80000300800 */
[----:B------:R-:W3:Y:S04]  /*16a10*/  LDL.LU R29, [R1+0x78] ;  /* 0x00007800011d7983 */ /* 0x000ee80000300800 */
[----:B------:R-:W3:Y:S04]  /*16a20*/  LDL.LU R0, [R1+0x3c] ;  /* 0x00003c0001007983 */ /* 0x000ee80000300800 */
[----:B--2---:R0:W-:Y:S04]  /*16a30*/  STS.U8 [R11+UR4+0xa00], R27 ;  /* 0x000a001b0b007988 */ /* 0x0041e80008000004 */
[----:B----4-:R1:W-:Y:S04]  /*16a40*/  STS.U8 [R11+UR4+0xa40], R26 ;  /* 0x000a401a0b007988 */ /* 0x0103e80008000004 */
[----:B------:R2:W-:Y:S04]  /*16a50*/  STS.U8 [R11+UR4+0xb00], R24 ;  /* 0x000b00180b007988 */ /* 0x0005e80008000004 */
[----:B------:R4:W-:Y:S04]  /*16a60*/  STS.U8 [R11+UR4+0xb40], R23 ;  /* 0x000b40170b007988 */ /* 0x0009e80008000004 */
[----:B------:R4:W-:Y:S04]  /*16a70*/  STS.U8 [R11+UR4+0xc00], R22 ;  /* 0x000c00160b007988 */ /* 0x0009e80008000004 */
[----:B------:R4:W-:Y:S04]  /*16a80*/  STS.U8 [R11+UR4+0xc40], R21 ;  /* 0x000c40150b007988 */ /* 0x0009e80008000004 */
[----:B------:R4:W-:Y:S04]  /*16a90*/  STS.U8 [R11+UR4+0xd00], R20 ;  /* 0x000d00140b007988 */ /* 0x0009e80008000004 */
[----:B0-----:R-:W3:Y:S04]  /*16aa0*/  LDL.LU R27, [R1+0x8] ;  /* 0x00000800011b7983 */ /* 0x001ee80000300800 */
[----:B-1----:R-:W3:Y:S04]  /*16ab0*/  LDL.LU R26, [R1+0xc] ;  /* 0x00000c00011a7983 */ /* 0x002ee80000300800 */
[----:B--2---:R-:W2:Y:S04]  /*16ac0*/  LDL.LU R24, [R1+0x48] ;  /* 0x0000480001187983 */ /* 0x004ea80000300800 */
[----:B----4-:R-:W4:Y:S04]  /*16ad0*/  LDL.LU R23, [R1+0x4c] ;  /* 0x00004c0001177983 */ /* 0x010f280000300800 */
[----:B------:R-:W2:Y:S04]  /*16ae0*/  LDL.LU R22, [R1+0x58] ;  /* 0x0000580001167983 */ /* 0x000ea80000300800 */
[----:B------:R-:W4:Y:S04]  /*16af0*/  LDL.LU R21, [R1+0x5c] ;  /* 0x00005c0001157983 */ /* 0x000f280000300800 */
[----:B------:R0:W-:Y:S04]  /*16b00*/  STS.U8 [R11+UR4+0xd40], R19 ;  /* 0x000d40130b007988 */ /* 0x0001e80008000004 */
[----:B------:R1:W-:Y:S04]  /*16b10*/  STS.U8 [R11+UR4+0xe00], R18 ;  /* 0x000e00120b007988 */ /* 0x0003e80008000004 */
[----:B------:R1:W-:Y:S04]  /*16b20*/  STS.U8 [R11+UR4+0xe40], R17 ;  /* 0x000e40110b007988 */ /* 0x0003e80008000004 */
[----:B------:R1:W-:Y:S01]  /*16b30*/  STS.U8 [R11+UR4+0xf00], R16 ;  /* 0x000f00100b007988 */ /* 0x0003e20008000004 */
[----:B------:R-:W-:-:S03]  /*16b40*/  LOP3.LUT R20, R11, 0x10, RZ, 0x3c, !PT ;  /* 0x000000100b147812 */ /* 0x000fc600078e3cff */
[----:B------:R1:W-:Y:S04]  /*16b50*/  STS.U8 [R11+UR4+0xf40], R15 ;  /* 0x000f400f0b007988 */ /* 0x0003e80008000004 */
[----:B0-----:R-:W2:Y:S04]  /*16b60*/  LDL.LU R19, [R1+0x18] ;  /* 0x0000180001137983 */ /* 0x001ea80000300800 */
[----:B-1----:R-:W2:Y:S04]  /*16b70*/  LDL.LU R18, [R1+0x1c] ;  /* 0x00001c0001127983 */ /* 0x002ea80000300800 */
[----:B------:R-:W2:Y:S04]  /*16b80*/  LDL.LU R17, [R1+0x38] ;  /* 0x0000380001117983 */ /* 0x000ea80000300800 */
[----:B------:R-:W4:Y:S04]  /*16b90*/  LDL.LU R16, [R1+0x68] ;  /* 0x0000680001107983 */ /* 0x000f280000300800 */
[----:B------:R-:W2:Y:S04]  /*16ba0*/  LDL.LU R11, [R1+0x2368] ;  /* 0x00236800010b7983 */ /* 0x000ea80000300800 */
[----:B------:R-:W4:Y:S04]  /*16bb0*/  LDL.LU R15, [R1+0x6c] ;  /* 0x00006c00010f7983 */ /* 0x000f280000300800 */
[----:B------:R0:W-:Y:S04]  /*16bc0*/  STS.U8 [R20+UR4+0x80], R12 ;  /* 0x0000800c14007988 */ /* 0x0001e80008000004 */
[----:B------:R1:W-:Y:S04]  /*16bd0*/  STS.U8 [R20+UR4+0xc0], R13 ;  /* 0x0000c00d14007988 */ /* 0x0003e80008000004 */
[----:B---3--:R3:W-:Y:S04]  /*16be0*/  STS.U8 [R20+UR4+0x180], R14 ;  /* 0x0001800e14007988 */ /* 0x0087e80008000004 */
[----:B------:R3:W-:Y:S04]  /*16bf0*/  STS.U8 [R20+UR4+0x1c0], R25 ;  /* 0x0001c01914007988 */ /* 0x0007e80008000004 */
[----:B------:R3:W-:Y:S04]  /*16c00*/  STS.U8 [R20+UR4+0x280], R28 ;  /* 0x0002801c14007988 */ /* 0x0007e80008000004 */
[----:B------:R3:W-:Y:S04]  /*16c10*/  STS.U8 [R20+UR4+0x2c0], R29 ;  /* 0x0002c01d14007988 */ /* 0x0007e80008000004 */
[----:B0-----:R-:W2:Y:S04]  /*16c20*/  LDL.LU R12, [R1+0x2364] ;  /* 0x00236400010c7983 */ /* 0x001ea80000300800 */
[----:B-1----:R-:W2:Y:S04]  /*16c30*/  LDL.LU R13, [R1+0x2360] ;  /* 0x00236000010d7983 */ /* 0x002ea80000300800 */
[----:B---3--:R-:W3:Y:S04]  /*16c40*/  LDL.LU R14, [R1+0x235c] ;  /* 0x00235c00010e7983 */ /* 0x008ee80000300800 */
[----:B------:R-:W3:Y:S04]  /*16c50*/  LDL.LU R25, [R1+0x2358] ;  /* 0x0023580001197983 */ /* 0x000ee80000300800 */
[----:B------:R-:W3:Y:S04]  /*16c60*/  LDL.LU R28, [R1+0x2354] ;  /* 0x00235400011c7983 */ /* 0x000ee80000300800 */
[----:B------:R-:W3:Y:S04]  /*16c70*/  LDL.LU R29, [R1+0x2350] ;  /* 0x00235000011d7983 */ /* 0x000ee80000300800 */
[----:B----4-:R-:W-:Y:S04]  /*16c80*/  STS.U8 [R20+UR4+0x380], R15 ;  /* 0x0003800f14007988 */ /* 0x010fe80008000004 */
[----:B------:R-:W-:Y:S04]  /*16c90*/  STS.U8 [R20+UR4+0x3c0], R16 ;  /* 0x0003c01014007988 */ /* 0x000fe80008000004 */
[----:B------:R-:W-:Y:S04]  /*16ca0*/  STS.U8 [R20+UR4+0x480], R21 ;  /* 0x0004801514007988 */ /* 0x000fe80008000004 */
[----:B--2---:R-:W-:Y:S04]  /*16cb0*/  STS.U8 [R20+UR4+0x4c0], R22 ;  /* 0x0004c01614007988 */ /* 0x004fe80008000004 */
[----:B------:R-:W-:Y:S04]  /*16cc0*/  STS.U8 [R20+UR4+0x580], R23 ;  /* 0x0005801714007988 */ /* 0x000fe80008000004 */
[----:B------:R-:W-:Y:S04]  /*16cd0*/  STS.U8 [R20+UR4+0x5c0], R24 ;  /* 0x0005c01814007988 */ /* 0x000fe80008000004 */
[----:B------:R0:W-:Y:S04]  /*16ce0*/  STS.U8 [R20+UR4+0x680], R0 ;  /* 0x0006800014007988 */ /* 0x0001e80008000004 */
[----:B0-----:R-:W2:Y:S04]  /*16cf0*/  LDL R0, [R1+0x8cc] ;  /* 0x0008cc0001007983 */ /* 0x001ea80000100800 */
[----:B------:R-:W-:Y:S04]  /*16d00*/  STS.U8 [R20+UR4+0x6c0], R17 ;  /* 0x0006c01114007988 */ /* 0x000fe80008000004 */
[----:B------:R-:W-:Y:S04]  /*16d10*/  STS.U8 [R20+UR4+0x780], R18 ;  /* 0x0007801214007988 */ /* 0x000fe80008000004 */
[----:B------:R-:W-:Y:S04]  /*16d20*/  STS.U8 [R20+UR4+0x7c0], R19 ;  /* 0x0007c01314007988 */ /* 0x000fe80008000004 */
[----:B------:R0:W-:Y:S04]  /*16d30*/  STS.U8 [R20+UR4+0x880], R26 ;  /* 0x0008801a14007988 */ /* 0x0001e80008000004 */
[----:B------:R1:W-:Y:S04]  /*16d40*/  STS.U8 [R20+UR4+0x8c0], R27 ;  /* 0x0008c01b14007988 */ /* 0x0003e80008000004 */
[----:B------:R-:W4:Y:S04]  /*16d50*/  LDL.LU R21, [R1+0xbc] ;  /* 0x0000bc0001157983 */ /* 0x000f280000300800 */
[----:B------:R-:W4:Y:S04]  /*16d60*/  LDL.LU R22, [R1+0xb8] ;  /* 0x0000b80001167983 */ /* 0x000f280000300800 */
[----:B------:R-:W4:Y:S04]  /*16d70*/  LDL.LU R23, [R1+0x134] ;  /* 0x0001340001177983 */ /* 0x000f280000300800 */
[----:B------:R-:W4:Y:S04]  /*16d80*/  LDL.LU R24, [R1+0x130] ;  /* 0x0001300001187983 */ /* 0x000f280000300800 */
[----:B0-----:R-:W4:Y:S04]  /*16d90*/  LDL.LU R26, [R1+0x13c] ;  /* 0x00013c00011a7983 */ /* 0x001f280000300800 */
[----:B-1----:R-:W4:Y:S04]  /*16da0*/  LDL.LU R27, [R1+0x138] ;  /* 0x00013800011b7983 */ /* 0x002f280000300800 */
[----:B---3--:R-:W-:Y:S04]  /*16db0*/  STS.U8 [R20+UR4+0x980], R29 ;  /* 0x0009801d14007988 */ /* 0x008fe80008000004 */
[----:B------:R-:W-:Y:S04]  /*16dc0*/  STS.U8 [R20+UR4+0x9c0], R28 ;  /* 0x0009c01c14007988 */ /* 0x000fe80008000004 */
        /* <DEDUP_REMOVED lines=11> */
[----:B------:R0:W-:Y:S01]  /*16e80*/  STS.U8 [R20+UR4+0xfc0], R4 ;  /* 0x000fc00414007988 */ /* 0x0001e20008000004 */
[----:B------:R-:W-:Y:S01]  /*16e90*/  BAR.SYNC.DEFER_BLOCKING 0x0 ;  /* 0x0000000000007b1d */ /* 0x000fe20000010000 */
[----:B0-----:R-:W-:-:S05]  /*16ea0*/  IMAD R4, R2, 0x100, R3 ;  /* 0x0000010002047824 */ /* 0x001fca00078e0203 */
[----:B--2---:R-:W0:Y:S04]  /*16eb0*/  LDSM.16.M88.4 R8, [R0] ;  /* 0x000000000008783b */ /* 0x004e280000000200 */
[----:B0-----:R-:W-:Y:S04]  /*16ec0*/  STL.64 [R1+0x30], R8 ;  /* 0x0000300801007387 */ /* 0x001fe80000100a00 */
[----:B------:R-:W-:Y:S04]  /*16ed0*/  STL.64 [R1+0x38], R10 ;  /* 0x0000380a01007387 */ /* 0x000fe80000100a00 */
[----:B------:R-:W2:Y:S04]  /*16ee0*/  LDL R3, [R1+0x8cc] ;  /* 0x0008cc0001037983 */ /* 0x000ea80000100800 */
[----:B------:R-:W3:Y:S04]  /*16ef0*/  LDL.LU.64 R16, [R1+0xc0] ;  /* 0x0000c00001107983 */ /* 0x000ee80000300a00 */
[----:B------:R-:W3:Y:S01]  /*16f00*/  LDL.LU.64 R18, [R1+0xc8] ;  /* 0x0000c80001127983 */ /* 0x000ee20000300a00 */
[----:B----4-:R-:W-:-:S02]  /*16f10*/  IMAD R5, R22, 0x100, R21 ;  /* 0x0000010016057824 */ /* 0x010fc400078e0215 */
[----:B------:R-:W-:Y:S02]  /*16f20*/  IMAD R6, R24, 0x100, R23 ;  /* 0x0000010018067824 */ /* 0x000fe400078e0217 */
[----:B------:R-:W-:Y:S02]  /*16f30*/  IMAD.MOV.U32 R13, RZ, RZ, R8 ;  /* 0x000000ffff0d7224 */ /* 0x000fe400078e0008 */
[----:B------:R-:W-:Y:S02]  /*16f40*/  IMAD.MOV.U32 R0, RZ, RZ, R9 ;  /* 0x000000ffff007224 */ /* 0x000fe400078e0009 */
[----:B------:R-:W-:Y:S02]  /*16f50*/  IMAD R7, R27, 0x100, R26 ;  /* 0x000001001b077824 */ /* 0x000fe400078e021a */
[----:B------:R-:W-:Y:S01]  /*16f60*/  IMAD.MOV.U32 R12, RZ, RZ, R10 ;  /* 0x000000ffff0c7224 */ /* 0x000fe200078e000a */
[----:B------:R-:W-:Y:S02]  /*16f70*/  F2FP.F16.E4M3.UNPACK_B R4, R4 ;  /* 0x00000004ff04723e */ /* 0x000fe400020006ff */
[----:B------:R-:W-:-:S02]  /*16f80*/  F2FP.F16.E4M3.UNPACK_B R5, R5 ;  /* 0x00000005ff05723e */ /* 0x000fc400020006ff */
[----:B------:R-:W-:Y:S02]  /*16f90*/  F2FP.F16.E4M3.UNPACK_B R6, R6 ;  /* 0x00000006ff06723e */ /* 0x000fe400020006ff */
[----:B------:R-:W-:Y:S01]  /*16fa0*/  F2FP.F16.E4M3.UNPACK_B R7, R7 ;  /* 0x00000007ff07723e */ /* 0x000fe200020006ff */
[----:B--2---:R-:W0:Y:S02]  /*16fb0*/  LDSM.16.M88.4 R20, [R3+0x200] ;  /* 0x000200000314783b */ /* 0x004e240000000200 */
[----:B0-----:R-:W-:Y:S02]  /*16fc0*/  IMAD.MOV.U32 R9, RZ, RZ, R22 ;  /* 0x000000ffff097224 */ /* 0x001fe400078e0016 */
[----:B------:R-:W-:Y:S01]  /*16fd0*/  IMAD.MOV.U32 R8, RZ, RZ, R23 ;  /* 0x000000ffff087224 */ /* 0x000fe200078e0017 */
[----:B------:R-:W-:Y:S04]  /*16fe0*/  STL.64 [R1+0x40], R20 ;  /* 0x0000401401007387 */ /* 0x000fe80000100a00 */
[----:B------:R-:W-:Y:S01]  /*16ff0*/  STL.64 [R1+0x48], R22 ;  /* 0x0000481601007387 */ /* 0x000fe20000100a00 */
[----:B------:R-:W-:-:S03]  /*17000*/  IMAD.MOV.U32 R10, RZ, RZ, R20 ;  /* 0x000000ffff0a7224 */ /* 0x000fc600078e0014 */
[----:B------:R0:W-:Y:S04]  /*17010*/  STL.64 [R1+0x2340], R8 ;  /* 0x0023400801007387 */ /* 0x0001e80000100a00 */
[----:B------:R-:W-:Y:S04]  /*17020*/  STL.64 [R1+0x2348], R10 ;  /* 0x0023480a01007387 */ /* 0x000fe80000100a00 */
[----:B------:R-:W2:Y:S04]  /*17030*/  LDL.LU.64 R24, [R1+0xe0] ;  /* 0x0000e00001187983 */ /* 0x000ea80000300a00 */
[----:B------:R-:W2:Y:S01]  /*17040*/  LDL.LU.64 R26, [R1+0xe8] ;  /* 0x0000e800011a7983 */ /* 0x000ea20000300a00 */
[----:B0-----:R-:W-:-:S02]  /*17050*/  F2FP.F16.E4M3.UNPACK_B R8, R13 ;  /* 0x0000000dff08723e */ /* 0x001fc400020006ff */
[----:B------:R-:W-:-:S05]  /*17060*/  F2FP.F16.E4M3.UNPACK_B R9, R0 ;  /* 0x00000000ff09723e */ /* 0x000fca00020006ff */
[----:B------:R-:W-:Y:S01]  /*17070*/  STL.64 [R1+0x10], R8 ;  /* 0x0000100801007387 */ /* 0x000fe20000100a00 */
[----:B------:R-:W-:Y:S01]  /*17080*/  IMAD.MOV.U32 R0, RZ, RZ, R9 ;  /* 0x000000ffff007224 */ /* 0x000fe200078e0009 */
[----:B---3--:R-:W-:Y:S02]  /*17090*/  HMMA.16816.F32 R16, R4, R8, R16 ;  /* 0x000000080410723c */ /* 0x008fe40000001810 */
[----:B------:R-:W0:Y:S01]  /*170a0*/  LDSM.16.M88.4 R8, [R3+0x400] ;  /* 0x000400000308783b */ /* 0x000e220000000200 */
[----:B------:R-:W-:-:S03]  /*170b0*/  IMAD.MOV.U32 R2, RZ, RZ, R21 ;  /* 0x000000ffff027224 */ /* 0x000fc600078e0015 */
[----:B------:R-:W3:-:S15]  /*170c0*/  LDL.LU.64 R20, [R1+0x100] ;  /* 0x0001000001147983 */ /* 0x000ede0000300a00 */
[----:B------:R-:W-:-:S02]  /*170d0*/  NOP ;  /* 0x0000000000007918 */ /* 0x000fc40000000000 */
[----:B------:R-:W-:Y:S04]  /*170e0*/  STL.64 [R1+0xc0], R16 ;  /* 0x0000c01001007387 */ /* 0x000fe80000100a00 */
[----:B------:R-:W-:Y:S04]  /*170f0*/  STL.64 [R1+0xc8], R18 ;  /* 0x0000c81201007387 */ /* 0x000fe80000100a00 */
[----:B------:R-:W3:Y:S04]  /*17100*/  LDL.LU.64 R22, [R1+0x108] ;  /* 0x0001080001167983 */ /* 0x000ee80000300a00 */
[----:B------:R-:W-:Y:S04]  /*17110*/  STL [R1+0x22fc], R0 ;  /* 0x0022fc0001007387 */ /* 0x000fe80000100800 */
[----:B0-----:R-:W-:Y:S01]  /*17120*/  STL.64 [R1+0x50], R8 ;  /* 0x0000500801007387 */ /* 0x001fe20000100a00 */
[----:B------:R-:W-:-:S03]  /*17130*/  IMAD.MOV.U32 R14, RZ, RZ, R10 ;  /* 0x000000ffff0e7224 */ /* 0x000fc600078e000a */
[----:B------:R0:W-:Y:S01]  /*17140*/  STL.64 [R1+0x58], R10 ;  /* 0x0000580a01007387 */ /* 0x0001e20000100a00 */
[----:B------:R-:W-:-:S03]  /*17150*/  IMAD.MOV.U32 R13, RZ, RZ, R11 ;  /* 0x000000ffff0d7224 */ /* 0x000fc600078e000b */
[----:B0-----:R-:W4:Y:S01]  /*17160*/  LDL.LU.64 R10, [R1+0x2348] ;  /* 0x00234800010a7983 */ /* 0x001f220000300a00 */
[----:B------:R-:W-:Y:S02]  /*17170*/  IMAD.MOV.U32 R17, RZ, RZ, R8 ;  /* 0x000000ffff117224 */ /* 0x000fe400078e0008 */
[----:B------:R-:W-:Y:S01]  /*17180*/  IMAD.MOV.U32 R16, RZ, RZ, R9 ;  /* 0x000000ffff107224 */ /* 0x000fe200078e0009 */
[----:B------:R-:W-:Y:S02]  /*17190*/  F2FP.F16.E4M3.UNPACK_B R8, R12 ;  /* 0x0000000cff08723e */ /* 0x000fe400020006ff */
[----:B----4-:R-:W-:-:S07]  /*171a0*/  F2FP.F16.E4M3.UNPACK_B R9, R11 ;  /* 0x0000000bff09723e */ /* 0x010fce00020006ff */
[----:B--2---:R-:W-:Y:S06]  /*171b0*/  HMMA.16816.F32 R24, R4, R8, R24 ;  /* 0x000000080418723c */ /* 0x004fec0000001818 */
[----:B------:R0:W-:Y:S01]  /*171c0*/  STL.64 [R1+0x8], R8 ;  /* 0x0000080801007387 */ /* 0x0001e20000100a00 */
[----:B------:R-:W-:Y:S01]  /*171d0*/  IMAD.MOV.U32 R0, RZ, RZ, R9 ;  /* 0x000000ffff007224 */ /* 0x000fe200078e0009 */
[----:B0-----:R-:W-:Y:S02]  /*171e0*/  F2FP.F16.E4M3.UNPACK_B R8, R10 ;  /* 0x0000000aff08723e */ /* 0x001fe400020006ff */
[----:B------:R-:W-:-:S13]  /*171f0*/  F2FP.F16.E4M3.UNPACK_B R9, R2 ;  /* 0x00000002ff09723e */ /* 0x000fda00020006ff */
[----:B------:R0:W-:Y:S04]  /*17200*/  STL.64 [R1+0xe0], R24 ;  /* 0x0000e01801007387 */ /* 0x0001e80000100a00 */
[----:B------:R1:W-:Y:S01]  /*17210*/  STL.64 [R1+0xe8], R26 ;  /* 0x0000e81a01007387 */ /* 0x0003e20000100a00 */
[----:B---3--:R-:W-:Y:S03]  /*17220*/  HMMA.16816.F32 R20, R4, R8, R20 ;  /* 0x000000080414723c */ /* 0x008fe60000001814 */
[----:B0-----:R-:W2:Y:S04]  /*17230*/  LDL.LU.64 R24, [R1+0x120] ;  /* 0x0001200001187983 */ /* 0x001ea80000300a00 */
[----:B-1----:R-:W2:Y:S04]  /*17240*/  LDL.LU.64 R26, [R1+0x128] ;  /* 0x00012800011a7983 */ /* 0x002ea80000300a00 */
[----:B------:R-:W-:Y:S04]  /*17250*/  STL.64 [R1], R8 ;  /* 0x0000000801007387 */ /* 0x000fe80000100a00 */
[----:B------:R-:W0:Y:S08]  /*17260*/  LDSM.16.M88.4 R8, [R3+0x600] ;  /* 0x000600000308783b */ /* 0x000e300000000200 */
[----:B------:R-:W-:Y:S04]  /*17270*/  STL.64 [R1+0x100], R20 ;  /* 0x0001001401007387 */ /* 0x000fe80000100a00 */
[----:B------:R-:W-:Y:S04]  /*17280*/  STL.64 [R1+0x108], R22 ;  /* 0x0001081601007387 */ /* 0x000fe80000100a00 */
[----:B0-----:R0:W-:Y:S01]  /*17290*/  STL.64 [R1+0x60], R8 ;  /* 0x0000600801007387 */ /* 0x0011e20000100a00 */
[----:B------:R-:W-:-:S02]  /*172a0*/  IMAD.MOV.U32 R12, RZ, RZ, R8 ;  /* 0x000000ffff0c7224 */ /* 0x000fc400078e0008 */
[----:B------:R-:W-:Y:S01]  /*172b0*/  IMAD.MOV.U32 R2, RZ, RZ, R9 ;  /* 0x000000ffff027224 */ /* 0x000fe200078e0009 */
[----:B------:R-:W-:Y:S04]  /*172c0*/  STL.64 [R1+0x68], R10 ;  /* 0x0000680a01007387 */ /* 0x000fe80000100a00 */
[----:B0-----:R-:W3:Y:S04]  /*172d0*/  LDL.LU.64 R8, [R1+0x2340] ;  /* 0x0023400001087983 */ /* 0x001ee80000300a00 */
[----:B------:R-:W-:Y:S04]  /*172e0*/  STL [R1+0x2338], R14 ;  /* 0x0023380e01007387 */ /* 0x000fe80000100800 */
[----:B------:R0:W-:Y:S04]  /*172f0*/  STL.64 [R1+0x2330], R12 ;  /* 0x0023300c01007387 */ /* 0x0001e80000100a00 */
[----:B0-----:R-:W4:Y:S04]  /*17300*/  LDL.LU.64 R12, [R1+0x150] ;  /* 0x00015000010c7983 */ /* 0x001f280000300a00 */
[----:B------:R-:W4:Y:S01]  /*17310*/  LDL.LU.64 R14, [R1+0x158] ;  /* 0x00015800010e7983 */ /* 0x000f220000300a00 */
[----:B------:R-:W-:-:S02]  /*17320*/  IMAD.MOV.U32 R20, RZ, RZ, R10 ;  /* 0x000000ffff147224 */ /* 0x000fc400078e000a */
[----:B------:R-:W-:Y:S01]  /*17330*/  IMAD.MOV.U32 R19, RZ, RZ, R11 ;  /* 0x000000ffff137224 */ /* 0x000fe200078e000b */
[----:B---3--:R-:W-:Y:S02]  /*17340*/  F2FP.F16.E4M3.UNPACK_B R28, R9 ;  /* 0x00000009ff1c723e */ /* 0x008fe400020006ff */
[----:B------:R-:W-:Y:S02]  /*17350*/  F2FP.F16.E4M3.UNPACK_B R29, R8 ;  /* 0x00000008ff1d723e */ /* 0x000fe400020006ff */
[----:B------:R-:W3:Y:S04]  /*17360*/  LDL.LU.64 R8, [R1+0x170] ;  /* 0x0001700001087983 */ /* 0x000ee80000300a00 */
[----:B------:R-:W3:Y:S01]  /*17370*/  LDL.LU.64 R10, [R1+0x178] ;  /* 0x00017800010a7983 */ /* 0x000ee20000300a00 */
[----:B--2---:R-:W-:Y:S06]  /*17380*/  HMMA.16816.F32 R24, R4, R28, R24 ;  /* 0x0000001c0418723c */ /* 0x004fec0000001818 */
[----:B------:R-:W-:-:S15]  /*17390*/  STL [R1+0x22f8], R29 ;  /* 0x0022f81d01007387 */ /* 0x000fde0000100800 */
[----:B------:R-:W-:-:S02]  /*173a0*/  NOP ;  /* 0x0000000000007918 */ /* 0x000fc40000000000 */
[----:B------:R-:W-:Y:S04]  /*173b0*/  STL.64 [R1+0x120], R24 ;  /* 0x0001201801007387 */ /* 0x000fe80000100a00 */
[----:B------:R0:W-:Y:S02]  /*173c0*/  STL.64 [R1+0x128], R26 ;  /* 0x0001281a01007387 */ /* 0x0001e40000100a00 */
[----:B0-----:R-:W-:Y:S02]  /*173d0*/  F2FP.F16.E4M3.UNPACK_B R26, R17 ;  /* 0x00000011ff1a723e */ /* 0x001fe400020006ff */
[----:B------:R-:W-:-:S07]  /*173e0*/  F2FP.F16.E4M3.UNPACK_B R27, R16 ;  /* 0x00000010ff1b723e */ /* 0x000fce00020006ff */
[----:B----4-:R-:W-:-:S15]  /*173f0*/  HMMA.16816.F32 R12, R4, R26, R12 ;  /* 0x0000001a040c723c */ /* 0x010fde000000180c */
[----:B------:R-:W-:-:S08]  /*17400*/  NOP ;  /* 0x0000000000007918 */ /* 0x000fd00000000000 */
[----:B------:R-:W-:Y:S04]  /*17410*/  STL.64 [R1+0x150], R12 ;  /* 0x0001500c01007387 */ /* 0x000fe80000100a00 */
[----:B------:R-:W-:Y:S04]  /*17420*/  STL.64 [R1+0x158], R14 ;  /* 0x0001580e01007387 */ /* 0x000fe80000100a00 */
[----:B------:R-:W0:Y:S04]  /*17430*/  LDSM.16.M88.4 R12, [R3+0x800] ;  /* 0x00080000030c783b */ /* 0x000e280000000200 */
[----:B0-----:R-:W-:Y:S01]  /*17440*/  STL.64 [R1+0x70], R12 ;  /* 0x0000700c01007387 */ /* 0x001fe20000100a00 */
[----:B------:R-:W-:-:S03]  /*17450*/  IMAD.MOV.U32 R16, RZ, RZ, R14 ;  /* 0x000000ffff107224 */ /* 0x000fc600078e000e */
[----:B------:R0:W-:Y:S01]  /*17460*/  STL.64 [R1+0x78], R14 ;  /* 0x0000780e01007387 */ /* 0x0001e20000100a00 */
[----:B------:R-:W-:Y:S02]  /*17470*/  IMAD.MOV.U32 R18, RZ, RZ, R12 ;  /* 0x000000ffff127224 */ /* 0x000fe400078e000c */
[----:B------:R-:W-:Y:S01]  /*17480*/  IMAD.MOV.U32 R17, RZ, RZ, R13 ;  /* 0x000000ffff117224 */ /* 0x000fe200078e000d */
[----:B0-----:R-:W2:Y:S04]  /*17490*/  LDL.LU R14, [R1+0x2338] ;  /* 0x00233800010e7983 */ /* 0x001ea80000300800 */
[----:B------:R-:W4:Y:S04]  /*174a0*/  LDL.LU.64 R12, [R1+0x2330] ;  /* 0x00233000010c7983 */ /* 0x000f280000300a00 */
[----:B------:R-:W-:Y:S04]  /*174b0*/  STL.64 [R1+0x2328], R18 ;  /* 0x0023281201007387 */ /* 0x000fe80000100a00 */
[----:B------:R0:W-:Y:S04]  /*174c0*/  STL.64 [R1+0x2320], R16 ;  /* 0x0023201001007387 */ /* 0x0001e80000100a00 */
[----:B0-----:R-:W3:Y:S04]  /*174d0*/  LDL.LU.64 R16, [R1+0x190] ;  /* 0x0001900001107983 */ /* 0x001ee80000300a00 */
[----:B------:R-:W3:Y:S01]  /*174e0*/  LDL.LU.64 R18, [R1+0x198] ;  /* 0x0001980001127983 */ /* 0x000ee20000300a00 */
[----:B------:R-:W-:-:S02]  /*174f0*/  F2FP.F16.E4M3.UNPACK_B R23, R2 ;  /* 0x00000002ff17723e */ /* 0x000fc400020006ff */
[----:B--2---:R-:W-:Y:S02]  /*17500*/  F2FP.F16.E4M3.UNPACK_B R24, R14 ;  /* 0x0000000eff18723e */ /* 0x004fe400020006ff */
[----:B----4-:R-:W-:Y:S02]  /*17510*/  F2FP.F16.E4M3.UNPACK_B R25, R13 ;  /* 0x0000000dff19723e */ /* 0x010fe400020006ff */
[----:B------:R-:W-:-:S05]  /*17520*/  F2FP.F16.E4M3.UNPACK_B R22, R12 ;  /* 0x0000000cff16723e */ /* 0x000fca00020006ff */
[C---:B---3--:R-:W-:Y:S06]  /*17530*/  HMMA.16816.F32 R8, R4.reuse, R24, R8 ;  /* 0x000000180408723c */ /* 0x048fec0000001808 */
[----:B------:R-:W-:-:S15]  /*17540*/  HMMA.16816.F32 R16, R4, R22, R16 ;  /* 0x000000160410723c */ /* 0x000fde0000001810 */
[----:B------:R-:W-:-:S02]  /*17550*/  NOP ;  /* 0x0000000000007918 */ /* 0x000fc40000000000 */
[----:B------:R0:W-:Y:S04]  /*17560*/  STL.64 [R1+0x170], R8 ;  /* 0x0001700801007387 */ /* 0x0001e80000100a00 */
[----:B------:R1:W-:Y:S04]  /*17570*/  STL.64 [R1+0x178], R10 ;  /* 0x0001780a01007387 */ /* 0x0003e80000100a00 */
[----:B0-----:R-:W2:Y:S04]  /*17580*/  LDL.LU.64 R8, [R1+0x1d0] ;  /* 0x0001d00001087983 */ /* 0x001ea80000300a00 */
[----:B-1----:R-:W2:Y:S04]  /*17590*/  LDL.LU.64 R10, [R1+0x1d8] ;  /* 0x0001d800010a7983 */ /* 0x002ea80000300a00 */
[----:B------:R-:W-:Y:S04]  /*175a0*/  STL.64 [R1+0x22a8], R26 ;  /* 0x0022a81a01007387 */ /* 0x000fe80000100a00 */
[----:B------:R0:W-:Y:S04]  /*175b0*/  STL.64 [R1+0x22a0], R24 ;  /* 0x0022a01801007387 */ /* 0x0001e80000100a00 */
[----:B0-----:R-:W3:Y:S04]  /*175c0*/  LDL.LU.64 R24, [R1+0x1b0] ;  /* 0x0001b00001187983 */ /* 0x001ee80000300a00 */
[----:B------:R-:W3:Y:S04]  /*175d0*/  LDL.LU.64 R26, [R1+0x1b8] ;  /* 0x0001b800011a7983 */ /* 0x000ee80000300a00 */
[----:B------:R-:W-:Y:S04]  /*175e0*/  STL.64 [R1+0x190], R16 ;  /* 0x0001901001007387 */ /* 0x000fe80000100a00 */
[----:B------:R-:W-:Y:S04]  /*175f0*/  STL.64 [R1+0x198], R18 ;  /* 0x0001981201007387 */ /* 0x000fe80000100a00 */
[----:B------:R-:W0:Y:S04]  /*17600*/  LDSM.16.M88.4 R16, [R3+0xa00] ;  /* 0x000a00000310783b */ /* 0x000e280000000200 */
[----:B0-----:R-:W-:Y:S01]  /*17610*/  STL.64 [R1+0x80], R16 ;  /* 0x0000801001007387 */ /* 0x001fe20000100a00 */
[----:B------:R-:W-:-:S03]  /*17620*/  IMAD.MOV.U32 R12, RZ, RZ, R18 ;  /* 0x000000ffff0c7224 */ /* 0x000fc600078e0012 */
[----:B------:R0:W-:Y:S01]  /*17630*/  STL.64 [R1+0x88], R18 ;  /* 0x0000881201007387 */ /* 0x0001e20000100a00 */
[----:B------:R-:W-:-:S03]  /*17640*/  IMAD.MOV.U32 R13, RZ, RZ, R19 ;  /* 0x000000ffff0d7224 */ /* 0x000fc600078e0013 */
[----:B0-----:R-:W4:Y:S01]  /*17650*/  LDL.LU.64 R18, [R1+0x2328] ;  /* 0x0023280001127983 */ /* 0x001f220000300a00 */
[----:B------:R-:W-:Y:S02]  /*17660*/  IMAD.MOV.U32 R14, RZ, RZ, R16 ;  /* 0x000000ffff0e7224 */ /* 0x000fe400078e0010 */
[----:B------:R-:W-:Y:S02]  /*17670*/  IMAD.MOV.U32 R2, RZ, RZ, R17 ;  /* 0x000000ffff027224 */ /* 0x000fe400078e0011 */
[----:B------:R-:W2:Y:S01]  /*17680*/  LDL.LU.64 R16, [R1+0x2320] ;  /* 0x0023200001107983 */ /* 0x000ea20000300a00 */
[----:B------:R-:W-:-:S03]  /*17690*/  F2FP.F16.E4M3.UNPACK_B R20, R20 ;  /* 0x00000014ff14723e */ /* 0x000fc600020006ff */
[----:B------:R-:W-:Y:S01]  /*176a0*/  STL.64 [R1+0x22b8], R22 ;  /* 0x0022b81601007387 */ /* 0x000fe20000100a00 */
[----:B----4-:R-:W-:-:S07]  /*176b0*/  F2FP.F16.E4M3.UNPACK_B R21, R19 ;  /* 0x00000013ff15723e */ /* 0x010fce00020006ff */
[----:B---3--:R-:W-:Y:S06]  /*176c0*/  HMMA.16816.F32 R24, R4, R20, R24 ;  /* 0x000000140418723c */ /* 0x008fec0000001818 */
[----:B------:R0:W-:Y:S01]  /*176d0*/  STL.64 [R1+0x22b0], R20 ;  /* 0x0022b01401007387 */ /* 0x0001e20000100a00 */
[----:B------:R-:W-:Y:S02]  /*176e0*/  F2FP.F16.E4M3.UNPACK_B R18, R18 ;  /* 0x00000012ff12723e */ /* 0x000fe400020006ff */
[----:B--2---:R-:W-:-:S14]  /*176f0*/  F2FP.F16.E4M3.UNPACK_B R19, R17 ;  /* 0x00000011ff13723e */ /* 0x004fdc00020006ff */
[----:B------:R-:W-:Y:S04]  /*17700*/  STL.64 [R1+0x1b0], R24 ;  /* 0x0001b01801007387 */ /* 0x000fe80000100a00 */
[----:B------:R-:W-:Y:S04]  /*17710*/  STL.64 [R1+0x1b8], R26 ;  /* 0x0001b81a01007387 */ /* 0x000fe80000100a00 */
[----:B------:R-:W1:Y:S01]  /*17720*/  LDSM.16.M88.4 R24, [R3+0xc00] ;  /* 0x000c00000318783b */ /* 0x000e620000000200 */
[----:B------:R-:W-:Y:S03]  /*17730*/  HMMA.16816.F32 R8, R4, R18, R8 ;  /* 0x000000120408723c */ /* 0x000fe60000001808 */
[----:B0-----:R-:W2:Y:S04]  /*17740*/  LDL.LU.64 R20, [R1+0x1f0] ;  /* 0x0001f00001147983 */ /* 0x001ea80000300a00 */
[----:B------:R-:W2:-:S15]  /*17750*/  LDL.LU.64 R22, [R1+0x1f8] ;  /* 0x0001f80001167983 */ /* 0x000e9e0000300a00 */
[----:B------:R-:W-:-:S01]  /*17760*/  NOP ;  /* 0x0000000000007918 */ /* 0x000fc20000000000 */
[----:B------:R-:W-:Y:S04]  /*17770*/  STL.64 [R1+0x1d0], R8 ;  /* 0x0001d00801007387 */ /* 0x000fe80000100a00 */
[----:B------:R1:W-:Y:S02]  /*17780*/  STL.64 [R1+0x1d8], R10 ;  /* 0x0001d80a01007387 */ /* 0x0003e40000100a00 */
[----:B-1----:R-:W-:Y:S02]  /*17790*/  IMAD.MOV.U32 R10, RZ, RZ, R24 ;  /* 0x000000ffff0a7224 */ /* 0x002fe400078e0018 */
[----:B------:R-:W-:Y:S02]  /*177a0*/  IMAD.MOV.U32 R11, RZ, RZ, R25 ;  /* 0x000000ffff0b7224 */ /* 0x000fe400078e0019 */
[----:B------:R-:W-:-:S02]  /*177b0*/  IMAD.MOV.U32 R8, RZ, RZ, R26 ;  /* 0x000000ffff087224 */ /* 0x000fc400078e001a */
[----:B------:R-:W-:Y:S01]  /*177c0*/  IMAD.MOV.U32 R9, RZ, RZ, R27 ;  /* 0x000000ffff097224 */ /* 0x000fe200078e001b */
[----:B------:R-:W-:Y:S04]  /*177d0*/  STL.64 [R1+0x90], R24 ;  /* 0x0000901801007387 */ /* 0x000fe80000100a00 */
[----:B------:R-:W-:Y:S04]  /*177e0*/  STL.64 [R1+0x98], R26 ;  /* 0x0000981a01007387 */ /* 0x000fe80000100a00 */
[----:B------:R-:W-:Y:S04]  /*177f0*/  STL.64 [R1+0x2308], R10 ;  /* 0x0023080a01007387 */ /* 0x000fe80000100a00 */
[----:B------:R0:W-:Y:S04]  /*17800*/  STL.64 [R1+0x2300], R8 ;  /* 0x0023000801007387 */ /* 0x0001e80000100a00 */
[----:B0-----:R-:W3:Y:S04]  /*17810*/  LDL.LU.64 R8, [R1+0x210] ;  /* 0x0002100001087983 */ /* 0x001ee80000300a00 */
[----:B------:R-:W4:Y:S01]  /*17820*/  LDL.LU.64 R10, [R1+0x218] ;  /* 0x00021800010a7983 */ /* 0x000f220000300a00 */
[----:B------:R-:W-:-:S02]  /*17830*/  F2FP.F16.E4M3.UNPACK_B R16, R16 ;  /* 0x00000010ff10723e */ /* 0x000fc400020006ff */
[----:B------:R-:W-:Y:S02]  /*17840*/  F2FP.F16.E4M3.UNPACK_B R17, R15 ;  /* 0x0000000fff11723e */ /* 0x000fe400020006ff */
[----:B------:R-:W-:Y:S01]  /*17850*/  F2FP.F16.E4M3.UNPACK_B R15, R2 ;  /* 0x00000002ff0f723e */ /* 0x000fe200020006ff */
[----:B----4-:R-:W-:Y:S04]  /*17860*/  STL.64 [R1+0x2318], R10 ;  /* 0x0023180a01007387 */ /* 0x010fe80000100a00 */
[----:B---3--:R2:W-:Y:S04]  /*17870*/  STL.64 [R1+0x2310], R8 ;  /* 0x0023100801007387 */ /* 0x0085e80000100a00 */
[----:B------:R-:W3:Y:S04]  /*17880*/  LDL.LU.64 R24, [R1+0x230] ;  /* 0x0002300001187983 */ /* 0x000ee80000300a00 */
[----:B------:R-:W3:Y:S01]  /*17890*/  LDL.LU.64 R26, [R1+0x238] ;  /* 0x00023800011a7983 */ /* 0x000ee20000300a00 */
[----:B--2---:R-:W-:Y:S03]  /*178a0*/  HMMA.16816.F32 R8, R4, R16, R20 ;  /* 0x000000100408723c */ /* 0x004fe60000001814 */
[----:B------:R-:W2:Y:S04]  /*178b0*/  LDL.LU.64 R20, [R1+0x250] ;  /* 0x0002500001147983 */ /* 0x000ea80000300a00 */
[----:B------:R-:W2:-:S15]  /*178c0*/  LDL.LU.64 R22, [R1+0x258] ;  /* 0x0002580001167983 */ /* 0x000e9e0000300a00 */
[----:B------:R-:W-:-:S01]  /*178d0*/  NOP ;  /* 0x0000000000007918 */ /* 0x000fc20000000000 */
[----:B------:R-:W-:Y:S04]  /*178e0*/  STL.64 [R1+0x1f0], R8 ;  /* 0x0001f00801007387 */ /* 0x000fe80000100a00 */
[----:B------:R-:W-:Y:S04]  /*178f0*/  STL.64 [R1+0x1f8], R10 ;  /* 0x0001f80a01007387 */ /* 0x000fe80000100a00 */
[----:B------:R-:W0:Y:S04]  /*17900*/  LDSM.16.M88.4 R8, [R3+0xe00] ;  /* 0x000e00000308783b */ /* 0x000e280000000200 */
[----:B------:R-:W-:Y:S04]  /*17910*/  STL.64 [R1+0x2298], R18 ;  /* 0x0022981201007387 */ /* 0x000fe80000100a00 */
[----:B------:R1:W-:Y:S04]  /*17920*/  STL.64 [R1+0x2290], R16 ;  /* 0x0022901001007387 */ /* 0x0003e80000100a00 */
[----:B0-----:R-:W-:Y:S01]  /*17930*/  STL.64 [R1+0xb0], R8 ;  /* 0x0000b00801007387 */ /* 0x001fe20000100a00 */
[----:B-1----:R-:W-:-:S03]  /*17940*/  IMAD.MOV.U32 R17, RZ, RZ, R10 ;  /* 0x000000ffff117224 */ /* 0x002fc600078e000a */
[----:B------:R0:W-:Y:S01]  /*17950*/  STL.64 [R1+0xb8], R10 ;  /* 0x0000b80a01007387 */ /* 0x0001e20000100a00 */
[----:B------:R-:W-:Y:S02]  /*17960*/  IMAD.MOV.U32 R16, RZ, RZ, R11 ;  /* 0x000000ffff107224 */ /* 0x000fe400078e000b */
[----:B------:R-:W-:Y:S02]  /*17970*/  IMAD.MOV.U32 R2, RZ, RZ, R8 ;  /* 0x000000ffff027224 */ /* 0x000fe400078e0008 */
[----:B------:R-:W-:Y:S01]  /*17980*/  IMAD.MOV.U32 R3, RZ, RZ, R9 ;  /* 0x000000ffff037224 */ /* 0x000fe200078e0009 */
[----:B0-----:R-:W4:Y:S04]  /*17990*/  LDL.LU.64 R10, [R1+0x2318] ;  /* 0x00231800010a7983 */ /* 0x001f280000300a00 */
[----:B------:R-:W4:Y:S01]  /*179a0*/  LDL.LU.64 R8, [R1+0x2310] ;  /* 0x0023100001087983 */ /* 0x000f220000300a00 */
[----:B------:R-:W-:-:S07]  /*179b0*/  F2FP.F16.E4M3.UNPACK_B R14, R14 ;  /* 0x0000000eff0e723e */ /* 0x000fce00020006ff */
[----:B----4-:R-:W-:-:S15]  /*179c0*/  HMMA.16816.F32 R8, R4, R14, R8 ;  /* 0x0000000e0408723c */ /* 0x010fde0000001808 */
[----:B------:R-:W-:-:S08]  /*179d0*/  NOP ;  /* 0x0000000000007918 */ /* 0x000fd00000000000 */
[----:B------:R-:W-:Y:S04]  /*179e0*/  STL.64 [R1+0x210], R8 ;  /* 0x0002100801007387 */ /* 0x000fe80000100a00 */
[----:B------:R0:W-:Y:S04]  /*179f0*/  STL.64 [R1+0x218], R10 ;  /* 0x0002180a01007387 */ /* 0x0001e80000100a00 */
[----:B0-----:R-:W4:Y:S01]  /*17a00*/  LDL.LU.64 R10, [R1+0x2308] ;  /* 0x00230800010a7983 */ /* 0x001f220000300a00 */
[----:B------:R-:W-:Y:S02]  /*17a10*/  F2FP.F16.E4M3.UNPACK_B R12, R12 ;  /* 0x0000000cff0c723e */ /* 0x000fe400020006ff */
[----:B------:R-:W-:Y:S01]  /*17a20*/  F2FP.F16.E4M3.UNPACK_B R13, R13 ;  /* 0x0000000dff0d723e */ /* 0x000fe200020006ff */
[----:B------:R-:W2:Y:S04]  /*17a30*/  LDL.LU.64 R8, [R1+0x2300] ;  /* 0x0023000001087983 */ /* 0x000ea80000300a00 */
[----:B------:R-:W-:Y:S04]  /*17a40*/  STL.64 [R1+0x2278], R14 ;  /* 0x0022780e01007387 */ /* 0x000fe80000100a00 */
[----:B------:R2:W-:Y:S01]  /*17a50*/  STL.64 [R1+0x2270], R12 ;  /* 0x0022700c01007387 */ /* 0x0005e20000100a00 */
[----:B---3--:R-:W-:-:S15]  /*17a60*/  HMMA.16816.F32 R24, R4, R12, R24 ;  /* 0x0000000c0418723c */ /* 0x008fde0000001818 */
[----:B------:R-:W-:-:S08]  /*17a70*/  NOP ;  /* 0x0000000000007918 */ /* 0x000fd00000000000 */
[----:B------:R0:W-:Y:S04]  /*17a80*/  STL.64 [R1+0x230], R24 ;  /* 0x0002301801007387 */ /* 0x0001e80000100a00 */
[----:B------:R1:W-:Y:S01]  /*17a90*/  STL.64 [R1+0x238], R26 ;  /* 0x0002381a01007387 */ /* 0x0003e20000100a00 */
[----:B----4-:R-:W-:Y:S02]  /*17aa0*/  F2FP.F16.E4M3.UNPACK_B R10, R10 ;  /* 0x0000000aff0a723e */ /* 0x010fe400020006ff */
[----:B------:R-:W-:-:S07]  /*17ab0*/  F2FP.F16.E4M3.UNPACK_B R11, R11 ;  /* 0x0000000bff0b723e */ /* 0x000fce00020006ff */
[----:B--2---:R-:W-:Y:S01]  /*17ac0*/  HMMA.16816.F32 R12, R4, R10, R20 ;  /* 0x0000000a040c723c */ /* 0x004fe20000001814 */
[----:B------:R-:W2:-:S15]  /*17ad0*/  LDL R22, [R1] ;  /* 0x0000000001167983 */ /* 0x000e9e0000100800 */
[----:B------:R-:W-:-:S07]  /*17ae0*/  NOP ;  /* 0x0000000000007918 */ /* 0x000fce0000000000 */
[----:B------:R3:W-:Y:S04]  /*17af0*/  STL.64 [R1+0x250], R12 ;  /* 0x0002500c01007387 */ /* 0x0007e80000100a00 */
[----:B------:R4:W-:Y:S04]  /*17b00*/  STL.64 [R1+0x258], R14 ;  /* 0x0002580e01007387 */ /* 0x0009e80000100a00 */
[----:B------:R-:W2:Y:S01]  /*17b10*/  LDL R23, [R1+0x4] ;  /* 0x0000040001177983 */ /* 0x000ea20000100800 */
[----:B------:R-:W-:-:S03]  /*17b20*/  IMAD.MOV.U32 R21, RZ, RZ, R0 ;  /* 0x000000ffff157224 */ /* 0x000fc600078e0000 */
[----:B--2---:R-:W-:Y:S04]  /*17b30*/  STL.64 [R1+0x22c8], R22 ;  /* 0x0022c81601007387 */ /* 0x004fe80000100a00 */
[----:B0-----:R-:W2:Y:S04]  /*17b40*/  LDL.LU.64 R24, [R1+0x300] ;  /* 0x0003000001187983 */ /* 0x001ea80000300a00 */
[----:B-1----:R-:W2:Y:S04]  /*17b50*/  LDL.LU.64 R26, [R1+0x308] ;  /* 0x00030800011a7983 */ /* 0x002ea80000300a00 */
[----:B------:R-:W2:Y:S04]  /*17b60*/  LDL R20, [R1+0x8] ;  /* 0x0000080001147983 */ /* 0x000ea80000100800 */
[----:B------:R-:W2:Y:S04]  /*17b70*/  LDL.LU R0, [R1+0x22fc] ;  /* 0x0022fc0001007983 */ /* 0x000ea80000300800 */
[----:B---3--:R-:W3:Y:S04]  /*17b80*/  LDL.LU.64 R12, [R1+0x2f0] ;  /* 0x0002f000010c7983 */ /* 0x008ee80000300a00 */
[----:B----4-:R-:W3:Y:S01]  /*17b90*/  LDL.LU.64 R14, [R1+0x2f8] ;  /* 0x0002f800010e7983 */ /* 0x010ee20000300a00 */
[----:B------:R-:W-:-:S02]  /*17ba0*/  F2FP.F16.E4M3.UNPACK_B R8, R8 ;  /* 0x00000008ff08723e */ /* 0x000fc400020006ff */
[----:B------:R-:W-:Y:S01]  /*17bb0*/  F2FP.F16.E4M3.UNPACK_B R9, R9 ;  /* 0x00000009ff09723e */ /* 0x000fe200020006ff */
[----:B--2---:R0:W-:Y:S04]  /*17bc0*/  STL.64 [R1+0x22e0], R20 ;  /* 0x0022e01401007387 */ /* 0x0041e80000100a00 */
[----:B0-----:R-:W2:Y:S04]  /*17bd0*/  LDL.LU.64 R20, [R1+0x270] ;  /* 0x0002700001147983 */ /* 0x001ea80000300a00 */
[----:B------:R-:W2:Y:S01]  /*17be0*/  LDL.LU.64 R22, [R1+0x278] ;  /* 0x0002780001167983 */ /* 0x000ea20000300a00 */
[----:B------:R-:W-:-:S02]  /*17bf0*/  F2FP.F16.E4M3.UNPACK_B R2, R2 ;  /* 0x00000002ff02723e */ /* 0x000fc400020006ff */
[----:B------:R-:W-:-:S07]  /*17c00*/  F2FP.F16.E4M3.UNPACK_B R3, R3 ;  /* 0x00000003ff03723e */ /* 0x000fce00020006ff */
[C---:B------:R-:W-:Y:S06]  /*17c10*/  HMMA.16816.F32 R24, R4.reuse, R2, R24 ;  /* 0x000000020418723c */ /* 0x040fec0000001818 */
[----:B--2---:R-:W-:-:S15]  /*17c20*/  HMMA.16816.F32 R20, R4, R8, R20 ;  /* 0x000000080414723c */ /* 0x004fde0000001814 */
[----:B------:R-:W-:-:S08]  /*17c30*/  NOP ;  /* 0x0000000000007918 */ /* 0x000fd00000000000 */
[----:B------:R-:W-:Y:S04]  /*17c40*/  STL.64 [R1+0x270], R20 ;  /* 0x0002701401007387 */ /* 0x000fe80000100a00 */
[----:B------:R0:W-:Y:S04]  /*17c50*/  STL.64 [R1+0x278], R22 ;  /* 0x0002781601007387 */ /* 0x0001e80000100a00 */
[----:B0-----:R-:W2:Y:S04]  /*17c60*/  LDL R22, [R1+0x10] ;  /* 0x0000100001167983 */ /* 0x001ea80000100800 */
[----:B------:R-:W4:Y:S04]  /*17c70*/  LDL.LU R29, [R1+0x8dc] ;  /* 0x0008dc00011d7983 */ /* 0x000f280000300800 */
[----:B------:R-:W2:Y:S01]  /*17c80*/  LDL.LU R20, [R1+0x8e8] ;  /* 0x0008e80001147983 */ /* 0x000ea20000300800 */
[----:B------:R-:W-:-:S03]  /*17c90*/  IMAD.MOV.U32 R23, RZ, RZ, R0 ;  /* 0x000000ffff177224 */ /* 0x000fc600078e0000 */
[----:B------:R-:W4:Y:S04]  /*17ca0*/  LDL.LU R21, [R1+0x8f4] ;  /* 0x0008f40001157983 */ /* 0x000f280000300800 */
[----:B------:R-:W4:Y:S04]  /*17cb0*/  LDL.LU R0, [R1+0x8f0] ;  /* 0x0008f00001007983 */ /* 0x000f280000300800 */
[----:B------:R0:W-:Y:S02]  /*17cc0*/  STL.64 [R1+0x2258], R10 ;  /* 0x0022580a01007387 */ /* 0x0001e40000100a00 */
[----:B0-----:R-:W-:-:S02]  /*17cd0*/  F2FP.F16.E4M3.UNPACK_B R10, R17 ;  /* 0x00000011ff0a723e */ /* 0x001fc400020006ff */
[----:B------:R-:W-:-:S07]  /*17ce0*/  F2FP.F16.E4M3.UNPACK_B R11, R16 ;  /* 0x00000010ff0b723e */ /* 0x000fce00020006ff */
[----:B---3--:R-:W-:Y:S01]  /*17cf0*/  HMMA.16816.F32 R4, R4, R10, R12 ;  /* 0x0000000a0404723c */ /* 0x008fe2000000180c */
[----:B------:R0:W-:Y:S04]  /*17d00*/  STL.64 [R1+0x2250], R8 ;  /* 0x0022500801007387 */ /* 0x0001e80000100a00 */
[----:B------:R-:W-:Y:S04]  /*17d10*/  STL.64 [R1+0x300], R24 ;  /* 0x0003001801007387 */ /* 0x000fe80000100a00 */
[----:B------:R-:W-:Y:S04]  /*17d20*/  STL.64 [R1+0x308], R26 ;  /* 0x0003081a01007387 */ /* 0x000fe80000100a00 */
[----:B------:R-:W-:Y:S01]  /*17d30*/  STL.64 [R1+0x18], R10 ;  /* 0x0000180a01007387 */ /* 0x000fe20000100a00 */
[----:B0-----:R-:W-:-:S02]  /*17d40*/  IMAD.MOV.U32 R9, RZ, RZ, R10 ;  /* 0x000000ffff097224 */ /* 0x001fc400078e000a */
[----:B------:R-:W-:-:S07]  /*17d50*/  IMAD.MOV.U32 R8, RZ, RZ, R11 ;  /* 0x000000ffff087224 */ /* 0x000fce00078e000b */
[----:B------:R0:W-:Y:S04]  /*17d60*/  STL.64 [R1+0x2f0], R4 ;  /* 0x0002f00401007387 */ /* 0x0001e80000100a00 */
[----:B------:R1:W-:Y:S04]  /*17d70*/  STL.64 [R1+0x2f8], R6 ;  /* 0x0002f80601007387 */ /* 0x0003e80000100a00 */
[----:B0-----:R-:W4:Y:S04]  /*17d80*/  LDL.LU R4, [R1+0x8d8] ;  /* 0x0008d80001047983 */ /* 0x001f280000300800 */
[----:B------:R-:W3:Y:S04]  /*17d90*/  LDL.LU R5, [R1+0x8e4] ;  /* 0x0008e40001057983 */ /* 0x000ee80000300800 */
[----:B-1----:R-:W3:Y:S04]  /*17da0*/  LDL.LU R6, [R1+0x8e0] ;  /* 0x0008e00001067983 */ /* 0x002ee80000300800 */
[----:B------:R-:W2:Y:S04]  /*17db0*/  LDL.LU R7, [R1+0x8ec] ;  /* 0x0008ec0001077983 */ /* 0x000ea80000300800 */
[----:B------:R0:W-:Y:S04]  /*17dc0*/  STL.64 [R1+0x22c0], R8 ;  /* 0x0022c00801007387 */ /* 0x0001e80000100a00 */
[----:B0-----:R-:W4:Y:S04]  /*17dd0*/  LDL.LU.64 R8, [R1+0x880] ;  /* 0x0008800001087983 */ /* 0x001f280000300a00 */
[----:B------:R-:W3:Y:S04]  /*17de0*/  LDL.LU.64 R10, [R1+0x888] ;  /* 0x00088800010a7983 */ /* 0x000ee80000300a00 */
[----:B---3--:R-:W-:Y:S04]  /*17df0*/  STL.64 [R1+0x22d8], R10 ;  /* 0x0022d80a01007387 */ /* 0x008fe80000100a00 */
[----:B----4-:R0:W-:Y:S04]  /*17e00*/  STL.64 [R1+0x22d0], R8 ;  /* 0x0022d00801007387 */ /* 0x0101e80000100a00 */
[----:B0-----:R-:W3:Y:S04]  /*17e10*/  LDL.LU.64 R8, [R1+0x890] ;  /* 0x0008900001087983 */ /* 0x001ee80000300a00 */
[----:B------:R-:W4:Y:S01]  /*17e20*/  LDL.LU.64 R10, [R1+0x898] ;  /* 0x00089800010a7983 */ /* 0x000f220000300a00 */
[----:B------:R-:W-:-:S02]  /*17e30*/  IMAD R5, R6, 0x100, R5 ;  /* 0x0000010006057824 */ /* 0x000fc400078e0205 */
[----:B--2---:R-:W-:Y:S02]  /*17e40*/  IMAD R6, R20, 0x100, R7 ;  /* 0x0000010014067824 */ /* 0x004fe400078e0207 */
[----:B------:R-:W-:Y:S02]  /*17e50*/  IMAD R4, R4, 0x100, R29 ;  /* 0x0000010004047824 */ /* 0x000fe400078e021d */
[----:B------:R-:W-:Y:S01]  /*17e60*/  IMAD R7, R0, 0x100, R21 ;  /* 0x0000010000077824 */ /* 0x000fe200078e0215 */
[----:B----4-:R-:W-:Y:S04]  /*17e70*/  STL.64 [R1+0x22f0], R10 ;  /* 0x0022f00a01007387 */ /* 0x010fe80000100a00 */
[----:B---3--:R0:W-:Y:S04]  /*17e80*/  STL.64 [R1+0x22e8], R8 ;  /* 0x0022e80801007387 */ /* 0x0081e80000100a00 */
[----:B0-----:R-:W2:Y:S04]  /*17e90*/  LDL.LU.64 R8, [R1+0x8a0] ;  /* 0x0008a00001087983 */ /* 0x001ea80000300a00 */
[----:B------:R-:W2:Y:S01]  /*17ea0*/  LDL.LU.64 R10, [R1+0x8a8] ;  /* 0x0008a800010a7983 */ /* 0x000ea20000300a00 */
[----:B------:R-:W-:-:S02]  /*17eb0*/  F2FP.F16.E4M3.UNPACK_B R4, R4 ;  /* 0x00000004ff04723e */ /* 0x000fc400020006ff */
[----:B------:R-:W-:Y:S02]  /*17ec0*/  F2FP.F16.E4M3.UNPACK_B R5, R5 ;  /* 0x00000005ff05723e */ /* 0x000fe400020006ff */
[----:B------:R-:W-:Y:S02]  /*17ed0*/  F2FP.F16.E4M3.UNPACK_B R6, R6 ;  /* 0x00000006ff06723e */ /* 0x000fe400020006ff */
[----:B------:R-:W-:Y:S01]  /*17ee0*/  F2FP.F16.E4M3.UNPACK_B R7, R7 ;  /* 0x00000007ff07723e */ /* 0x000fe200020006ff */
[----:B------:R-:W3:Y:S04]  /*17ef0*/  LDL.LU.64 R24, [R1+0x870] ;  /* 0x0008700001187983 */ /* 0x000ee80000300a00 */
[----:B------:R-:W3:Y:S04]  /*17f00*/  LDL.LU.64 R26, [R1+0x878] ;  /* 0x00087800011a7983 */ /* 0x000ee80000300a00 */
[----:B------:R-:W4:Y:S04]  /*17f10*/  LDL.LU.64 R16, [R1+0x860] ;  /* 0x0008600001107983 */ /* 0x000f280000300a00 */
[----:B------:R-:W4:Y:S04]  /*17f20*/  LDL.LU.64 R18, [R1+0x868] ;  /* 0x0008680001127983 */ /* 0x000f280000300a00 */
[----:B------:R-:W4:Y:S04]  /*17f30*/  LDL.LU.64 R12, [R1+0x850] ;  /* 0x00085000010c7983 */ /* 0x000f280000300a00 */
[----:B------:R-:W4:Y:S04]  /*17f40*/  LDL.LU.64 R14, [R1+0x858] ;  /* 0x00085800010e7983 */ /* 0x000f280000300a00 */
[----:B------:R-:W3:Y:S04]  /*17f50*/  LDL.LU R29, [R1+0x22f8] ;  /* 0x0022f800011d7983 */ /* 0x000ee80000300800 */
[----:B------:R-:W4:Y:S01]  /*17f60*/  LDL.LU R0, [R1+0x8f8] ;  /* 0x0008f80001007983 */ /* 0x000f220000300800 */
[----:B--2---:R-:W-:Y:S03]  /*17f70*/  HMMA.16816.F32 R20, R4, R22, R8 ;  /* 0x000000160414723c */ /* 0x004fe60000001808 */
[----:B------:R-:W2:Y:S04]  /*17f80*/  LDL.LU.64 R10, [R1+0x22f0] ;  /* 0x0022f000010a7983 */ /* 0x000ea80000300a00 */
[----:B------:R-:W2:-:S15]  /*17f90*/  LDL.LU.64 R8, [R1+0x22e8] ;  /* 0x0022e80001087983 */ /* 0x000e9e0000300a00 */
[----:B------:R-:W-:-:S01]  /*17fa0*/  NOP ;  /* 0x0000000000007918 */ /* 0x000fc20000000000 */
[----:B------:R0:W-:Y:S04]  /*17fb0*/  STL.64 [R1+0x8a0], R20 ;  /* 0x0008a01401007387 */ /* 0x0001e80000100a00 */
[----:B------:R2:W-:Y:S04]  /*17fc0*/  STL.64 [R1+0x8a8], R22 ;  /* 0x0008a81601007387 */ /* 0x0005e80000100a00 */
[----:B0-----:R-:W2:Y:S02]  /*17fd0*/  LDL.LU.64 R20, [R1+0x22e0] ;  /* 0x0022e00001147983 */ /* 0x001ea40000300a00 */
[----:B--2---:R-:W-:Y:S02]  /*17fe0*/  HMMA.16816.F32 R20, R4, R20, R8 ;  /* 0x000000140414723c */ /* 0x004fe40000001808 */
[----:B------:R-:W2:Y:S04]  /*17ff0*/  LDL.LU.64 R10, [R1+0x22d8] ;  /* 0x0022d800010a7983 */ /* 0x000ea80000300a00 */
[----:B------:R-:W2:-:S15]  /*18000*/  LDL.LU.64 R8, [R1+0x22d0] ;  /* 0x0022d00001087983 */ /* 0x000e9e0000300a00 */
[----:B------:R-:W-:-:S02]  /*18010*/  NOP ;  /* 0x0000000000007918 */ /* 0x000fc40000000000 */
[----:B------:R-:W-:Y:S04]  /*18020*/  STL.64 [R1+0x890], R20 ;  /* 0x0008901401007387 */ /* 0x000fe80000100a00 */
[----:B------:R0:W-:Y:S04]  /*18030*/  STL.64 [R1+0x898], R22 ;  /* 0x0008981601007387 */ /* 0x0001e80000100a00 */
[----:B0-----:R-:W2:Y:S01]  /*18040*/  LDL.LU.64 R22, [R1+0x22c8] ;  /* 0x0022c80001167983 */ /* 0x001ea20000300a00 */
[C---:B---3--:R-:W-:Y:S06]  /*18050*/  HMMA.16816.F32 R24, R4.reuse, R28, R24 ;  /* 0x0000001c0418723c */ /* 0x048fec0000001818 */
[----:B--2---:R-:W-:Y:S01]  /*18060*/  HMMA.16816.F32 R20, R4, R22, R8 ;  /* 0x000000160414723c */ /* 0x004fe20000001808 */
[----:B------:R-:W2:-:S15]  /*18070*/  LDL.LU.64 R8, [R1+0x22c0] ;  /* 0x0022c00001087983 */ /* 0x000e9e0000300a00 */
[----:B------:R-:W-:-:S07]  /*18080*/  NOP ;  /* 0x0000000000007918 */ /* 0x000fce0000000000 */
[----:B------:R-:W-:Y:S04]  /*18090*/  STL.64 [R1+0x880], R20 ;  /* 0x0008801401007387 */ /* 0x000fe80000100a00 */
[----:B------:R0:W-:Y:S04]  /*180a0*/  STL.64 [R1+0x888], R22 ;  /* 0x0008881601007387 */ /* 0x0001e80000100a00 */
[----:B0-----:R-:W3:Y:S04]  /*180b0*/  LDL.LU.64 R22, [R1+0x22b8] ;  /* 0x0022b80001167983 */ /* 0x001ee80000300a00 */
[----:B------:R-:W3:Y:S04]  /*180c0*/  LDL.LU.64 R20, [R1+0x22b0] ;  /* 0x0022b00001147983 */ /* 0x000ee80000300a00 */
[----:B------:R-:W-:Y:S04]  /*180d0*/  STL.64 [R1+0x870], R24 ;  /* 0x0008701801007387 */ /* 0x000fe80000100a00 */
[----:B------:R0:W-:Y:S04]  /*180e0*/  STL.64 [R1+0x878], R26 ;  /* 0x0008781a01007387 */ /* 0x0001e80000100a00 */
[----:B0-----:R-:W4:Y:S04]  /*180f0*/  LDL.LU.64 R26, [R1+0x22a8] ;  /* 0x0022a800011a7983 */ /* 0x001f280000300a00 */
[----:B------:R-:W2:Y:S01]  /*18100*/  LDL.LU.64 R24, [R1+0x22a0] ;  /* 0x0022a00001187983 */ /* 0x000ea20000300a00 */
[C---:B----4-:R-:W-:Y:S06]  /*18110*/  HMMA.16816.F32 R16, R4.reuse, R26, R16 ;  /* 0x0000001a0410723c */ /* 0x050fec0000001810 */
[----:B--2---:R-:W-:-:S15]  /*18120*/  HMMA.16816.F32 R12, R4, R24, R12 ;  /* 0x00000018040c723c */ /* 0x004fde000000180c */
[----:B------:R-:W-:-:S02]  /*18130*/  NOP ;  /* 0x0000000000007918 */ /* 0x000fc40000000000 */
[----:B------:R0:W-:Y:S04]  /*18140*/  STL.64 [R1+0x860], R16 ;  /* 0x0008601001007387 */ /* 0x0001e80000100a00 */
[----:B------:R1:W-:Y:S04]  /*18150*/  STL.64 [R1+0x868], R18 ;  /* 0x0008681201007387 */ /* 0x0003e80000100a00 */
[----:B0-----:R-:W3:Y:S04]  /*18160*/  LDL.LU.64 R16, [R1+0x840] ;  /* 0x0008400001107983 */ /* 0x001ee80000300a00 */
[----:B-1----:R-:W3:Y:S04]  /*18170*/  LDL.LU.64 R18, [R1+0x848] ;  /* 0x0008480001127983 */ /* 0x002ee80000300a00 */
[----:B------:R-:W-:Y:S04]  /*18180*/  STL.64 [R1+0x850], R12 ;  /* 0x0008500c01007387 */ /* 0x000fe80000100a00 */
[----:B------:R-:W-:Y:S04]  /*18190*/  STL.64 [R1+0x858], R14 ;  /* 0x0008580e01007387 */ /* 0x000fe80000100a00 */
[----:B------:R0:W-:Y:S04]  /*181a0*/  STL.64 [R1+0x21e8], R26 ;  /* 0x0021e81a01007387 */ /* 0x0001e80000100a00 */
[----:B0-----:R-:W2:Y:S04]  /*181b0*/  LDL.LU R27, [R1+0x900] ;  /* 0x00090000011b7983 */ /* 0x001ea80000300800 */
[----:B------:R0:W-:Y:S04]  /*181c0*/  STL.64 [R1+0x21e0], R24 ;  /* 0x0021e01801007387 */ /* 0x0001e80000100a00 */
[----:B------:R-:W4:Y:S04]  /*181d0*/  LDL.LU.64 R12, [R1+0x810] ;  /* 0x00081000010c7983 */ /* 0x000f280000300a00 */
[----:B------:R-:W3:Y:S01]  /*181e0*/  LDL.LU.64 R14, [R1+0x818] ;  /* 0x00081800010e7983 */ /* 0x000ee20000300a00 */
[----:B0-----:R-:W-:-:S02]  /*181f0*/  IMAD.MOV.U32 R24, RZ, RZ, R9 ;  /* 0x000000ffff187224 */ /* 0x001fc400078e0009 */
[----:B------:R-:W-:Y:S01]  /*18200*/  IMAD.MOV.U32 R25, RZ, RZ, R8 ;  /* 0x000000ffff197224 */ /* 0x000fe200078e0008 */
[----:B---3--:R-:W-:Y:S04]  /*18210*/  STL.64 [R1+0x2288], R14 ;  /* 0x0022880e01007387 */ /* 0x008fe80000100a00 */
[----:B----4-:R0:W-:Y:S04]  /*18220*/  STL.64 [R1+0x2280], R12 ;  /* 0x0022800c01007387 */ /* 0x0101e80000100a00 */
[----:B0-----:R-:W3:Y:S04]  /*18230*/  LDL.LU.64 R12, [R1+0x820] ;  /* 0x00082000010c7983 */ /* 0x001ee80000300a00 */
[----:B------:R-:W3:Y:S04]  /*18240*/  LDL.LU.64 R14, [R1+0x828] ;  /* 0x00082800010e7983 */ /* 0x000ee80000300a00 */
[----:B------:R-:W4:Y:S04]  /*18250*/  LDL.LU.64 R8, [R1+0x7f0] ;  /* 0x0007f00001087983 */ /* 0x000f280000300a00 */
[----:B------:R-:W2:Y:S01]  /*18260*/  LDL.LU.64 R10, [R1+0x7f8] ;  /* 0x0007f800010a7983 */ /* 0x000ea20000300a00 */
[C---:B------:R-:W-:Y:S03]  /*18270*/  HMMA.16816.F32 R16, R4.reuse, R22, R16 ;  /* 0x000000160410723c */ /* 0x040fe60000001810 */
[----:B--2---:R-:W-:Y:S04]  /*18280*/  STL.64 [R1+0x2268], R10 ;  /* 0x0022680a01007387 */ /* 0x004fe80000100a00 */
[----:B----4-:R0:W-:Y:S04]  /*18290*/  STL.64 [R1+0x2260], R8 ;  /* 0x0022600801007387 */ /* 0x0101e80000100a00 */
[----:B0-----:R-:W2:Y:S04]  /*182a0*/  LDL.LU.64 R8, [R1+0x800] ;  /* 0x0008000001087983 */ /* 0x001ea80000300a00 */
[----:B------:R-:W2:Y:S04]  /*182b0*/  LDL.LU.64 R10, [R1+0x808] ;  /* 0x00080800010a7983 */ /* 0x000ea80000300a00 */
[----:B------:R-:W-:Y:S04]  /*182c0*/  STL [R1+0x2248], R27 ;  /* 0x0022481b01007387 */ /* 0x000fe80000100800 */
[----:B------:R0:W-:Y:S04]  /*182d0*/  STL.64 [R1+0x2240], R24 ;  /* 0x0022401801007387 */ /* 0x0001e80000100a00 */
[----:B0-----:R-:W4:Y:S04]  /*182e0*/  LDL.LU.64 R24, [R1+0x830] ;  /* 0x0008300001187983 */ /* 0x001f280000300a00 */
[----:B------:R-:W4:Y:S04]  /*182f0*/  LDL.LU.64 R26, [R1+0x838] ;  /* 0x00083800011a7983 */ /* 0x000f280000300a00 */
[----:B------:R-:W-:Y:S04]  /*18300*/  STL.64 [R1+0x840], R16 ;  /* 0x0008401001007387 */ /* 0x000fe80000100a00 */
[----:B------:R0:W-:Y:S04]  /*18310*/  STL.64 [R1+0x848], R18 ;  /* 0x0008481201007387 */ /* 0x0001e80000100a00 */
[----:B0-----:R-:W3:Y:S04]  /*18320*/  LDL.LU.64 R18, [R1+0x2298] ;  /* 0x0022980001127983 */ /* 0x001ee80000300a00 */
[----:B------:R-:W2:Y:S01]  /*18330*/  LDL.LU.64 R16, [R1+0x2290] ;  /* 0x0022900001107983 */ /* 0x000ea20000300a00 */
[C---:B----4-:R-:W-:Y:S06]  /*18340*/  HMMA.16816.F32 R24, R4.reuse, R20, R24 ;  /* 0x000000140418723c */ /* 0x050fec0000001818 */
[----:B---3--:R-:W-:-:S15]  /*18350*/  HMMA.16816.F32 R12, R4, R18, R12 ;  /* 0x00000012040c723c */ /* 0x008fde000000180c */
[----:B------:R-:W-:-:S02]  /*18360*/  NOP ;  /* 0x0000000000007918 */ /* 0x000fc40000000000 */
[----:B------:R0:W-:Y:S04]  /*18370*/  STL.64 [R1+0x830], R24 ;  /* 0x0008301801007387 */ /* 0x0001e80000100a00 */
[----:B------:R1:W-:Y:S04]  /*18380*/  STL.64 [R1+0x838], R26 ;  /* 0x0008381a01007387 */ /* 0x0003e80000100a00 */
[----:B0-----:R-:W3:Y:S04]  /*18390*/  LDL.LU.64 R24, [R1+0x7e0] ;  /* 0x0007e00001187983 */ /* 0x001ee80000300a00 */
[----:B-1----:R-:W3:Y:S04]  /*183a0*/  LDL.LU.64 R26, [R1+0x7e8] ;  /* 0x0007e800011a7983 */ /* 0x002ee80000300a00 */
[----:B------:R-:W-:Y:S04]  /*183b0*/  STL.64 [R1+0x21c8], R22 ;  /* 0x0021c81601007387 */ /* 0x000fe80000100a00 */
[----:B------:R0:W-:Y:S04]  /*183c0*/  STL.64 [R1+0x21c0], R20 ;  /* 0x0021c01401007387 */ /* 0x0001e80000100a00 */
[----:B0-----:R-:W4:Y:S04]  /*183d0*/  LDL.LU.64 R20, [R1+0x2e0] ;  /* 0x0002e00001147983 */ /* 0x001f280000300a00 */
[----:B------:R-:W4:Y:S04]  /*183e0*/  LDL.LU.64 R22, [R1+0x2e8] ;  /* 0x0002e80001167983 */ /* 0x000f280000300a00 */
[----:B------:R-:W-:Y:S04]  /*183f0*/  STL.64 [R1+0x820], R12 ;  /* 0x0008200c01007387 */ /* 0x000fe80000100a00 */
[----:B------:R0:W-:Y:S04]  /*18400*/  STL.64 [R1+0x828], R14 ;  /* 0x0008280e01007387 */ /* 0x0001e80000100a00 */
[----:B0-----:R-:W2:Y:S04]  /*18410*/  LDL.LU.64 R14, [R1+0x2288] ;  /* 0x00228800010e7983 */ /* 0x001ea80000300a00 */
[----:B------:R-:W2:Y:S02]  /*18420*/  LDL.LU.64 R12, [R1+0x2280] ;  /* 0x00228000010c7983 */ /* 0x000ea40000300a00 */
[----:B--2---:R-:W-:-:S15]  /*18430*/  HMMA.16816.F32 R12, R4, R16, R12 ;  /* 0x00000010040c723c */ /* 0x004fde000000180c */
[----:B------:R-:W-:-:S08]  /*18440*/  NOP ;  /* 0x0000000000007918 */ /* 0x000fd00000000000 */
[----:B------:R-:W-:Y:S04]  /*18450*/  STL.64 [R1+0x810], R12 ;  /* 0x0008100c01007387 */ /* 0x000fe80000100a00 */
[----:B------:R0:W-:Y:S04]  /*18460*/  STL.64 [R1+0x818], R14 ;  /* 0x0008180e01007387 */ /* 0x0001e80000100a00 */
[----:B0-----:R-:W2:Y:S04]  /*18470*/  LDL.LU.64 R14, [R1+0x2278] ;  /* 0x00227800010e7983 */ /* 0x001ea80000300a00 */
[----:B------:R-:W3:Y:S04]  /*18480*/  LDL.LU.64 R12, [R1+0x2270] ;  /* 0x00227000010c7983 */ /* 0x000ee80000300a00 */
[----:B------:R-:W-:Y:S04]  /*18490*/  STL.64 [R1+0x21d8], R18 ;  /* 0x0021d81201007387 */ /* 0x000fe80000100a00 */
[----:B------:R0:W-:Y:S04]  /*184a0*/  STL.64 [R1+0x21d0], R16 ;  /* 0x0021d01001007387 */ /* 0x0001e80000100a00 */
[----:B0-----:R-:W4:Y:S04]  /*184b0*/  LDL.LU.64 R16, [R1+0x7c0] ;  /* 0x0007c00001107983 */ /* 0x001f280000300a00 */
[----:B------:R-:W4:Y:S01]  /*184c0*/  LDL.LU.64 R18, [R1+0x7c8] ;  /* 0x0007c80001127983 */ /* 0x000f220000300a00 */
[----:B--2---:R-:W-:-:S15]  /*184d0*/  HMMA.16816.F32 R8, R4, R14, R8 ;  /* 0x0000000e0408723c */ /* 0x004fde0000001808 */
[----:B------:R-:W-:-:S08]  /*184e0*/  NOP ;  /* 0x0000000000007918 */ /* 0x000fd00000000000 */
[----:B------:R-:W-:Y:S04]  /*184f0*/  STL.64 [R1+0x800], R8 ;  /* 0x0008000801007387 */ /* 0x000fe80000100a00 */
[----:B------:R0:W-:Y:S04]  /*18500*/  STL.64 [R1+0x808], R10 ;  /* 0x0008080a01007387 */ /* 0x0001e80000100a00 */
[----:B0-----:R-:W3:Y:S04]  /*18510*/  LDL.LU.64 R10, [R1+0x2268] ;  /* 0x00226800010a7983 */ /* 0x001ee80000300a00 */
[----:B------:R-:W3:Y:S02]  /*18520*/  LDL.LU.64 R8, [R1+0x2260] ;  /* 0x0022600001087983 */ /* 0x000ee40000300a00 */
[----:B---3--:R-:W-:-:S15]  /*18530*/  HMMA.16816.F32 R8, R4, R12, R8 ;  /* 0x0000000c0408723c */ /* 0x008fde0000001808 */
[----:B------:R-:W-:-:S08]  /*18540*/  NOP ;  /* 0x0000000000007918 */ /* 0x000fd00000000000 */
[----:B------:R-:W-:Y:S04]  /*18550*/  STL.64 [R1+0x7f0], R8 ;  /* 0x0007f00801007387 */ /* 0x000fe80000100a00 */
[----:B------:R0:W-:Y:S04]  /*18560*/  STL.64 [R1+0x7f8], R10 ;  /* 0x0007f80a01007387 */ /* 0x0001e80000100a00 */
[----:B0-----:R-:W2:Y:S04]  /*18570*/  LDL.LU.64 R10, [R1+0x2258] ;  /* 0x00225800010a7983 */ /* 0x001ea80000300a00 */
[----:B------:R-:W3:Y:S04]  /*18580*/  LDL.LU.64 R8, [R1+0x2250] ;  /* 0x0022500001087983 */ /* 0x000ee80000300a00 */
[----:B------:R-:W-:Y:S04]  /*18590*/  STL.64 [R1+0x21a8], R14 ;  /* 0x0021a80e01007387 */ /* 0x000fe80000100a00 */
[----:B------:R0:W-:Y:S04]  /*185a0*/  STL.64 [R1+0x21a0], R12 ;  /* 0x0021a00c01007387 */ /* 0x0001e80000100a00 */
[----:B0-----:R-:W3:Y:S04]  /*185b0*/  LDL.LU.64 R12, [R1+0x7d0] ;  /* 0x0007d000010c7983 */ /* 0x001ee80000300a00 */
[----:B------:R-:W3:Y:S01]  /*185c0*/  LDL.LU.64 R14, [R1+0x7d8] ;  /* 0x0007d800010e7983 */ /* 0x000ee20000300a00 */
[----:B--2---:R-:W-:-:S15]  /*185d0*/  HMMA.16816.F32 R24, R4, R10, R24 ;  /* 0x0000000a0418723c */ /* 0x004fde0000001818 */
[----:B------:R-:W-:-:S08]  /*185e0*/  NOP ;  /* 0x0000000000007918 */ /* 0x000fd00000000000 */
[----:B------:R-:W-:Y:S04]  /*185f0*/  STL.64 [R1+0x7e0], R24 ;  /* 0x0007e01801007387 */ /* 0x000fe80000100a00 */
[----:B------:R0:W-:Y:S04]  /*18600*/  STL.64 [R1+0x7e8], R26 ;  /* 0x0007e81a01007387 */ /* 0x0001e80000100a00 */
[----:B0-----:R-:W2:Y:S04]  /*18610*/  LDL.LU R27, [R1+0x2248] ;  /* 0x00224800011b7983 */ /* 0x001ea80000300800 */
[----:B------:R-:W2:Y:S01]  /*18620*/  LDL.LU.64 R24, [R1+0x2240] ;  /* 0x0022400001187983 */ /* 0x000ea20000300a00 */
[C---:B---3--:R-:W-:Y:S03]  /*18630*/  HMMA.16816.F32 R12, R4.reuse, R8, R12 ;  /* 0x00000008040c723c */ /* 0x048fe6000000180c */
[----:B------:R-:W-:Y:S04]  /*18640*/  STL.64 [R1+0x2188], R10 ;  /* 0x0021880a01007387 */ /* 0x000fe80000100a00 */
[----:B------:R4:W-:Y:S02]  /*18650*/  STL.64 [R1+0x2180], R8 ;  /* 0x0021800801007387 */ /* 0x0009e40000100a00 */
[----:B----4-:R-:W-:-:S14]  /*18660*/  HMMA.16816.F32 R8, R4, R2, R16 ;  /* 0x000000020408723c */ /* 0x010fdc0000001810 */
[----:B------:R-:W-:Y:S04]  /*18670*/  STL.64 [R1+0x7d0], R12 ;  /* 0x0007d00c01007387 */ /* 0x000fe80000100a00 */
[----:B------:R-:W-:Y:S05]  /*18680*/  STL.64 [R1+0x7d8], R14 ;  /* 0x0007d80e01007387 */ /* 0x000fea0000100a00 */
[----:B------:R-:W-:Y:S04]  /*18690*/  STL.64 [R1+0x7c0], R8 ;  /* 0x0007c00801007387 */ /* 0x000fe80000100a00 */
[----:B------:R0:W-:Y:S04]  /*186a0*/  STL.64 [R1+0x7c8], R10 ;  /* 0x0007c80a01007387 */ /* 0x0001e80000100a00 */
[----:B0-----:R-:W3:Y:S01]  /*186b0*/  LDL.LU R11, [R1+0x908] ;  /* 0x00090800010b7983 */ /* 0x001ee20000300800 */
[----:B--2---:R-:W-:Y:S07]  /*186c0*/  HMMA.16816.F32 R12, R4, R24, R20 ;  /* 0x00000018040c723c */ /* 0x004fee0000001814 */
[----:B------:R-:W-:-:S15]  /*186d0*/  IMAD R4, R0, 0x100, R27 ;  /* 0x0000010000047824 */ /* 0x000fde00078e021b */
[----:B------:R-:W-:-:S01]  /*186e0*/  NOP ;  /* 0x0000000000007918 */ /* 0x000fc20000000000 */
[----:B------:R0:W-:Y:S04]  /*186f0*/  STL.64 [R1+0x2e0], R12 ;  /* 0x0002e00c01007387 */ /* 0x0001e80000100a00 */
[----:B------:R1:W-:Y:S04]  /*18700*/  STL.64 [R1+0x2e8], R14 ;  /* 0x0002e80e01007387 */ /* 0x0003e80000100a00 */
[----:B0-----:R-:W3:Y:S04]  /*18710*/  LDL.LU R12, [R1+0x904] ;  /* 0x00090400010c7983 */ /* 0x001ee80000300800 */
[----:B------:R-:W2:Y:S04]  /*18720*/  LDL.LU R13, [R1+0x910] ;  /* 0x00091000010d7983 */ /* 0x000ea80000300800 */
[----:B-1----:R-:W2:Y:S04]  /*18730*/  LDL.LU R14, [R1+0x90c] ;  /* 0x00090c00010e7983 */ /* 0x002ea80000300800 */
[----:B------:R-:W4:Y:S04]  /*18740*/  LDL.LU R15, [R1+0x920] ;  /* 0x00092000010f7983 */ /* 0x000f280000300800 */
[----:B------:R-:W4:Y:S04]  /*18750*/  LDL.LU R0, [R1+0x91c] ;  /* 0x00091c0001007983 */ /* 0x000f280000300800 */
[----:B------:R-:W3:Y:S04]  /*18760*/  LDL.LU.64 R24, [R1+0x780] ;  /* 0x0007800001187983 */ /* 0x000ee80000300a00 */
[----:B------:R-:W2:Y:S04]  /*18770*/  LDL.LU.64 R26, [R1+0x788] ;  /* 0x00078800011a7983 */ /* 0x000ea80000300a00 */
[----:B--2---:R0:W-:Y:S04]  /*18780*/  STL.64 [R1+0x21f8], R26 ;  /* 0x0021f81a01007387 */ /* 0x0041e80000100a00 */
[----:B0-----:R-:W2:Y:S04]  /*18790*/  LDL R26, [R1] ;  /* 0x00000000011a7983 */ /* 0x001ea80000100800 */
[----:B------:R-:W2:Y:S04]  /*187a0*/  LDL R27, [R1+0x4] ;  /* 0x00000400011b7983 */ /* 0x000ea80000100800 */
[----:B---3--:R0:W-:Y:S04]  /*187b0*/  STL.64 [R1+0x21f0], R24 ;  /* 0x0021f01801007387 */ /* 0x0081e80000100a00 */
[----:B0-----:R-:W3:Y:S04]  /*187c0*/  LDL R24, [R1+0x8] ;  /* 0x0000080001187983 */ /* 0x001ee80000100800 */
[----:B------:R-:W3:Y:S04]  /*187d0*/  LDL R25, [R1+0xc] ;  /* 0x00000c0001197983 */ /* 0x000ee80000100800 */
[----:B--2---:R0:W-:Y:S04]  /*187e0*/  STL.64 [R1+0x2210], R26 ;  /* 0x0022101a01007387 */ /* 0x0041e80000100a00 */
[----:B0-----:R-:W2:Y:S04]  /*187f0*/  LDL R26, [R1+0x10] ;  /* 0x00001000011a7983 */ /* 0x001ea80000100800 */
[----:B------:R-:W2:Y:S04]  /*18800*/  LDL R27, [R1+0x14] ;  /* 0x00001400011b7983 */ /* 0x000ea80000100800 */
[----:B---3--:R-:W-:Y:S04]  /*18810*/  STL.64 [R1+0x2228], R24 ;  /* 0x0022281801007387 */ /* 0x008fe80000100a00 */
[----:B------:R-:W3:Y:S04]  /*18820*/  LDL.LU.64 R16, [R1+0x770] ;  /* 0x0007700001107983 */ /* 0x000ee80000300a00 */
[----:B------:R-:W4:Y:S04]  /*18830*/  LDL.LU.64 R18, [R1+0x778] ;  /* 0x0007780001127983 */ /* 0x000f280000300a00 */
[----:B----4-:R-:W-:Y:S04]  /*18840*/  STL.64 [R1+0x2208], R18 ;  /* 0x0022081201007387 */ /* 0x010fe80000100a00 */
[----:B---3--:R0:W-:Y:S04]  /*18850*/  STL.64 [R1+0x2200], R16 ;  /* 0x0022001001007387 */ /* 0x0081e80000100a00 */
[----:B0-----:R-:W3:Y:S04]  /*18860*/  LDL.LU.64 R16, [R1+0x790] ;  /* 0x0007900001107983 */ /* 0x001ee80000300a00 */
[----:B------:R-:W4:Y:S04]  /*18870*/  LDL.LU.64 R18, [R1+0x798] ;  /* 0x0007980001127983 */ /* 0x000f280000300a00 */
[----:B----4-:R-:W-:Y:S04]  /*18880*/  STL.64 [R1+0x2220], R18 ;  /* 0x0022201201007387 */ /* 0x010fe80000100a00 */
[----:B---3--:R0:W-:Y:S04]  /*18890*/  STL.64 [R1+0x2218], R16 ;  /* 0x0022181001007387 */ /* 0x0081e80000100a00 */
[----:B0-----:R-:W3:Y:S04]  /*188a0*/  LDL.LU.64 R16, [R1+0x7a0] ;  /* 0x0007a00001107983 */ /* 0x001ee80000300a00 */
[----:B------:R-:W4:Y:S01]  /*188b0*/  LDL.LU.64 R18, [R1+0x7a8] ;  /* 0x0007a80001127983 */ /* 0x000f220000300a00 */
[----:B------:R-:W-:-:S02]  /*188c0*/  IMAD R5, R12, 0x100, R11 ;  /* 0x000001000c057824 */ /* 0x000fc400078e020b */
[----:B------:R-:W-:Y:S02]  /*188d0*/  IMAD R6, R14, 0x100, R13 ;  /* 0x000001000e067824 */ /* 0x000fe400078e020d */
[----:B------:R-:W-:Y:S01]  /*188e0*/  IMAD R7, R0, 0x100, R15 ;  /* 0x0000010000077824 */ /* 0x000fe200078e020f */
[----:B------:R-:W-:Y:S01]  /*188f0*/  F2FP.F16.E4M3.UNPACK_B R4, R4 ;  /* 0x00000004ff04723e */ /* 0x000fe200020006ff */
[----:B----4-:R-:W-:Y:S04]  /*18900*/  STL.64 [R1+0x2238], R18 ;  /* 0x0022381201007387 */ /* 0x010fe80000100a00 */
[----:B---3--:R0:W-:Y:S04]  /*18910*/  STL.64 [R1+0x2230], R16 ;  /* 0x0022301001007387 */ /* 0x0081e80000100a00 */
[----:B0-----:R-:W2:Y:S04]  /*18920*/  LDL.LU.64 R16, [R1+0x7b0] ;  /* 0x0007b00001107983 */ /* 0x001ea80000300a00 */
[----:B------:R-:W2:Y:S01]  /*18930*/  LDL.LU.64 R18, [R1+0x7b8] ;  /* 0x0007b80001127983 */ /* 0x000ea20000300a00 */
[----:B------:R-:W-:-:S02]  /*18940*/  F2FP.F16.E4M3.UNPACK_B R5, R5 ;  /* 0x00000005ff05723e */ /* 0x000fc400020006ff */
[----:B------:R-:W-:Y:S02]  /*18950*/  F2FP.F16.E4M3.UNPACK_B R6, R6 ;  /* 0x00000006ff06723e */ /* 0x000fe400020006ff */
[----:B------:R-:W-:Y:S01]  /*18960*/  F2FP.F16.E4M3.UNPACK_B R7, R7 ;  /* 0x00000007ff07723e */ /* 0x000fe200020006ff */
[----:B------:R-:W3:Y:S04]  /*18970*/  LDL.LU.64 R20, [R1+0x760] ;  /* 0x0007600001147983 */ /* 0x000ee80000300a00 */
[----:B------:R-:W3:Y:S04]  /*18980*/  LDL.LU.64 R22, [R1+0x768] ;  /* 0x0007680001167983 */ /* 0x000ee80000300a00 */
[----:B------:R-:W4:Y:S04]  /*18990*/  LDL.LU.64 R12, [R1+0x750] ;  /* 0x00075000010c7983 */ /* 0x000f280000300a00 */
[----:B------:R-:W4:Y:S04]  /*189a0*/  LDL.LU.64 R14, [R1+0x758] ;  /* 0x00075800010e7983 */ /* 0x000f280000300a00 */
[----:B------:R-:W4:Y:S04]  /*189b0*/  LDL.LU.64 R8, [R1+0x740] ;  /* 0x0007400001087983 */ /* 0x000f280000300a00 */
[----:B------:R-:W4:Y:S01]  /*189c0*/  LDL.LU.64 R10, [R1+0x748] ;  /* 0x00074800010a7983 */ /* 0x000f220000300a00 */
        /* <DEDUP_REMOVED lines=27> */
[----:B------:R-:W3:Y:S01]  /*18b80*/  LDL.LU.64 R24, [R1+0x21e0] ;  /* 0x0021e00001187983 */ /* 0x000ee20000300a00 */
[C---:B--2---:R-:W-:Y:S06]  /*18b90*/  HMMA.16816.F32 R16, R4.reuse, R26, R16 ;  /* 0x0000001a0410723c */ /* 0x044fec0000001810 */
[----:B---3--:R-:W-:-:S15]  /*18ba0*/  HMMA.16816.F32 R20, R4, R24, R20 ;  /* 0x000000180414723c */ /* 0x008fde0000001814 */
[----:B------:R-:W-:-:S02]  /*18bb0*/  NOP ;  /* 0x0000000000007918 */ /* 0x000fc40000000000 */
[----:B------:R-:W-:Y:S04]  /*18bc0*/  STL.64 [R1+0x770], R16 ;  /* 0x0007701001007387 */ /* 0x000fe80000100a00 */
[----:B------:R0:W-:Y:S04]  /*18bd0*/  STL.64 [R1+0x778], R18 ;  /* 0x0007781201007387 */ /* 0x0001e80000100a00 */
[----:B0-----:R-:W2:Y:S04]  /*18be0*/  LDL.LU.64 R18, [R1+0x21d8] ;  /* 0x0021d80001127983 */ /* 0x001ea80000300a00 */
[----:B------:R-:W3:Y:S04]  /*18bf0*/  LDL.LU.64 R16, [R1+0x21d0] ;  /* 0x0021d00001107983 */ /* 0x000ee80000300a00 */
[----:B------:R-:W-:Y:S04]  /*18c00*/  STL.64 [R1+0x760], R20 ;  /* 0x0007601401007387 */ /* 0x000fe80000100a00 */
[----:B------:R0:W-:Y:S04]  /*18c10*/  STL.64 [R1+0x768], R22 ;  /* 0x0007681601007387 */ /* 0x0001e80000100a00 */
[----:B0-----:R-:W4:Y:S04]  /*18c20*/  LDL.LU.64 R22, [R1+0x21c8] ;  /* 0x0021c80001167983 */ /* 0x001f280000300a00 */
[----:B------:R-:W2:Y:S04]  /*18c30*/  LDL.LU.64 R20, [R1+0x21c0] ;  /* 0x0021c00001147983 */ /* 0x000ea80000300a00 */
[----:B------:R0:W-:Y:S04]  /*18c40*/  STL.64 [R1+0x2108], R26 ;  /* 0x0021081a01007387 */ /* 0x0001e80000100a00 */
[----:B0-----:R-:W3:Y:S04]  /*18c50*/  LDL.LU R26, [R1+0x930] ;  /* 0x00093000011a7983 */ /* 0x001ee80000300800 */
[----:B------:R-:W3:Y:S04]  /*18c60*/  LDL.LU R27, [R1+0x92c] ;  /* 0x00092c00011b7983 */ /* 0x000ee80000300800 */
[----:B------:R0:W-:Y:S04]  /*18c70*/  STL.64 [R1+0x2100], R24 ;  /* 0x0021001801007387 */ /* 0x0001e80000100a00 */
[----:B0-----:R-:W4:Y:S04]  /*18c80*/  LDL.LU R24, [R1+0x928] ;  /* 0x0009280001187983 */ /* 0x001f280000300800 */
[----:B------:R-:W4:Y:S04]  /*18c90*/  LDL.LU R25, [R1+0x924] ;  /* 0x0009240001197983 */ /* 0x000f280000300800 */
[----:B---3--:R-:W-:Y:S04]  /*18ca0*/  STL.64 [R1+0x2168], R26 ;  /* 0x0021681a01007387 */ /* 0x008fe80000100a00 */
[----:B----4-:R0:W-:Y:S02]  /*18cb0*/  STL.64 [R1+0x2160], R24 ;  /* 0x0021601801007387 */ /* 0x0101e40000100a00 */
[----:B0-----:R-:W-:Y:S02]  /*18cc0*/  HMMA.16816.F32 R24, R4, R22, R12 ;  /* 0x000000160418723c */ /* 0x001fe4000000180c */
[----:B------:R-:W3:-:S15]  /*18cd0*/  LDL.LU.64 R12, [R1+0x720] ;  /* 0x00072000010c7983 */ /* 0x000ede0000300a00 */
[----:B------:R-:W-:-:S06]  /*18ce0*/  NOP ;  /* 0x0000000000007918 */ /* 0x000fcc0000000000 */
[----:B------:R-:W-:Y:S04]  /*18cf0*/  STL.64 [R1+0x750], R24 ;  /* 0x0007501801007387 */ /* 0x000fe80000100a00 */
[----:B------:R-:W-:Y:S04]  /*18d00*/  STL.64 [R1+0x758], R26 ;  /* 0x0007581a01007387 */ /* 0x000fe80000100a00 */
[----:B------:R-:W4:Y:S01]  /*18d10*/  LDL.LU.64 R14, [R1+0x728] ;  /* 0x00072800010e7983 */ /* 0x000f220000300a00 */
[----:B--2---:R-:W-:-:S15]  /*18d20*/  HMMA.16816.F32 R8, R4, R20, R8 ;  /* 0x000000140408723c */ /* 0x004fde0000001808 */
[----:B------:R-:W-:-:S08]  /*18d30*/  NOP ;  /* 0x0000000000007918 */ /* 0x000fd00000000000 */
[----:B------:R-:W-:Y:S04]  /*18d40*/  STL.64 [R1+0x740], R8 ;  /* 0x0007400801007387 */ /* 0x000fe80000100a00 */
[----:B------:R-:W-:Y:S04]  /*18d50*/  STL.64 [R1+0x748], R10 ;  /* 0x0007480a01007387 */ /* 0x000fe80000100a00 */
[----:B----4-:R-:W-:Y:S04]  /*18d60*/  STL.64 [R1+0x21b8], R14 ;  /* 0x0021b80e01007387 */ /* 0x010fe80000100a00 */
[----:B---3--:R0:W-:Y:S04]  /*18d70*/  STL.64 [R1+0x21b0], R12 ;  /* 0x0021b00c01007387 */ /* 0x0081e80000100a00 */
[----:B0-----:R-:W2:Y:S04]  /*18d80*/  LDL.LU.64 R12, [R1+0x730] ;  /* 0x00073000010c7983 */ /* 0x001ea80000300a00 */
[----:B------:R-:W2:Y:S04]  /*18d90*/  LDL.LU.64 R14, [R1+0x738] ;  /* 0x00073800010e7983 */ /* 0x000ea80000300a00 */
[----:B------:R-:W3:Y:S04]  /*18da0*/  LDL.LU.64 R8, [R1+0x700] ;  /* 0x0007000001087983 */ /* 0x000ee80000300a00 */
[----:B------:R-:W4:Y:S04]  /*18db0*/  LDL.LU.64 R10, [R1+0x708] ;  /* 0x00070800010a7983 */ /* 0x000f280000300a00 */
[----:B----4-:R-:W-:Y:S04]  /*18dc0*/  STL.64 [R1+0x2198], R10 ;  /* 0x0021980a01007387 */ /* 0x010fe80000100a00 */
[----:B---3--:R0:W-:Y:S04]  /*18dd0*/  STL.64 [R1+0x2190], R8 ;  /* 0x0021900801007387 */ /* 0x0081e80000100a00 */
[----:B0-----:R-:W3:Y:S04]  /*18de0*/  LDL.LU.64 R8, [R1+0x710] ;  /* 0x0007100001087983 */ /* 0x001ee80000300a00 */
[----:B------:R-:W3:Y:S04]  /*18df0*/  LDL.LU.64 R10, [R1+0x718] ;  /* 0x00071800010a7983 */ /* 0x000ee80000300a00 */
[----:B------:R-:W4:Y:S04]  /*18e00*/  LDL.LU.64 R24, [R1+0x6e0] ;  /* 0x0006e00001187983 */ /* 0x000f280000300a00 */
[----:B------:R-:W3:Y:S01]  /*18e10*/  LDL.LU.64 R26, [R1+0x6e8] ;  /* 0x0006e800011a7983 */ /* 0x000ee20000300a00 */
[C---:B--2---:R-:W-:Y:S03]  /*18e20*/  HMMA.16816.F32 R12, R4.reuse, R18, R12 ;  /* 0x00000012040c723c */ /* 0x044fe6000000180c */
[----:B---3--:R-:W-:Y:S04]  /*18e30*/  STL.64 [R1+0x2178], R26 ;  /* 0x0021781a01007387 */ /* 0x008fe80000100a00 */
[----:B----4-:R0:W-:Y:S04]  /*18e40*/  STL.64 [R1+0x2170], R24 ;  /* 0x0021701801007387 */ /* 0x0101e80000100a00 */
[----:B0-----:R-:W2:Y:S04]  /*18e50*/  LDL.LU.64 R24, [R1+0x6f0] ;  /* 0x0006f00001187983 */ /* 0x001ea80000300a00 */
[----:B------:R-:W2:Y:S04]  /*18e60*/  LDL.LU.64 R26, [R1+0x6f8] ;  /* 0x0006f800011a7983 */ /* 0x000ea80000300a00 */
[----:B------:R0:W-:Y:S04]  /*18e70*/  STL.64 [R1+0x20e8], R22 ;  /* 0x0020e81601007387 */ /* 0x0001e80000100a00 */
[----:B0-----:R-:W3:Y:S04]  /*18e80*/  LDL.64 R22, [R1+0x18] ;  /* 0x0000180001167983 */ /* 0x001ee80000100a00 */
[----:B------:R-:W-:Y:S04]  /*18e90*/  STL.64 [R1+0x20e0], R20 ;  /* 0x0020e01401007387 */ /* 0x000fe80000100a00 */
[----:B------:R-:W-:Y:S04]  /*18ea0*/  STL.64 [R1+0x730], R12 ;  /* 0x0007300c01007387 */ /* 0x000fe80000100a00 */
[----:B------:R0:W-:Y:S04]  /*18eb0*/  STL.64 [R1+0x738], R14 ;  /* 0x0007380e01007387 */ /* 0x0001e80000100a00 */
[----:B0-----:R-:W4:Y:S04]  /*18ec0*/  LDL.LU.64 R14, [R1+0x21b8] ;  /* 0x0021b800010e7983 */ /* 0x001f280000300a00 */
[----:B------:R-:W4:Y:S02]  /*18ed0*/  LDL.LU.64 R12, [R1+0x21b0] ;  /* 0x0021b000010c7983 */ /* 0x000f240000300a00 */
[----:B----4-:R-:W-:-:S15]  /*18ee0*/  HMMA.16816.F32 R12, R4, R16, R12 ;  /* 0x00000010040c723c */ /* 0x010fde000000180c */
[----:B------:R-:W-:-:S08]  /*18ef0*/  NOP ;  /* 0x0000000000007918 */ /* 0x000fd00000000000 */
[----:B------:R-:W-:Y:S04]  /*18f00*/  STL.64 [R1+0x720], R12 ;  /* 0x0007200c01007387 */ /* 0x000fe80000100a00 */
[----:B------:R0:W-:Y:S04]  /*18f10*/  STL.64 [R1+0x728], R14 ;  /* 0x0007280e01007387 */ /* 0x0001e80000100a00 */
[----:B0-----:R-:W4:Y:S04]  /*18f20*/  LDL.LU.64 R14, [R1+0x21a8] ;  /* 0x0021a800010e7983 */ /* 0x001f280000300a00 */
[----:B------:R-:W2:Y:S04]  /*18f30*/  LDL.LU.64 R12, [R1+0x21a0] ;  /* 0x0021a000010c7983 */ /* 0x000ea80000300a00 */
[----:B------:R-:W-:Y:S04]  /*18f40*/  STL.64 [R1+0x20f8], R18 ;  /* 0x0020f81201007387 */ /* 0x000fe80000100a00 */
[----:B------:R0:W-:Y:S04]  /*18f50*/  STL.64 [R1+0x20f0], R16 ;  /* 0x0020f01001007387 */ /* 0x0001e80000100a00 */
[----:B0-----:R-:W3:Y:S04]  /*18f60*/  LDL.LU.64 R16, [R1+0x2d0] ;  /* 0x0002d00001107983 */ /* 0x001ee80000300a00 */
[----:B------:R-:W3:Y:S01]  /*18f70*/  LDL.LU.64 R18, [R1+0x2d8] ;  /* 0x0002d80001127983 */ /* 0x000ee20000300a00 */
[----:B----4-:R-:W-:-:S15]  /*18f80*/  HMMA.16816.F32 R8, R4, R14, R8 ;  /* 0x0000000e0408723c */ /* 0x010fde0000001808 */
[----:B------:R-:W-:-:S08]  /*18f90*/  NOP ;  /* 0x0000000000007918 */ /* 0x000fd00000000000 */
        /* <DEDUP_REMOVED lines=9> */
[----:B------:R-:W4:Y:S04]  /*19030*/  LDL.LU.64 R8, [R1+0x2180] ;  /* 0x0021800001087983 */ /* 0x000f280000300a00 */
        /* <DEDUP_REMOVED lines=8> */
[----:B0-----:R-:W4:Y:S04]  /*190c0*/  LDL.LU.64 R26, [R1+0x2178] ;  /* 0x00217800011a7983 */ /* 0x001f280000300a00 */
[----:B------:R-:W4:Y:S01]  /*190d0*/  LDL.LU.64 R24, [R1+0x2170] ;  /* 0x0021700001187983 */ /* 0x000f220000300a00 */
[C---:B---3--:R-:W-:Y:S06]  /*190e0*/  HMMA.16816.F32 R12, R4.reuse, R2, R12 ;  /* 0x00000002040c723c */ /* 0x048fec000000180c */
[----:B----4-:R-:W-:-:S15]  /*190f0*/  HMMA.16816.F32 R24, R4, R8, R24 ;  /* 0x000000080418723c */ /* 0x010fde0000001818 */
[----:B------:R-:W-:-:S08]  /*19100*/  NOP ;  /* 0x0000000000007918 */ /* 0x000fd00000000000 */
[----:B------:R-:W-:Y:S04]  /*19110*/  STL.64 [R1+0x6e0], R24 ;  /* 0x0006e01801007387 */ /* 0x000fe80000100a00 */
[----:B------:R0:W-:Y:S04]  /*19120*/  STL.64 [R1+0x6e8], R26 ;  /* 0x0006e81a01007387 */ /* 0x0001e80000100a00 */
[----:B0-----:R-:W2:Y:S04]  /*19130*/  LDL.LU.64 R26, [R1+0x2168] ;  /* 0x00216800011a7983 */ /* 0x001ea80000300a00 */
[----:B------:R-:W3:Y:S04]  /*19140*/  LDL.LU.64 R24, [R1+0x2160] ;  /* 0x0021600001187983 */ /* 0x000ee80000300a00 */
[----:B------:R-:W-:Y:S04]  /*19150*/  STL.64 [R1+0x20a8], R10 ;  /* 0x0020a80a01007387 */ /* 0x000fe80000100a00 */
[----:B------:R0:W-:Y:S02]  /*19160*/  STL.64 [R1+0x20a0], R8 ;  /* 0x0020a00801007387 */ /* 0x0001e40000100a00 */
[----:B0-----:R-:W-:Y:S02]  /*19170*/  HMMA.16816.F32 R8, R4, R22, R16 ;  /* 0x000000160408723c */ /* 0x001fe40000001810 */
[----:B------:R0:W-:Y:S04]  /*19180*/  STL.64 [R1+0x6d0], R12 ;  /* 0x0006d00c01007387 */ /* 0x0001e80000100a00 */
[----:B------:R1:W-:-:S15]  /*19190*/  STL.64 [R1+0x6d8], R14 ;  /* 0x0006d80e01007387 */ /* 0x0003de0000100a00 */
[----:B------:R-:W-:-:S02]  /*191a0*/  NOP ;  /* 0x0000000000007918 */ /* 0x000fc40000000000 */
[----:B------:R-:W-:Y:S04]  /*191b0*/  STL.64 [R1+0x2d0], R8 ;  /* 0x0002d00801007387 */ /* 0x000fe80000100a00 */
[----:B------:R-:W-:Y:S04]  /*191c0*/  STL.64 [R1+0x2d8], R10 ;  /* 0x0002d80a01007387 */ /* 0x000fe80000100a00 */
[----:B0-----:R-:W4:Y:S04]  /*191d0*/  LDL.LU R12, [R1+0x938] ;  /* 0x00093800010c7983 */ /* 0x001f280000300800 */
[----:B------:R-:W4:Y:S04]  /*191e0*/  LDL.LU R13, [R1+0x934] ;  /* 0x00093400010d7983 */ /* 0x000f280000300800 */
[----:B-1----:R-:W4:Y:S04]  /*191f0*/  LDL.LU R14, [R1+0x940] ;  /* 0x00094000010e7983 */ /* 0x002f280000300800 */
[----:B------:R-:W4:Y:S01]  /*19200*/  LDL.LU R15, [R1+0x93c] ;  /* 0x00093c00010f7983 */ /* 0x000f220000300800 */
[----:B--2---:R-:W-:-:S02]  /*19210*/  IMAD R5, R27, 0x100, R26 ;  /* 0x000001001b057824 */ /* 0x004fc400078e021a */
[----:B---3--:R-:W-:Y:S02]  /*19220*/  IMAD R4, R25, 0x100, R24 ;  /* 0x0000010019047824 */ /* 0x008fe400078e0218 */
[----:B------:R-:W2:Y:S04]  /*19230*/  LDL.LU.64 R24, [R1+0x690] ;  /* 0x0006900001187983 */ /* 0x000ea80000300a00 */
[----:B------:R-:W3:Y:S04]  /*19240*/  LDL.LU.64 R26, [R1+0x698] ;  /* 0x00069800011a7983 */ /* 0x000ee80000300a00 */
[----:B---3--:R0:W-:Y:S04]  /*19250*/  STL.64 [R1+0x2118], R26 ;  /* 0x0021181a01007387 */ /* 0x0081e80000100a00 */
[----:B0-----:R-:W3:Y:S04]  /*19260*/  LDL R26, [R1] ;  /* 0x00000000011a7983 */ /* 0x001ee80000100800 */
[----:B------:R-:W3:Y:S04]  /*19270*/  LDL R27, [R1+0x4] ;  /* 0x00000400011b7983 */ /* 0x000ee80000100800 */
[----:B--2---:R0:W-:Y:S04]  /*19280*/  STL.64 [R1+0x2110], R24 ;  /* 0x0021101801007387 */ /* 0x0041e80000100a00 */
[----:B0-----:R-:W2:Y:S04]  /*19290*/  LDL R24, [R1+0x8] ;  /* 0x0000080001187983 */ /* 0x001ea80000100800 */
[----:B------:R-:W2:Y:S04]  /*192a0*/  LDL R25, [R1+0xc] ;  /* 0x00000c0001197983 */ /* 0x000ea80000100800 */
[----:B---3--:R0:W-:Y:S04]  /*192b0*/  STL.64 [R1+0x2130], R26 ;  /* 0x0021301a01007387 */ /* 0x0081e80000100a00 */
[----:B0-----:R-:W3:Y:S04]  /*192c0*/  LDL R26, [R1+0x10] ;  /* 0x00001000011a7983 */ /* 0x001ee80000100800 */
[----:B------:R-:W3:Y:S04]  /*192d0*/  LDL R27, [R1+0x14] ;  /* 0x00001400011b7983 */ /* 0x000ee80000100800 */
[----:B--2---:R-:W-:Y:S04]  /*192e0*/  STL.64 [R1+0x2148], R24 ;  /* 0x0021481801007387 */ /* 0x004fe80000100a00 */
[----:B------:R-:W2:Y:S04]  /*192f0*/  LDL.LU.64 R16, [R1+0x680] ;  /* 0x0006800001107983 */ /* 0x000ea80000300a00 */
[----:B------:R-:W4:Y:S04]  /*19300*/  LDL.LU.64 R18, [R1+0x688] ;  /* 0x0006880001127983 */ /* 0x000f280000300a00 */
[----:B----4-:R-:W-:Y:S04]  /*19310*/  STL.64 [R1+0x2128], R18 ;  /* 0x0021281201007387 */ /* 0x010fe80000100a00 */
[----:B--2---:R0:W-:Y:S04]  /*19320*/  STL.64 [R1+0x2120], R16 ;  /* 0x0021201001007387 */ /* 0x0041e80000100a00 */
[----:B0-----:R-:W2:Y:S04]  /*19330*/  LDL.LU.64 R16, [R1+0x6a0] ;  /* 0x0006a00001107983 */ /* 0x001ea80000300a00 */
[----:B------:R-:W4:Y:S04]  /*19340*/  LDL.LU.64 R18, [R1+0x6a8] ;  /* 0x0006a80001127983 */ /* 0x000f280000300a00 */
[----:B----4-:R-:W-:Y:S04]  /*19350*/  STL.64 [R1+0x2140], R18 ;  /* 0x0021401201007387 */ /* 0x010fe80000100a00 */
[----:B--2---:R0:W-:Y:S04]  /*19360*/  STL.64 [R1+0x2138], R16 ;  /* 0x0021381001007387 */ /* 0x0041e80000100a00 */
[----:B0-----:R-:W2:Y:S04]  /*19370*/  LDL.LU.64 R16, [R1+0x6b0] ;  /* 0x0006b00001107983 */ /* 0x001ea80000300a00 */
[----:B------:R-:W4:Y:S01]  /*19380*/  LDL.LU.64 R18, [R1+0x6b8] ;  /* 0x0006b80001127983 */ /* 0x000f220000300a00 */
[----:B------:R-:W-:-:S02]  /*19390*/  IMAD R6, R13, 0x100, R12 ;  /* 0x000001000d067824 */ /* 0x000fc400078e020c */
[----:B------:R-:W-:Y:S01]  /*193a0*/  IMAD R7, R15, 0x100, R14 ;  /* 0x000001000f077824 */ /* 0x000fe200078e020e */
[----:B------:R-:W-:Y:S02]  /*193b0*/  F2FP.F16.E4M3.UNPACK_B R4, R4 ;  /* 0x00000004ff04723e */ /* 0x000fe400020006ff */
[----:B------:R-:W-:Y:S01]  /*193c0*/  F2FP.F16.E4M3.UNPACK_B R5, R5 ;  /* 0x00000005ff05723e */ /* 0x000fe200020006ff */
[----:B----4-:R-:W-:Y:S04]  /*193d0*/  STL.64 [R1+0x2158], R18 ;  /* 0x0021581201007387 */ /* 0x010fe80000100a00 */
[----:B--2---:R0:W-:Y:S04]  /*193e0*/  STL.64 [R1+0x2150], R16 ;  /* 0x0021501001007387 */ /* 0x0041e80000100a00 */
[----:B0-----:R-:W3:Y:S04]  /*193f0*/  LDL.LU.64 R16, [R1+0x6c0] ;  /* 0x0006c00001107983 */ /* 0x001ee80000300a00 */
[----:B------:R-:W3:Y:S01]  /*19400*/  LDL.LU.64 R18, [R1+0x6c8] ;  /* 0x0006c80001127983 */ /* 0x000ee20000300a00 */
[----:B------:R-:W-:-:S02]  /*19410*/  F2FP.F16.E4M3.UNPACK_B R6, R6 ;  /* 0x00000006ff06723e */ /* 0x000fc400020006ff */
[----:B------:R-:W-:Y:S01]  /*19420*/  F2FP.F16.E4M3.UNPACK_B R7, R7 ;  /* 0x00000007ff07723e */ /* 0x000fe200020006ff */
[----:B------:R-:W-:Y:S01]  /*19430*/  IMAD.MOV.U32 R0, RZ, RZ, R23 ;  /* 0x000000ffff007224 */ /* 0x000fe200078e0017 */
[----:B------:R-:W2:Y:S04]  /*19440*/  LDL.LU.64 R20, [R1+0x670] ;  /* 0x0006700001147983 */ /* 0x000ea80000300a00 */
[----:B------:R-:W2:Y:S04]  /*19450*/  LDL.LU.64 R22, [R1+0x678] ;  /* 0x0006780001167983 */ /* 0x000ea80000300a00 */
[----:B------:R-:W4:Y:S04]  /*19460*/  LDL.LU.64 R12, [R1+0x660] ;  /* 0x00066000010c7983 */ /* 0x000f280000300a00 */
[----:B------:R-:W4:Y:S04]  /*19470*/  LDL.LU.64 R14, [R1+0x668] ;  /* 0x00066800010e7983 */ /* 0x000f280000300a00 */
[----:B------:R-:W4:Y:S04]  /*19480*/  LDL.LU.64 R8, [R1+0x650] ;  /* 0x0006500001087983 */ /* 0x000f280000300a00 */
[----:B------:R-:W4:Y:S01]  /*19490*/  LDL.LU.64 R10, [R1+0x658] ;  /* 0x00065800010a7983 */ /* 0x000f220000300a00 */
[----:B---3--:R-:W-:Y:S03]  /*194a0*/  HMMA.16816.F32 R24, R4, R26, R16 ;  /* 0x0000001a0418723c */ /* 0x008fe60000001810 */
[----:B------:R-:W3:Y:S04]  /*194b0*/  LDL.LU.64 R18, [R1+0x2158] ;  /* 0x0021580001127983 */ /* 0x000ee80000300a00 */
[----:B------:R-:W3:-:S15]  /*194c0*/  LDL.LU.64 R16, [R1+0x2150] ;  /* 0x0021500001107983 */ /* 0x000ede0000300a00 */
[----:B------:R-:W-:-:S01]  /*194d0*/  NOP ;  /* 0x0000000000007918 */ /* 0x000fc20000000000 */
[----:B------:R0:W-:Y:S04]  /*194e0*/  STL.64 [R1+0x6c0], R24 ;  /* 0x0006c01801007387 */ /* 0x0001e80000100a00 */
[----:B------:R3:W-:Y:S04]  /*194f0*/  STL.64 [R1+0x6c8], R26 ;  /* 0x0006c81a01007387 */ /* 0x0007e80000100a00 */
[----:B0-----:R-:W3:Y:S02]  /*19500*/  LDL.LU.64 R24, [R1+0x2148] ;  /* 0x0021480001187983 */ /* 0x001ee40000300a00 */
[----:B---3--:R-:W-:Y:S02]  /*19510*/  HMMA.16816.F32 R24, R4, R24, R16 ;  /* 0x000000180418723c */ /* 0x008fe40000001810 */
[----:B------:R-:W3:Y:S04]  /*19520*/  LDL.LU.64 R18, [R1+0x2140] ;  /* 0x0021400001127983 */ /* 0x000ee80000300a00 */
[----:B------:R-:W3:-:S15]  /*19530*/  LDL.LU.64 R16, [R1+0x2138] ;  /* 0x0021380001107983 */ /* 0x000ede0000300a00 */
[----:B------:R-:W-:-:S02]  /*19540*/  NOP ;  /* 0x0000000000007918 */ /* 0x000fc40000000000 */
[----:B------:R-:W-:Y:S04]  /*19550*/  STL.64 [R1+0x6b0], R24 ;  /* 0x0006b01801007387 */ /* 0x000fe80000100a00 */
        /* <DEDUP_REMOVED lines=14> */
[----:B0-----:R-:W3:Y:S04]  /*19640*/  LDL.LU.64 R26, [R1+0x2108] ;  /* 0x00210800011a7983 */ /* 0x001ee80000300a00 */
[----:B------:R-:W2:Y:S04]  /*19650*/  LDL.LU.64 R24, [R1+0x2100] ;  /* 0x0021000001187983 */ /* 0x000ea80000300a00 */
[----:B------:R-:W-:Y:S01]  /*19660*/  STL.64 [R1+0x2030], R28 ;  /* 0x0020301c01007387 */ /* 0x000fe20000100a00 */
[C---:B---3--:R-:W-:Y:S06]  /*19670*/  HMMA.16816.F32 R16, R4.reuse, R26, R16 ;  /* 0x0000001a0410723c */ /* 0x048fec0000001810 */
[----:B--2---:R-:W-:-:S15]  /*19680*/  HMMA.16816.F32 R20, R4, R24, R20 ;  /* 0x000000180414723c */ /* 0x004fde0000001814 */
        /* <DEDUP_REMOVED lines=45> */
[----:B0-----:R-:W3:Y:S04]  /*19960*/  LDL.LU R22, [R1+0x948] ;  /* 0x0009480001167983 */ /* 0x001ee80000300800 */
[----:B------:R-:W3:Y:S04]  /*19970*/  LDL.LU R23, [R1+0x944] ;  /* 0x0009440001177983 */ /* 0x000ee80000300800 */
[----:B------:R0:W-:Y:S04]  /*19980*/  STL.64 [R1+0x2000], R20 ;  /* 0x0020001401007387 */ /* 0x0001e80000100a00 */
[----:B0-----:R-:W4:Y:S04]  /*19990*/  LDL R20, [R1+0x18] ;  /* 0x0000180001147983 */ /* 0x001f280000100800 */
        /* <DEDUP_REMOVED lines=19> */
[----:B------:R-:W3:Y:S04]  /*19ad0*/  LDL.LU.64 R8, [R1+0x20b0] ;  /* 0x0020b00001087983 */ /* 0x000ee80000300a00 */
[----:B------:R-:W2:Y:S01]  /*19ae0*/  LDL.64 R28, [R1] ;  /* 0x00000000011c7983 */ /* 0x000ea20000100a00 */
[----:B---3--:R-:W-:-:S15]  /*19af0*/  HMMA.16816.F32 R8, R4, R12, R8 ;  /* 0x0000000c0408723c */ /* 0x008fde0000001808 */
[----:B------:R-:W-:-:S08]  /*19b00*/  NOP ;  /* 0x0000000000007918 */ /* 0x000fd00000000000 */
[----:B------:R-:W-:Y:S04]  /*19b10*/  STL.64 [R1+0x610], R8 ;  /* 0x0006100801007387 */ /* 0x000fe80000100a00 */
[----:B------:R0:W-:Y:S04]  /*19b20*/  STL.64 [R1+0x618], R10 ;  /* 0x0006180a01007387 */ /* 0x0001e80000100a00 */
[----:B0-----:R-:W3:Y:S04]  /*19b30*/  LDL.LU.64 R10, [R1+0x20a8] ;  /* 0x0020a800010a7983 */ /* 0x001ee80000300a00 */
[----:B------:R-:W4:Y:S04]  /*19b40*/  LDL.LU.64 R8, [R1+0x20a0] ;  /* 0x0020a00001087983 */ /* 0x000f280000300a00 */
[----:B------:R-:W-:Y:S04]  /*19b50*/  STL.64 [R1+0x1ff8], R14 ;  /* 0x001ff80e01007387 */ /* 0x000fe80000100a00 */
[----:B------:R0:W-:Y:S04]  /*19b60*/  STL.64 [R1+0x1ff0], R12 ;  /* 0x001ff00c01007387 */ /* 0x0001e80000100a00 */
[----:B0-----:R-:W2:Y:S04]  /*19b70*/  LDL.LU.64 R12, [R1+0x5e0] ;  /* 0x0005e000010c7983 */ /* 0x001ea80000300a00 */
[----:B------:R-:W2:Y:S01]  /*19b80*/  LDL.LU.64 R14, [R1+0x5e8] ;  /* 0x0005e800010e7983 */ /* 0x000ea20000300a00 */
[----:B---3--:R-:W-:-:S15]  /*19b90*/  HMMA.16816.F32 R24, R4, R10, R24 ;  /* 0x0000000a0418723c */ /* 0x008fde0000001818 */
[----:B------:R-:W-:-:S08]  /*19ba0*/  NOP ;  /* 0x0000000000007918 */ /* 0x000fd00000000000 */
[----:B------:R-:W-:Y:S04]  /*19bb0*/  STL.64 [R1+0x600], R24 ;  /* 0x0006001801007387 */ /* 0x000fe80000100a00 */
[----:B------:R0:W-:Y:S04]  /*19bc0*/  STL.64 [R1+0x608], R26 ;  /* 0x0006081a01007387 */ /* 0x0001e80000100a00 */
[----:B0-----:R-:W4:Y:S04]  /*19bd0*/  LDL.LU.64 R26, [R1+0x2098] ;  /* 0x00209800011a7983 */ /* 0x001f280000300a00 */
[----:B------:R-:W4:Y:S01]  /*19be0*/  LDL.LU.64 R24, [R1+0x2090] ;  /* 0x0020900001187983 */ /* 0x000f220000300a00 */
[----:B------:R-:W-:Y:S01]  /*19bf0*/  IMAD.MOV.U32 R21, RZ, RZ, R0 ;  /* 0x000000ffff157224 */ /* 0x000fe200078e0000 */
[----:B----4-:R-:W-:-:S15]  /*19c00*/  HMMA.16816.F32 R24, R4, R8, R24 ;  /* 0x000000080418723c */ /* 0x010fde0000001818 */
[----:B------:R-:W-:-:S08]  /*19c10*/  NOP ;  /* 0x0000000000007918 */ /* 0x000fd00000000000 */
[----:B------:R-:W-:Y:S04]  /*19c20*/  STL.64 [R1+0x5f0], R24 ;  /* 0x0005f01801007387 */ /* 0x000fe80000100a00 */
[----:B------:R0:W-:Y:S04]  /*19c30*/  STL.64 [R1+0x5f8], R26 ;  /* 0x0005f81a01007387 */ /* 0x0001e80000100a00 */
[----:B0-----:R-:W3:Y:S04]  /*19c40*/  LDL.LU.64 R26, [R1+0x2088] ;  /* 0x00208800011a7983 */ /* 0x001ee80000300a00 */
[----:B------:R-:W4:Y:S04]  /*19c50*/  LDL.LU.64 R24, [R1+0x2080] ;  /* 0x0020800001187983 */ /* 0x000f280000300a00 */
[----:B------:R-:W-:Y:S04]  /*19c60*/  STL.64 [R1+0x1fd8], R10 ;  /* 0x001fd80a01007387 */ /* 0x000fe80000100a00 */
[----:B------:R2:W-:Y:S02]  /*19c70*/  STL.64 [R1+0x1fd0], R8 ;  /* 0x001fd00801007387 */ /* 0x0005e40000100a00 */
[----:B--2---:R-:W-:Y:S02]  /*19c80*/  HMMA.16816.F32 R8, R4, R2, R12 ;  /* 0x000000020408723c */ /* 0x004fe4000000180c */
[----:B------:R-:W2:Y:S04]  /*19c90*/  LDL.LU R15, [R1+0x960] ;  /* 0x00096000010f7983 */ /* 0x000ea80000300800 */
[----:B------:R-:W2:-:S15]  /*19ca0*/  LDL.LU R0, [R1+0x95c] ;  /* 0x00095c0001007983 */ /* 0x000e9e0000300800 */
[----:B------:R-:W-:-:S02]  /*19cb0*/  NOP ;  /* 0x0000000000007918 */ /* 0x000fc40000000000 */
[----:B------:R-:W-:Y:S04]  /*19cc0*/  STL.64 [R1+0x5e0], R8 ;  /* 0x0005e00801007387 */ /* 0x000fe80000100a00 */
[----:B------:R0:W-:Y:S02]  /*19cd0*/  STL.64 [R1+0x5e8], R10 ;  /* 0x0005e80a01007387 */ /* 0x0001e40000100a00 */
[----:B0-----:R-:W-:Y:S02]  /*19ce0*/  HMMA.16816.F32 R8, R4, R20, R16 ;  /* 0x000000140408723c */ /* 0x001fe40000001810 */
[----:B------:R-:W-:-:S15]  /*19cf0*/  STL [R1+0x1fc8], R3 ;  /* 0x001fc80301007387 */ /* 0x000fde0000100800 */
[----:B------:R-:W-:-:S06]  /*19d00*/  NOP ;  /* 0x0000000000007918 */ /* 0x000fcc0000000000 */
[----:B------:R-:W-:Y:S04]  /*19d10*/  STL.64 [R1+0x2c0], R8 ;  /* 0x0002c00801007387 */ /* 0x000fe80000100a00 */
[----:B------:R-:W-:Y:S01]  /*19d20*/  STL.64 [R1+0x2c8], R10 ;  /* 0x0002c80a01007387 */ /* 0x000fe20000100a00 */
[----:B---3--:R-:W-:Y:S02]  /*19d30*/  IMAD R6, R27, 0x100, R26 ;  /* 0x000001001b067824 */ /* 0x008fe400078e021a */
[----:B----4-:R-:W-:Y:S02]  /*19d40*/  IMAD R5, R25, 0x100, R24 ;  /* 0x0000010019057824 */ /* 0x010fe400078e0218 */
[----:B------:R-:W3:Y:S04]  /*19d50*/  LDL.LU.64 R24, [R1+0x5a0] ;  /* 0x0005a00001187983 */ /* 0x000ee80000300a00 */
[----:B------:R-:W4:Y:S04]  /*19d60*/  LDL.LU.64 R26, [R1+0x5a8] ;  /* 0x0005a800011a7983 */ /* 0x000f280000300a00 */
[----:B----4-:R-:W-:Y:S04]  /*19d70*/  STL.64 [R1+0x2040], R26 ;  /* 0x0020401a01007387 */ /* 0x010fe80000100a00 */
[----:B---3--:R0:W-:Y:S04]  /*19d80*/  STL.64 [R1+0x2038], R24 ;  /* 0x0020381801007387 */ /* 0x0081e80000100a00 */
[----:B0-----:R-:W3:Y:S04]  /*19d90*/  LDL.LU.64 R24, [R1+0x5b0] ;  /* 0x0005b00001187983 */ /* 0x001ee80000300a00 */
[----:B------:R-:W4:Y:S04]  /*19da0*/  LDL.LU.64 R26, [R1+0x5b8] ;  /* 0x0005b800011a7983 */ /* 0x000f280000300a00 */
[----:B----4-:R0:W-:Y:S04]  /*19db0*/  STL.64 [R1+0x2050], R26 ;  /* 0x0020501a01007387 */ /* 0x0101e80000100a00 */
[----:B0-----:R-:W4:Y:S04]  /*19dc0*/  LDL R26, [R1+0x8] ;  /* 0x00000800011a7983 */ /* 0x001f280000100800 */
[----:B------:R-:W4:Y:S04]  /*19dd0*/  LDL R27, [R1+0xc] ;  /* 0x00000c00011b7983 */ /* 0x000f280000100800 */
[----:B---3--:R0:W-:Y:S04]  /*19de0*/  STL.64 [R1+0x2048], R24 ;  /* 0x0020481801007387 */ /* 0x0081e80000100a00 */
[----:B0-----:R-:W3:Y:S04]  /*19df0*/  LDL R24, [R1+0x10] ;  /* 0x0000100001187983 */ /* 0x001ee80000100800 */
[----:B------:R-:W3:Y:S04]  /*19e00*/  LDL R25, [R1+0x14] ;  /* 0x0000140001197983 */ /* 0x000ee80000100800 */
[----:B----4-:R-:W-:Y:S04]  /*19e10*/  STL.64 [R1+0x2068], R26 ;  /* 0x0020681a01007387 */ /* 0x010fe80000100a00 */
[----:B------:R-:W4:Y:S04]  /*19e20*/  LDL.LU.64 R16, [R1+0x590] ;  /* 0x0005900001107983 */ /* 0x000f280000300a00 */
[----:B------:R-:W2:Y:S04]  /*19e30*/  LDL.LU.64 R18, [R1+0x598] ;  /* 0x0005980001127983 */ /* 0x000ea80000300a00 */
[----:B--2---:R-:W-:Y:S04]  /*19e40*/  STL.64 [R1+0x2060], R18 ;  /* 0x0020601201007387 */ /* 0x004fe80000100a00 */
[----:B----4-:R0:W-:Y:S04]  /*19e50*/  STL.64 [R1+0x2058], R16 ;  /* 0x0020581001007387 */ /* 0x0101e80000100a00 */
        /* <DEDUP_REMOVED lines=32> */
[----:B------:R-:W2:Y:S01]  /*1a060*/  LDL.LU.64 R24, [R1+0x2048] ;  /* 0x0020480001187983 */ /* 0x000ea20000300a00 */
[----:B------:R-:W-:-:S02]  /*1a070*/  IMAD.MOV.U32 R3, RZ, RZ, R28 ;  /* 0x000000ffff037224 */ /* 0x000fc400078e001c */
[----:B------:R-:W-:Y:S01]  /*1a080*/  IMAD.MOV.U32 R0, RZ, RZ, R29 ;  /* 0x000000ffff007224 */ /* 0x000fe200078e001d */
[----:B--2---:R-:W-:-:S15]  /*1a090*/  HMMA.16816.F32 R24, R4, R28, R24 ;  /* 0x0000001c0418723c */ /* 0x004fde0000001818 */
[----:B------:R-:W-:-:S08]  /*1a0a0*/  NOP ;  /* 0x0000000000007918 */ /* 0x000fd00000000000 */
[----:B------:R-:W-:Y:S04]  /*1a0b0*/  STL.64 [R1+0x5b0], R24 ;  /* 0x0005b01801007387 */ /* 0x000fe80000100a00 */
[----:B------:R0:W-:Y:S04]  /*1a0c0*/  STL.64 [R1+0x5b8], R26 ;  /* 0x0005b81a01007387 */ /* 0x0001e80000100a00 */
[----:B0-----:R-:W2:Y:S04]  /*1a0d0*/  LDL.LU.64 R26, [R1+0x2040] ;  /* 0x00204000011a7983 */ /* 0x001ea80000300a00 */
[----:B------:R-:W2:Y:S04]  /*1a0e0*/  LDL.LU.64 R24, [R1+0x2038] ;  /* 0x0020380001187983 */ /* 0x000ea80000300a00 */
[----:B------:R-:W2:Y:S02]  /*1a0f0*/  LDL.LU.64 R28, [R1+0x2030] ;  /* 0x00203000011c7983 */ /* 0x000ea40000300a00 */
[----:B--2---:R-:W-:-:S15]  /*1a100*/  HMMA.16816.F32 R24, R4, R28, R24 ;  /* 0x0000001c0418723c */ /* 0x004fde0000001818 */
[----:B------:R-:W-:-:S08]  /*1a110*/  NOP ;  /* 0x0000000000007918 */ /* 0x000fd00000000000 */
[----:B------:R-:W-:Y:S04]  /*1a120*/  STL.64 [R1+0x5a0], R24 ;  /* 0x0005a01801007387 */ /* 0x000fe80000100a00 */
[----:B------:R0:W-:Y:S04]  /*1a130*/  STL.64 [R1+0x5a8], R26 ;  /* 0x0005a81a01007387 */ /* 0x0001e80000100a00 */
[----:B0-----:R-:W3:Y:S04]  /*1a140*/  LDL.LU.64 R26, [R1+0x2028] ;  /* 0x00202800011a7983 */ /* 0x001ee80000300a00 */
[----:B------:R-:W2:Y:S01]  /*1a150*/  LDL.LU.64 R24, [R1+0x2020] ;  /* 0x0020200001187983 */ /* 0x000ea20000300a00 */
        /* <DEDUP_REMOVED lines=9> */
[----:B0-----:R-:W2:Y:S04]  /*1a1f0*/  LDL.LU.64 R22, [R1+0x2008] ;  /* 0x0020080001167983 */ /* 0x001ea80000300a00 */
[----:B------:R-:W4:Y:S04]  /*1a200*/  LDL.LU.64 R20, [R1+0x2000] ;  /* 0x0020000001147983 */ /* 0x000f280000300a00 */
[----:B------:R0:W-:Y:S04]  /*1a210*/  STL.64 [R1+0x1f60], R26 ;  /* 0x001f601a01007387 */ /* 0x0001e80000100a00 */
[----:B0-----:R-:W3:Y:S04]  /*1a220*/  LDL.64 R26, [R1+0x18] ;  /* 0x00001800011a7983 */ /* 0x001ee80000100a00 */
[----:B------:R-:W-:Y:S01]  /*1a230*/  STL.64 [R1+0x1f58], R24 ;  /* 0x001f581801007387 */ /* 0x000fe20000100a00 */
[C---:B----4-:R-:W-:Y:S03]  /*1a240*/  HMMA.16816.F32 R8, R4.reuse, R20, R8 ;  /* 0x000000140408723c */ /* 0x050fe60000001808 */
[----:B---3--:R2:W-:Y:S03]  /*1a250*/  STL.64 [R1+0x1fb0], R26 ;  /* 0x001fb01a01007387 */ /* 0x0085e60000100a00 */
[----:B--2---:R-:W-:Y:S01]  /*1a260*/  HMMA.16816.F32 R24, R4, R22, R12 ;  /* 0x000000160418723c */ /* 0x004fe2000000180c */
[----:B------:R-:W2:-:S15]  /*1a270*/  LDL.LU.64 R12, [R1+0x550] ;  /* 0x00055000010c7983 */ /* 0x000e9e0000300a00 */
[----:B------:R-:W-:-:S07]  /*1a280*/  NOP ;  /* 0x0000000000007918 */ /* 0x000fce0000000000 */
[----:B------:R-:W-:Y:S04]  /*1a290*/  STL.64 [R1+0x570], R24 ;  /* 0x0005701801007387 */ /* 0x000fe80000100a00 */
[----:B------:R-:W-:Y:S04]  /*1a2a0*/  STL.64 [R1+0x578], R26 ;  /* 0x0005781a01007387 */ /* 0x000fe80000100a00 */
[----:B------:R-:W2:Y:S04]  /*1a2b0*/  LDL.LU.64 R14, [R1+0x558] ;  /* 0x00055800010e7983 */ /* 0x000ea80000300a00 */
[----:B------:R0:W-:Y:S04]  /*1a2c0*/  STL.64 [R1+0x560], R8 ;  /* 0x0005600801007387 */ /* 0x0001e80000100a00 */
[----:B------:R1:W-:Y:S04]  /*1a2d0*/  STL.64 [R1+0x568], R10 ;  /* 0x0005680a01007387 */ /* 0x0003e80000100a00 */
[----:B0-----:R-:W3:Y:S04]  /*1a2e0*/  LDL.LU.64 R8, [R1+0x520] ;  /* 0x0005200001087983 */ /* 0x001ee80000300a00 */
[----:B-1----:R-:W4:Y:S04]  /*1a2f0*/  LDL.LU.64 R10, [R1+0x528] ;  /* 0x00052800010a7983 */ /* 0x002f280000300a00 */
        /* <DEDUP_REMOVED lines=19> */
[C---:B---3--:R-:W-:Y:S06]  /*1a430*/  HMMA.16816.F32 R20, R4.reuse, R16, R20 ;  /* 0x000000100414723c */ /* 0x048fec0000001814 */
[----:B----4-:R-:W-:-:S15]  /*1a440*/  HMMA.16816.F32 R8, R4, R14, R8 ;  /* 0x0000000e0408723c */ /* 0x010fde0000001808 */
        /* <DEDUP_REMOVED lines=19> */
[----:B------:R0:W-:Y:S02]  /*1a580*/  STL.64 [R1+0x1f30], R14 ;  /* 0x001f300e01007387 */ /* 0x0001e40000100a00 */
[----:B0-----:R-:W-:-:S02]  /*1a590*/  IMAD.MOV.U32 R14, RZ, RZ, R3 ;  /* 0x000000ffff0e7224 */ /* 0x001fc400078e0003 */
[----:B------:R-:W4:Y:S04]  /*1a5a0*/  LDL.LU R3, [R1+0x1fc8] ;  /* 0x001fc80001037983 */ /* 0x000f280000300800 */
[----:B------:R-:W-:Y:S01]  /*1a5b0*/  STL.64 [R1+0x1f28], R12 ;  /* 0x001f280c01007387 */ /* 0x000fe20000100a00 */
        /* <DEDUP_REMOVED lines=10> */
[----:B0-----:R-:W2:Y:S01]  /*1a660*/  LDL.LU.64 R26, [R1+0x1fb0] ;  /* 0x001fb000011a7983 */ /* 0x001ea20000300a00 */
[----:B----4-:R-:W-:Y:S03]  /*1a670*/  HMMA.16816.F32 R16, R4, R2, R16 ;  /* 0x000000020410723c */ /* 0x010fe60000001810 */
[----:B------:R-:W-:Y:S04]  /*1a680*/  STL.64 [R1+0x1f20], R10 ;  /* 0x001f200a01007387 */ /* 0x000fe80000100a00 */
[----:B------:R0:W-:Y:S01]  /*1a690*/  STL.64 [R1+0x1f18], R8 ;  /* 0x001f180801007387 */ /* 0x0001e20000100a00 */
[----:B------:R-:W-:-:S03]  /*1a6a0*/  IMAD.MOV.U32 R15, RZ, RZ, R0 ;  /* 0x000000ffff0f7224 */ /* 0x000fc600078e0000 */
[----:B0-----:R-:W3:Y:S04]  /*1a6b0*/  LDL.LU R8, [R1+0x96c] ;  /* 0x00096c0001087983 */ /* 0x001ee80000300800 */
[----:B------:R-:W4:Y:S08]  /*1a6c0*/  LDL.LU R9, [R1+0x978] ;  /* 0x0009780001097983 */ /* 0x000f300000300800 */
[----:B------:R-:W-:Y:S04]  /*1a6d0*/  STL.64 [R1+0x4f0], R16 ;  /* 0x0004f01001007387 */ /* 0x000fe80000100a00 */
[----:B------:R-:W-:Y:S04]  /*1a6e0*/  STL.64 [R1+0x4f8], R18 ;  /* 0x0004f81201007387 */ /* 0x000fe80000100a00 */
[----:B------:R-:W4:Y:S04]  /*1a6f0*/  LDL.LU R10, [R1+0x974] ;  /* 0x00097400010a7983 */ /* 0x000f280000300800 */
[----:B------:R-:W4:Y:S04]  /*1a700*/  LDL.LU R11, [R1+0x980] ;  /* 0x00098000010b7983 */ /* 0x000f280000300800 */
[----:B------:R-:W4:Y:S01]  /*1a710*/  LDL.LU R0, [R1+0x97c] ;  /* 0x00097c0001007983 */ /* 0x000f220000300800 */
[----:B--2---:R-:W-:Y:S06]  /*1a720*/  HMMA.16816.F32 R4, R4, R26, R20 ;  /* 0x0000001a0404723c */ /* 0x004fec0000001814 */
[----:B------:R-:W-:-:S02]  /*1a730*/  IMAD.MOV.U32 R13, RZ, RZ, R26 ;  /* 0x000000ffff0d7224 */ /* 0x000fc400078e001a */
[----:B------:R-:W-:-:S15]  /*1a740*/  IMAD.MOV.U32 R12, RZ, RZ, R27 ;  /* 0x000000ffff0c7224 */ /* 0x000fde00078e001b */
[----:B------:R0:W-:Y:S04]  /*1a750*/  STL.64 [R1+0x2b0], R4 ;  /* 0x0002b00401007387 */ /* 0x0001e80000100a00 */
[----:B------:R1:W-:Y:S04]  /*1a760*/  STL.64 [R1+0x2b8], R6 ;  /* 0x0002b80601007387 */ /* 0x0003e80000100a00 */
[----:B0-----:R-:W2:Y:S04]  /*1a770*/  LDL.LU R5, [R1+0x968] ;  /* 0x0009680001057983 */ /* 0x001ea80000300800 */
[----:B-1----:R-:W2:Y:S04]  /*1a780*/  LDL.LU R6, [R1+0x964] ;  /* 0x0009640001067983 */ /* 0x002ea80000300800 */
[----:B------:R-:W3:Y:S04]  /*1a790*/  LDL.LU R7, [R1+0x970] ;  /* 0x0009700001077983 */ /* 0x000ee80000300800 */
[----:B------:R0:W-:Y:S04]  /*1a7a0*/  STL.64 [R1+0x1f68], R12 ;  /* 0x001f680c01007387 */ /* 0x0001e80000100a00 */
[----:B0-----:R-:W4:Y:S04]  /*1a7b0*/  LDL R12, [R1+0x8] ;  /* 0x00000800010c7983 */ /* 0x001f280000100800 */
[----:B------:R-:W4:Y:S04]  /*1a7c0*/  LDL R13, [R1+0xc] ;  /* 0x00000c00010d7983 */ /* 0x000f280000100800 */
[----:B------:R0:W-:Y:S04]  /*1a7d0*/  STL.64 [R1+0x1f80], R14 ;  /* 0x001f800e01007387 */ /* 0x0001e80000100a00 */
        /* <DEDUP_REMOVED lines=8> */
[----:B------:R-:W4:Y:S04]  /*1a860*/  LDL.LU.64 R26, [R1+0x4c8] ;  /* 0x0004c800011a7983 */ /* 0x000f280000300a00 */
[----:B----4-:R-:W-:Y:S04]  /*1a870*/  STL.64 [R1+0x1f90], R26 ;  /* 0x001f901a01007387 */ /* 0x010fe80000100a00 */
[----:B--2---:R0:W-:Y:S04]  /*1a880*/  STL.64 [R1+0x1f88], R24 ;  /* 0x001f881801007387 */ /* 0x0041e80000100a00 */
[----:B0-----:R-:W2:Y:S04]  /*1a890*/  LDL.LU.64 R24, [R1+0x4d0] ;  /* 0x0004d00001187983 */ /* 0x001ea80000300a00 */
[----:B------:R-:W4:Y:S01]  /*1a8a0*/  LDL.LU.64 R26, [R1+0x4d8] ;  /* 0x0004d800011a7983 */ /* 0x000f220000300a00 */
[----:B------:R-:W-:-:S02]  /*1a8b0*/  IMAD R4, R6, 0x100, R5 ;  /* 0x0000010006047824 */ /* 0x000fc400078e0205 */
[----:B---3--:R-:W-:Y:S02]  /*1a8c0*/  IMAD R5, R8, 0x100, R7 ;  /* 0x0000010008057824 */ /* 0x008fe400078e0207 */
[----:B------:R-:W-:Y:S02]  /*1a8d0*/  IMAD R6, R10, 0x100, R9 ;  /* 0x000001000a067824 */ /* 0x000fe400078e0209 */
[----:B------:R-:W-:Y:S01]  /*1a8e0*/  IMAD R7, R0, 0x100, R11 ;  /* 0x0000010000077824 */ /* 0x000fe200078e020b */
[----:B----4-:R-:W-:Y:S04]  /*1a8f0*/  STL.64 [R1+0x1fa8], R26 ;  /* 0x001fa81a01007387 */ /* 0x010fe80000100a00 */
[----:B--2---:R0:W-:Y:S04]  /*1a900*/  STL.64 [R1+0x1fa0], R24 ;  /* 0x001fa01801007387 */ /* 0x0041e80000100a00 */
        /* <DEDUP_REMOVED lines=30> */
[----:B------:R0:W-:Y:S04]  /*1aaf0*/  STL.64 [R1+0x4c0], R12 ;  /* 0x0004c00c01007387 */ /* 0x0001e80000100a00 */
[----:B------:R-:W-:Y:S04]  /*1ab00*/  STL.64 [R1+0x4c8], R14 ;  /* 0x0004c80e01007387 */ /* 0x000fe80000100a00 */
[----:B0-----:R-:W4:Y:S01]  /*1ab10*/  LDL.LU.64 R12, [R1+0x1f68] ;  /* 0x001f6800010c7983 */ /* 0x001f220000300a00 */
[----:B--2---:R-:W-:-:S15]  /*1ab20*/  HMMA.16816.F32 R24, R4, R28, R24 ;  /* 0x0000001c0418723c */ /* 0x004fde0000001818 */
[----:B------:R-:W-:-:S08]  /*1ab30*/  NOP ;  /* 0x0000000000007918 */ /* 0x000fd00000000000 */
[----:B------:R-:W-:Y:S04]  /*1ab40*/  STL.64 [R1+0x4b0], R24 ;  /* 0x0004b01801007387 */ /* 0x000fe80000100a00 */
[----:B------:R0:W-:Y:S04]  /*1ab50*/  STL.64 [R1+0x4b8], R26 ;  /* 0x0004b81a01007387 */ /* 0x0001e80000100a00 */
[----:B0-----:R-:W3:Y:S04]  /*1ab60*/  LDL.LU.64 R26, [R1+0x1f60] ;  /* 0x001f6000011a7983 */ /* 0x001ee80000300a00 */
[----:B------:R-:W4:Y:S04]  /*1ab70*/  LDL.LU.64 R24, [R1+0x1f58] ;  /* 0x001f580001187983 */ /* 0x000f280000300a00 */
[----:B------:R-:W-:Y:S01]  /*1ab80*/  STL.64 [R1+0x1ee0], R28 ;  /* 0x001ee01c01007387 */ /* 0x000fe20000100a00 */
[C---:B---3--:R-:W-:Y:S06]  /*1ab90*/  HMMA.16816.F32 R16, R4.reuse, R26, R16 ;  /* 0x0000001a0410723c */ /* 0x048fec0000001810 */
[----:B----4-:R-:W-:-:S15]  /*1aba0*/  HMMA.16816.F32 R20, R4, R24, R20 ;  /* 0x000000180414723c */ /* 0x010fde0000001814 */
        /* <DEDUP_REMOVED lines=9> */
[----:B------:R-:W3:Y:S04]  /*1ac40*/  LDL.LU R0, [R1+0x99c] ;  /* 0x00099c0001007983 */ /* 0x000ee80000300800 */
[----:B------:R-:W-:Y:S04]  /*1ac50*/  STL.64 [R1+0x1ef0], R26 ;  /* 0x001ef01a01007387 */ /* 0x000fe80000100a00 */
[----:B------:R0:W-:Y:S04]  /*1ac60*/  STL.64 [R1+0x1ee8], R24 ;  /* 0x001ee81801007387 */ /* 0x0001e80000100a00 */
[----:B0-----:R-:W4:Y:S04]  /*1ac70*/  LDL.LU.64 R24, [R1+0x480] ;  /* 0x0004800001187983 */ /* 0x001f280000300a00 */
[----:B------:R-:W4:Y:S01]  /*1ac80*/  LDL.LU.64 R26, [R1+0x488] ;  /* 0x00048800011a7983 */ /* 0x000f220000300a00 */
[----:B------:R-:W-:-:S02]  /*1ac90*/  IMAD.MOV.U32 R28, RZ, RZ, R13 ;  /* 0x000000ffff1c7224 */ /* 0x000fc400078e000d */
[----:B------:R-:W-:Y:S01]  /*1aca0*/  IMAD.MOV.U32 R29, RZ, RZ, R12 ;  /* 0x000000ffff1d7224 */ /* 0x000fe200078e000c */
[C---:B--2---:R-:W-:Y:S06]  /*1acb0*/  HMMA.16816.F32 R8, R4.reuse, R20, R8 ;  /* 0x000000140408723c */ /* 0x044fec0000001808 */
[----:B----4-:R-:W-:-:S15]  /*1acc0*/  HMMA.16816.F32 R24, R4, R22, R24 ;  /* 0x000000160418723c */ /* 0x010fde0000001818 */
[----:B------:R-:W-:-:S08]  /*1acd0*/  NOP ;  /* 0x0000000000007918 */ /* 0x000fd00000000000 */
[----:B------:R-:W-:Y:S04]  /*1ace0*/  STL.64 [R1+0x480], R24 ;  /* 0x0004801801007387 */ /* 0x000fe80000100a00 */
[----:B------:R-:W-:Y:S04]  /*1acf0*/  STL.64 [R1+0x488], R26 ;  /* 0x0004881a01007387 */ /* 0x000fe80000100a00 */
[----:B------:R-:W2:Y:S04]  /*1ad00*/  LDL.LU.64 R12, [R1+0x460] ;  /* 0x00046000010c7983 */ /* 0x000ea80000300a00 */
[----:B------:R-:W2:Y:S04]  /*1ad10*/  LDL.LU.64 R14, [R1+0x468] ;  /* 0x00046800010e7983 */ /* 0x000ea80000300a00 */
[----:B------:R0:W-:Y:S04]  /*1ad20*/  STL.64 [R1+0x470], R8 ;  /* 0x0004700801007387 */ /* 0x0001e80000100a00 */
[----:B------:R1:W-:Y:S04]  /*1ad30*/  STL.64 [R1+0x478], R10 ;  /* 0x0004780a01007387 */ /* 0x0003e80000100a00 */
[----:B0-----:R-:W4:Y:S04]  /*1ad40*/  LDL.LU.64 R8, [R1+0x430] ;  /* 0x0004300001087983 */ /* 0x001f280000300a00 */
[----:B-1----:R-:W4:Y:S04]  /*1ad50*/  LDL.LU.64 R10, [R1+0x438] ;  /* 0x00043800010a7983 */ /* 0x002f280000300a00 */
[----:B------:R-:W3:Y:S04]  /*1ad60*/  LDL.LU.64 R24, [R1+0x10] ;  /* 0x0000100001187983 */ /* 0x000ee80000300a00 */
[----:B------:R-:W2:Y:S04]  /*1ad70*/  LDL.LU.64 R26, [R1+0x8] ;  /* 0x00000800011a7983 */ /* 0x000ea80000300a00 */
[----:B--2---:R-:W-:Y:S04]  /*1ad80*/  STL.64 [R1+0x1f00], R26 ;  /* 0x001f001a01007387 */ /* 0x004fe80000100a00 */
[----:B---3--:R0:W-:Y:S04]  /*1ad90*/  STL.64 [R1+0x1ef8], R24 ;  /* 0x001ef81801007387 */ /* 0x0081e80000100a00 */
[----:B0-----:R-:W2:Y:S04]  /*1ada0*/  LDL.LU.64 R24, [R1+0x440] ;  /* 0x0004400001187983 */ /* 0x001ea80000300a00 */
[----:B------:R-:W2:Y:S04]  /*1adb0*/  LDL.LU.64 R26, [R1+0x448] ;  /* 0x00044800011a7983 */ /* 0x000ea80000300a00 */
[----:B------:R0:W-:Y:S04]  /*1adc0*/  STL.64 [R1+0x1ec8], R22 ;  /* 0x001ec81601007387 */ /* 0x0001e80000100a00 */
[----:B0-----:R-:W3:Y:S04]  /*1add0*/  LDL.LU R22, [R1+0x994] ;  /* 0x0009940001167983 */ /* 0x001ee80000300800 */
[----:B------:R-:W3:Y:S04]  /*1ade0*/  LDL.LU R23, [R1+0x9a0] ;  /* 0x0009a00001177983 */ /* 0x000ee80000300800 */
[----:B------:R0:W-:Y:S04]  /*1adf0*/  STL.64 [R1+0x1ec0], R20 ;  /* 0x001ec01401007387 */ /* 0x0001e80000100a00 */
[----:B0-----:R-:W4:Y:S04]  /*1ae00*/  LDL.LU R20, [R1+0x98c] ;  /* 0x00098c0001147983 */ /* 0x001f280000300800 */
[----:B------:R-:W4:Y:S01]  /*1ae10*/  LDL.LU R21, [R1+0x998] ;  /* 0x0009980001157983 */ /* 0x000f220000300800 */
[C---:B------:R-:W-:Y:S03]  /*1ae20*/  HMMA.16816.F32 R12, R4.reuse, R18, R12 ;  /* 0x00000012040c723c */ /* 0x040fe6000000180c */
[----:B---3--:R-:W-:Y:S04]  /*1ae30*/  STL.64 [R1+0x1f10], R22 ;  /* 0x001f101601007387 */ /* 0x008fe80000100a00 */
[----:B----4-:R0:W-:Y:S04]  /*1ae40*/  STL.64 [R1+0x1f08], R20 ;  /* 0x001f081401007387 */ /* 0x0101e80000100a00 */
[----:B0-----:R-:W3:Y:S04]  /*1ae50*/  LDL.LU.64 R20, [R1+0x450] ;  /* 0x0004500001147983 */ /* 0x001ee80000300a00 */
[----:B------:R-:W3:Y:S08]  /*1ae60*/  LDL.LU.64 R22, [R1+0x458] ;  /* 0x0004580001167983 */ /* 0x000ef00000300a00 */
[----:B------:R-:W-:Y:S04]  /*1ae70*/  STL.64 [R1+0x460], R12 ;  /* 0x0004600c01007387 */ /* 0x000fe80000100a00 */
[----:B------:R0:W-:Y:S04]  /*1ae80*/  STL.64 [R1+0x468], R14 ;  /* 0x0004680e01007387 */ /* 0x0001e80000100a00 */
[----:B0-----:R-:W2:Y:S04]  /*1ae90*/  LDL.LU.64 R14, [R1+0x1f30] ;  /* 0x001f3000010e7983 */ /* 0x001ea80000300a00 */
[----:B------:R-:W4:Y:S04]  /*1aea0*/  LDL.LU.64 R12, [R1+0x1f28] ;  /* 0x001f2800010c7983 */ /* 0x000f280000300a00 */
[----:B------:R-:W-:Y:S04]  /*1aeb0*/  STL.64 [R1+0x1ea8], R18 ;  /* 0x001ea81201007387 */ /* 0x000fe80000100a00 */
[----:B------:R0:W-:Y:S01]  /*1aec0*/  STL.64 [R1+0x1ea0], R16 ;  /* 0x001ea01001007387 */ /* 0x0001e20000100a00 */
[C---:B---3--:R-:W-:Y:S06]  /*1aed0*/  HMMA.16816.F32 R20, R4.reuse, R16, R20 ;  /* 0x000000100414723c */ /* 0x048fec0000001814 */
[C---:B--2---:R-:W-:Y:S06]  /*1aee0*/  HMMA.16816.F32 R24, R4.reuse, R14, R24 ;  /* 0x0000000e0418723c */ /* 0x044fec0000001818 */
[C---:B----4-:R-:W-:Y:S11]  /*1aef0*/  HMMA.16816.F32 R8, R4.reuse, R12, R8 ;  /* 0x0000000c0408723c */ /* 0x050ff60000001808 */
[----:B------:R1:W-:Y:S04]  /*1af00*/  STL.64 [R1+0x450], R20 ;  /* 0x0004501401007387 */ /* 0x0003e80000100a00 */
[----:B------:R2:W-:Y:S04]  /*1af10*/  STL.64 [R1+0x458], R22 ;  /* 0x0004581601007387 */ /* 0x0005e80000100a00 */
[----:B0-----:R-:W3:Y:S04]  /*1af20*/  LDL.LU.64 R16, [R1+0x420] ;  /* 0x0004200001107983 */ /* 0x001ee80000300a00 */
[----:B------:R-:W3:Y:S04]  /*1af30*/  LDL.LU.64 R18, [R1+0x428] ;  /* 0x0004280001127983 */ /* 0x000ee80000300a00 */
[----:B-1----:R-:W4:Y:S04]  /*1af40*/  LDL.LU.64 R20, [R1+0x400] ;  /* 0x0004000001147983 */ /* 0x002f280000300a00 */
[----:B--2---:R-:W4:Y:S04]  /*1af50*/  LDL.LU.64 R22, [R1+0x408] ;  /* 0x0004080001167983 */ /* 0x004f280000300a00 */
[----:B------:R0:W-:Y:S04]  /*1af60*/  STL.64 [R1+0x440], R24 ;  /* 0x0004401801007387 */ /* 0x0001e80000100a00 */
[----:B------:R1:W-:Y:S04]  /*1af70*/  STL.64 [R1+0x448], R26 ;  /* 0x0004481a01007387 */ /* 0x0003e80000100a00 */
[----:B0-----:R-:W2:Y:S04]  /*1af80*/  LDL.LU.64 R24, [R1+0x2a0] ;  /* 0x0002a00001187983 */ /* 0x001ea80000300a00 */
[----:B-1----:R-:W2:Y:S04]  /*1af90*/  LDL.LU.64 R26, [R1+0x2a8] ;  /* 0x0002a800011a7983 */ /* 0x002ea80000300a00 */
[----:B------:R-:W-:Y:S04]  /*1afa0*/  STL [R1+0x1e8c], R14 ;  /* 0x001e8c0e01007387 */ /* 0x000fe80000100800 */
[----:B------:R-:W-:Y:S04]  /*1afb0*/  STL [R1+0x1e88], R15 ;  /* 0x001e880f01007387 */ /* 0x000fe80000100800 */
[----:B------:R-:W-:Y:S04]  /*1afc0*/  STL.64 [R1+0x430], R8 ;  /* 0x0004300801007387 */ /* 0x000fe80000100a00 */
[----:B------:R0:W-:Y:S04]  /*1afd0*/  STL.64 [R1+0x438], R10 ;  /* 0x0004380a01007387 */ /* 0x0001e80000100a00 */
[----:B0-----:R-:W3:Y:S04]  /*1afe0*/  LDL.LU.64 R10, [R1+0x1f20] ;  /* 0x001f2000010a7983 */ /* 0x001ee80000300a00 */
[----:B------:R-:W2:Y:S04]  /*1aff0*/  LDL.LU.64 R8, [R1+0x1f18] ;  /* 0x001f180001087983 */ /* 0x000ea80000300a00 */
[----:B------:R-:W-:Y:S04]  /*1b000*/  STL [R1+0x1e84], R12 ;  /* 0x001e840c01007387 */ /* 0x000fe80000100800 */
[----:B------:R0:W-:Y:S04]  /*1b010*/  STL [R1+0x1e80], R13 ;  /* 0x001e800d01007387 */ /* 0x0001e80000100800 */
[----:B0-----:R-:W2:Y:S04]  /*1b020*/  LDL.LU.64 R12, [R1+0x410] ;  /* 0x00041000010c7983 */ /* 0x001ea80000300a00 */
[----:B------:R-:W2:Y:S01]  /*1b030*/  LDL.LU.64 R14, [R1+0x418] ;  /* 0x00041800010e7983 */ /* 0x000ea20000300a00 */
[C---:B----4-:R-:W-:Y:S06]  /*1b040*/  HMMA.16816.F32 R20, R4.reuse, R2, R20 ;  /* 0x000000020414723c */ /* 0x050fec0000001814 */
[C---:B---3--:R-:W-:Y:S06]  /*1b050*/  HMMA.16816.F32 R16, R4.reuse, R10, R16 ;  /* 0x0000000a0410723c */ /* 0x048fec0000001810 */
[C---:B--2---:R-:W-:Y:S06]  /*1b060*/  HMMA.16816.F32 R12, R4.reuse, R8, R12 ;  /* 0x00000008040c723c */ /* 0x044fec000000180c */
[----:B------:R-:W-:Y:S11]  /*1b070*/  HMMA.16816.F32 R4, R4, R28, R24 ;  /* 0x0000001c0404723c */ /* 0x000ff60000001818 */
[----:B------:R0:W-:Y:S04]  /*1b080*/  STL.64 [R1+0x420], R16 ;  /* 0x0004201001007387 */ /* 0x0001e80000100a00 */
[----:B------:R1:W-:Y:S04]  /*1b090*/  STL.64 [R1+0x428], R18 ;  /* 0x0004281201007387 */ /* 0x0003e80000100a00 */
[----:B0-----:R-:W2:Y:S04]  /*1b0a0*/  LDL.LU.64 R16, [R1+0x3f0] ;  /* 0x0003f00001107983 */ /* 0x001ea80000300a00 */
[----:B-1----:R-:W2:Y:S04]  /*1b0b0*/  LDL.LU.64 R18, [R1+0x3f8] ;  /* 0x0003f80001127983 */ /* 0x002ea80000300a00 */
[----:B------:R0:W-:Y:S04]  /*1b0c0*/  STL.64 [R1+0x410], R12 ;  /* 0x0004100c01007387 */ /* 0x0001e80000100a00 */
[----:B------:R1:W-:Y:S04]  /*1b0d0*/  STL.64 [R1+0x418], R14 ;  /* 0x0004180e01007387 */ /* 0x0003e80000100a00 */
[----:B0-----:R-:W3:Y:S04]  /*1b0e0*/  LDL.LU.64 R12, [R1+0x3e0] ;  /* 0x0003e000010c7983 */ /* 0x001ee80000300a00 */
[----:B-1----:R-:W3:Y:S04]  /*1b0f0*/  LDL.LU.64 R14, [R1+0x3e8] ;  /* 0x0003e800010e7983 */ /* 0x002ee80000300a00 */
[----:B------:R0:W-:Y:S04]  /*1b100*/  STL [R1+0x1e7c], R8 ;  /* 0x001e7c0801007387 */ /* 0x0001e80000100800 */
[----:B0-----:R-:W4:Y:S04]  /*1b110*/  LDL.LU R8, [R1+0x990] ;  /* 0x0009900001087983 */ /* 0x001f280000300800 */
[----:B------:R0:W-:Y:S04]  /*1b120*/  STL [R1+0x1e78], R9 ;  /* 0x001e780901007387 */ /* 0x0001e80000100800 */
[----:B0-----:R-:W2:Y:S04]  /*1b130*/  LDL.LU R9, [R1+0x984] ;  /* 0x0009840001097983 */ /* 0x001ea80000300800 */
[----:B------:R-:W-:Y:S04]  /*1b140*/  STL.64 [R1+0x400], R20 ;  /* 0x0004001401007387 */ /* 0x000fe80000100a00 */
[----:B------:R0:W-:Y:S04]  /*1b150*/  STL.64 [R1+0x408], R22 ;  /* 0x0004081601007387 */ /* 0x0001e80000100a00 */
[----:B0-----:R-:W3:Y:S04]  /*1b160*/  LDL.LU.64 R22, [R1+0x1f10] ;  /* 0x001f100001167983 */ /* 0x001ee80000300a00 */
[----:B------:R-:W4:Y:S04]  /*1b170*/  LDL.LU.64 R20, [R1+0x1f08] ;  /* 0x001f080001147983 */ /* 0x000f280000300a00 */
[----:B------:R-:W2:Y:S04]  /*1b180*/  LDL.LU.64 R26, [R1+0x1f00] ;  /* 0x001f0000011a7983 */ /* 0x000ea80000300a00 */
[----:B------:R-:W2:Y:S04]  /*1b190*/  LDL.LU.64 R24, [R1+0x1ef8] ;  /* 0x001ef80001187983 */ /* 0x000ea80000300a00 */
[----:B------:R-:W-:Y:S04]  /*1b1a0*/  STL.64 [R1+0x2a0], R4 ;  /* 0x0002a00401007387 */ /* 0x000fe80000100a00 */
[----:B------:R0:W-:Y:S04]  /*1b1b0*/  STL.64 [R1+0x2a8], R6 ;  /* 0x0002a80601007387 */ /* 0x0001e80000100a00 */
[----:B0-----:R-:W2:Y:S04]  /*1b1c0*/  LDL.LU R7, [R1+0x988] ;  /* 0x0009880001077983 */ /* 0x001ea80000300800 */
[----:B------:R-:W2:Y:S01]  /*1b1d0*/  LDL.LU.64 R28, [R1] ;  /* 0x00000000011c7983 */ /* 0x000ea20000300a00 */
[----:B----4-:R-:W-:-:S02]  /*1b1e0*/  IMAD R5, R20, 0x100, R8 ;  /* 0x0000010014057824 */ /* 0x010fc400078e0208 */
[----:B---3--:R-:W-:-:S03]  /*1b1f0*/  IMAD R6, R22, 0x100, R21 ;  /* 0x0000010016067824 */ /* 0x008fc600078e0215 */
[----:B------:R-:W-:Y:S02]  /*1b200*/  F2FP.F16.E4M3.UNPACK_B R5, R5 ;  /* 0x00000005ff05723e */ /* 0x000fe400020006ff */
[----:B------:R-:W-:Y:S01]  /*1b210*/  F2FP.F16.E4M3.UNPACK_B R6, R6 ;  /* 0x00000006ff06723e */ /* 0x000fe200020006ff */
[----:B--2---:R-:W-:Y:S02]  /*1b220*/  IMAD R4, R9, 0x100, R7 ;  /* 0x0000010009047824 */ /* 0x004fe400078e0207 */
[----:B------:R-:W-:-:S03]  /*1b230*/  IMAD R7, R0, 0x100, R23 ;  /* 0x0000010000077824 */ /* 0x000fc600078e0217 */
[----:B------:R-:W-:Y:S02]  /*1b240*/  F2FP.F16.E4M3.UNPACK_B R4, R4 ;  /* 0x00000004ff04723e */ /* 0x000fe400020006ff */
[----:B------:R-:W-:-:S07]  /*1b250*/  F2FP.F16.E4M3.UNPACK_B R7, R7 ;  /* 0x00000007ff07723e */ /* 0x000fce00020006ff */
[----:B------:R-:W-:Y:S06]  /*1b260*/  HMMA.16816.F32 R16, R4, R24, R16 ;  /* 0x000000180410723c */ /* 0x000fec0000001810 */
[----:B------:R-:W-:Y:S02]  /*1b270*/  IMAD.MOV.U32 R8, RZ, RZ, R24 ;  /* 0x000000ffff087224 */ /* 0x000fe400078e0018 */
[----:B------:R-:W-:-:S15]  /*1b280*/  IMAD.MOV.U32 R9, RZ, RZ, R25 ;  /* 0x000000ffff097224 */ /* 0x000fde00078e0019 */
[----:B------:R-:W-:Y:S04]  /*1b290*/  STL.64 [R1+0x3f0], R16 ;  /* 0x0003f01001007387 */ /* 0x000fe80000100a00 */
[----:B------:R-:W-:Y:S04]  /*1b2a0*/  STL.64 [R1+0x3f8], R18 ;  /* 0x0003f81201007387 */ /* 0x000fe80000100a00 */
[----:B------:R-:W-:Y:S04]  /*1b2b0*/  STL.64 [R1+0x1e98], R10 ;  /* 0x001e980a01007387 */ /* 0x000fe80000100a00 */
[----:B------:R0:W-:Y:S02]  /*1b2c0*/  STL.64 [R1+0x1e90], R8 ;  /* 0x001e900801007387 */ /* 0x0001e40000100a00 */
[----:B0-----:R-:W-:Y:S07]  /*1b2d0*/  HMMA.16816.F32 R8, R4, R26, R12 ;  /* 0x0000001a0408723c */ /* 0x001fee000000180c */
[----:B------:R-:W-:-:S02]  /*1b2e0*/  IMAD.MOV.U32 R12, RZ, RZ, R26 ;  /* 0x000000ffff0c7224 */ /* 0x000fc400078e001a */
[----:B------:R-:W-:-:S14]  /*1b2f0*/  IMAD.MOV.U32 R13, RZ, RZ, R27 ;  /* 0x000000ffff0d7224 */ /* 0x000fdc00078e001b */
[----:B------:R0:W-:Y:S04]  /*1b300*/  STL.64 [R1+0x3e0], R8 ;  /* 0x0003e00801007387 */ /* 0x0001e80000100a00 */
[----:B------:R1:W-:Y:S04]  /*1b310*/  STL.64 [R1+0x3e8], R10 ;  /* 0x0003e80a01007387 */ /* 0x0003e80000100a00 */
[----:B------:R-:W2:Y:S04]  /*1b320*/  LDL.LU.64 R24, [R1+0x3d0] ;  /* 0x0003d00001187983 */ /* 0x000ea80000300a00 */
[----:B------:R-:W2:Y:S04]  /*1b330*/  LDL.LU.64 R26, [R1+0x3d8] ;  /* 0x0003d800011a7983 */ /* 0x000ea80000300a00 */
[----:B0-----:R-:W3:Y:S04]  /*1b340*/  LDL.LU.64 R8, [R1+0x3c0] ;  /* 0x0003c00001087983 */ /* 0x001ee80000300a00 */
[----:B-1----:R-:W3:Y:S04]  /*1b350*/  LDL.LU.64 R10, [R1+0x3c8] ;  /* 0x0003c800010a7983 */ /* 0x002ee80000300a00 */
[----:B------:R-:W4:Y:S04]  /*1b360*/  LDL.LU.64 R20, [R1+0x3a0] ;  /* 0x0003a00001147983 */ /* 0x000f280000300a00 */
[----:B------:R-:W2:Y:S04]  /*1b370*/  LDL.LU.64 R22, [R1+0x3a8] ;  /* 0x0003a80001167983 */ /* 0x000ea80000300a00 */
[----:B--2---:R-:W-:Y:S04]  /*1b380*/  STL.64 [R1+0x1ed8], R22 ;  /* 0x001ed81601007387 */ /* 0x004fe80000100a00 */
[----:B----4-:R0:W-:Y:S04]  /*1b390*/  STL.64 [R1+0x1ed0], R20 ;  /* 0x001ed01401007387 */ /* 0x0101e80000100a00 */
[----:B0-----:R-:W2:Y:S04]  /*1b3a0*/  LDL.LU.64 R20, [R1+0x3b0] ;  /* 0x0003b00001147983 */ /* 0x001ea80000300a00 */
[----:B------:R-:W2:Y:S04]  /*1b3b0*/  LDL.LU.64 R22, [R1+0x3b8] ;  /* 0x0003b80001167983 */ /* 0x000ea80000300a00 */
[----:B------:R-:W4:Y:S04]  /*1b3c0*/  LDL.LU.64 R16, [R1+0x380] ;  /* 0x0003800001107983 */ /* 0x000f280000300a00 */
[----:B------:R-:W3:Y:S01]  /*1b3d0*/  LDL.LU.64 R18, [R1+0x388] ;  /* 0x0003880001127983 */ /* 0x000ee20000300a00 */
[----:B------:R-:W-:Y:S06]  /*1b3e0*/  HMMA.16816.F32 R24, R4, R28, R24 ;  /* 0x0000001c0418723c */ /* 0x000fec0000001818 */
[----:B------:R-:W-:-:S02]  /*1b3f0*/  IMAD.MOV.U32 R14, RZ, RZ, R28 ;  /* 0x000000ffff0e7224 */ /* 0x000fc400078e001c */
[----:B------:R-:W-:Y:S01]  /*1b400*/  IMAD.MOV.U32 R15, RZ, RZ, R29 ;  /* 0x000000ffff0f7224 */ /* 0x000fe200078e001d */
[----:B---3--:R-:W-:Y:S04]  /*1b410*/  STL.64 [R1+0x1eb8], R18 ;  /* 0x001eb81201007387 */ /* 0x008fe80000100a00 */
[----:B----4-:R0:W-:Y:S04]  /*1b420*/  STL.64 [R1+0x1eb0], R16 ;  /* 0x001eb01001007387 */ /* 0x0101e80000100a00 */
[----:B0-----:R-:W3:Y:S04]  /*1b430*/  LDL.LU.64 R16, [R1+0x390] ;  /* 0x0003900001107983 */ /* 0x001ee80000300a00 */
[----:B------:R-:W3:Y:S04]  /*1b440*/  LDL.LU.64 R18, [R1+0x398] ;  /* 0x0003980001127983 */ /* 0x000ee80000300a00 */
[----:B------:R-:W-:Y:S04]  /*1b450*/  STL.64 [R1+0x3d0], R24 ;  /* 0x0003d01801007387 */ /* 0x000fe80000100a00 */
[----:B------:R0:W-:Y:S04]  /*1b460*/  STL.64 [R1+0x3d8], R26 ;  /* 0x0003d81a01007387 */ /* 0x0001e80000100a00 */
[----:B0-----:R-:W2:Y:S04]  /*1b470*/  LDL.LU.64 R26, [R1+0x1ef0] ;  /* 0x001ef000011a7983 */ /* 0x001ea80000300a00 */
[----:B------:R-:W4:Y:S04]  /*1b480*/  LDL.LU.64 R24, [R1+0x1ee8] ;  /* 0x001ee80001187983 */ /* 0x000f280000300a00 */
[----:B------:R-:W3:Y:S02]  /*1b490*/  LDL.LU.64 R28, [R1+0x1ee0] ;  /* 0x001ee000011c7983 */ /* 0x000ee40000300a00 */
[C---:B---3--:R-:W-:Y:S06]  /*1b4a0*/  HMMA.16816.F32 R8, R4.reuse, R28, R8 ;  /* 0x0000001c0408723c */ /* 0x048fec0000001808 */
[----:B--2---:R-:W-:-:S15]  /*1b4b0*/  HMMA.16816.F32 R20, R4, R26, R20 ;  /* 0x0000001a0414723c */ /* 0x004fde0000001814 */
[----:B------:R-:W-:-:S02]  /*1b4c0*/  NOP ;  /* 0x0000000000007918 */ /* 0x000fc40000000000 */
        /* <DEDUP_REMOVED lines=30> */
[----:B0-----:R-:W2:Y:S04]  /*1b6b0*/  LDL.LU.64 R18, [R1+0x1ea8] ;  /* 0x001ea80001127983 */ /* 0x001ea80000300a00 */
[----:B------:R-:W3:Y:S04]  /*1b6c0*/  LDL.LU.64 R16, [R1+0x1ea0] ;  /* 0x001ea00001107983 */ /* 0x000ee80000300a00 */
[----:B------:R0:W-:Y:S04]  /*1b6d0*/  STL.64 [R1+0x1e20], R22 ;  /* 0x001e201601007387 */ /* 0x0001e80000100a00 */
[----:B0-----:R-:W4:Y:S04]  /*1b6e0*/  LDL.64 R22, [R1+0x18] ;  /* 0x0000180001167983 */ /* 0x001f280000100a00 */
[----:B------:R0:W-:Y:S01]  /*1b6f0*/  STL.64 [R1+0x1e18], R20 ;  /* 0x001e181401007387 */ /* 0x0001e20000100a00 */
[C---:B--2---:R-:W-:Y:S06]  /*1b700*/  HMMA.16816.F32 R8, R4.reuse, R18, R8 ;  /* 0x000000120408723c */ /* 0x044fec0000001808 */
[----:B---3--:R-:W-:Y:S01]  /*1b710*/  HMMA.16816.F32 R24, R4, R16, R24 ;  /* 0x000000100418723c */ /* 0x008fe20000001818 */
[----:B----4-:R1:W-:Y:S04]  /*1b720*/  STL.64 [R1+0x1e60], R22 ;  /* 0x001e601601007387 */ /* 0x0103e80000100a00 */
[----:B0-----:R-:W2:Y:S04]  /*1b730*/  LDL.LU.64 R20, [R1+0x350] ;  /* 0x0003500001147983 */ /* 0x001ea80000300a00 */
[----:B-1----:R-:W2:Y:S08]  /*1b740*/  LDL.LU.64 R22, [R1+0x358] ;  /* 0x0003580001167983 */ /* 0x002eb00000300a00 */
[----:B------:R-:W-:Y:S04]  /*1b750*/  STL.64 [R1+0x370], R8 ;  /* 0x0003700801007387 */ /* 0x000fe80000100a00 */
[----:B------:R0:W-:Y:S03]  /*1b760*/  STL.64 [R1+0x378], R10 ;  /* 0x0003780a01007387 */ /* 0x0001e60000100a00 */
[----:B------:R-:W-:-:S02]  /*1b770*/  IMAD.MOV.U32 R0, RZ, RZ, R27 ;  /* 0x000000ffff007224 */ /* 0x000fc400078e001b */
[----:B------:R-:W-:Y:S01]  /*1b780*/  IMAD.MOV.U32 R27, RZ, RZ, R15 ;  /* 0x000000ffff1b7224 */ /* 0x000fe200078e000f */
[----:B0-----:R-:W3:Y:S04]  /*1b790*/  LDL.LU.64 R10, [R1+0x1e98] ;  /* 0x001e9800010a7983 */ /* 0x001ee80000300a00 */
[----:B------:R-:W4:Y:S04]  /*1b7a0*/  LDL.LU.64 R8, [R1+0x1e90] ;  /* 0x001e900001087983 */ /* 0x000f280000300a00 */
[----:B------:R-:W-:Y:S04]  /*1b7b0*/  STL.64 [R1+0x360], R24 ;  /* 0x0003601801007387 */ /* 0x000fe80000100a00 */
[----:B------:R0:W-:Y:S02]  /*1b7c0*/  STL [R1+0x368], R26 ;  /* 0x0003681a01007387 */ /* 0x0001e40000100800 */
[----:B0-----:R-:W-:-:S02]  /*1b7d0*/  IMAD.MOV.U32 R26, RZ, RZ, R14 ;  /* 0x000000ffff1a7224 */ /* 0x001fc400078e000e */
[----:B------:R-:W2:Y:S04]  /*1b7e0*/  LDL.LU R14, [R1+0x1e8c] ;  /* 0x001e8c00010e7983 */ /* 0x000ea80000300800 */
[----:B------:R-:W2:Y:S01]  /*1b7f0*/  LDL.LU R15, [R1+0x1e88] ;  /* 0x001e8800010f7983 */ /* 0x000ea20000300800 */
[----:B------:R-:W-:Y:S02]  /*1b800*/  IMAD.MOV.U32 R24, RZ, RZ, R12 ;  /* 0x000000ffff187224 */ /* 0x000fe400078e000c */
[----:B------:R-:W-:Y:S01]  /*1b810*/  IMAD.MOV.U32 R25, RZ, RZ, R13 ;  /* 0x000000ffff197224 */ /* 0x000fe200078e000d */
[----:B------:R-:W3:Y:S04]  /*1b820*/  LDL.LU R12, [R1+0x1e84] ;  /* 0x001e8400010c7983 */ /* 0x000ee80000300800 */
[----:B------:R-:W3:Y:S04]  /*1b830*/  LDL.LU R13, [R1+0x1e80] ;  /* 0x001e8000010d7983 */ /* 0x000ee80000300800 */
[----:B------:R-:W-:Y:S04]  /*1b840*/  STL.64 [R1+0x1e28], R26 ;  /* 0x001e281a01007387 */ /* 0x000fe80000100a00 */
[----:B------:R0:W-:Y:S04]  /*1b850*/  STL.64 [R1+0x1e40], R24 ;  /* 0x001e401801007387 */ /* 0x0001e80000100a00 */
[----:B0-----:R-:W3:Y:S04]  /*1b860*/  LDL.LU.64 R24, [R1+0x340] ;  /* 0x0003400001187983 */ /* 0x001ee80000300a00 */
[----:B------:R-:W3:Y:S04]  /*1b870*/  LDL.LU.64 R26, [R1+0x348] ;  /* 0x00034800011a7983 */ /* 0x000ee80000300a00 */
[----:B------:R-:W-:Y:S04]  /*1b880*/  STL.64 [R1+0x1df0], R18 ;  /* 0x001df01201007387 */ /* 0x000fe80000100a00 */
[----:B------:R2:W-:Y:S04]  /*1b890*/  STL.64 [R1+0x1de8], R16 ;  /* 0x001de81001007387 */ /* 0x0005e80000100a00 */
[----:B------:R-:W-:Y:S01]  /*1b8a0*/  STL [R1+0x17a0], R0 ;  /* 0x0017a00001007387 */ /* 0x000fe20000100800 */
[----:B--2---:R-:W-:Y:S03]  /*1b8b0*/  HMMA.16816.F32 R16, R4, R14, R20 ;  /* 0x0000000e0410723c */ /* 0x004fe60000001814 */
[----:B------:R-:W2:Y:S04]  /*1b8c0*/  LDL.LU.64 R20, [R1+0x320] ;  /* 0x0003200001147983 */ /* 0x000ea80000300a00 */
[----:B------:R-:W4:-:S15]  /*1b8d0*/  LDL.LU.64 R22, [R1+0x328] ;  /* 0x0003280001167983 */ /* 0x000f1e0000300a00 */
[----:B------:R-:W-:-:S01]  /*1b8e0*/  NOP ;  /* 0x0000000000007918 */ /* 0x000fc20000000000 */
[----:B------:R-:W-:Y:S04]  /*1b8f0*/  STL.64 [R1+0x350], R16 ;  /* 0x0003501001007387 */ /* 0x000fe80000100a00 */
[----:B------:R-:W-:Y:S04]  /*1b900*/  STL.64 [R1+0x358], R18 ;  /* 0x0003581201007387 */ /* 0x000fe80000100a00 */
[----:B----4-:R-:W-:Y:S04]  /*1b910*/  STL.64 [R1+0x1e70], R22 ;  /* 0x001e701601007387 */ /* 0x010fe80000100a00 */
[----:B--2---:R0:W-:Y:S04]  /*1b920*/  STL.64 [R1+0x1e68], R20 ;  /* 0x001e681401007387 */ /* 0x0041e80000100a00 */
[----:B0-----:R-:W2:Y:S04]  /*1b930*/  LDL.LU.64 R20, [R1+0x330] ;  /* 0x0003300001147983 */ /* 0x001ea80000300a00 */
[----:B------:R-:W2:Y:S01]  /*1b940*/  LDL.LU.64 R22, [R1+0x338] ;  /* 0x0003380001167983 */ /* 0x000ea20000300a00 */
[----:B---3--:R-:W-:Y:S03]  /*1b950*/  HMMA.16816.F32 R24, R4, R12, R24 ;  /* 0x0000000c0418723c */ /* 0x008fe60000001818 */
[----:B------:R-:W3:Y:S04]  /*1b960*/  LDL.LU.64 R16, [R1+0x290] ;  /* 0x0002900001107983 */ /* 0x000ee80000300a00 */
[----:B------:R-:W3:-:S15]  /*1b970*/  LDL.LU.64 R18, [R1+0x298] ;  /* 0x0002980001127983 */ /* 0x000ede0000300a00 */
[----:B------:R-:W-:-:S01]  /*1b980*/  NOP ;  /* 0x0000000000007918 */ /* 0x000fc20000000000 */
[----:B------:R-:W-:Y:S04]  /*1b990*/  STL.64 [R1+0x340], R24 ;  /* 0x0003401801007387 */ /* 0x000fe80000100a00 */
[----:B------:R0:W-:Y:S01]  /*1b9a0*/  STL [R1+0x348], R26 ;  /* 0x0003481a01007387 */ /* 0x0001e20000100800 */
[----:B------:R-:W-:Y:S02]  /*1b9b0*/  IMAD.MOV.U32 R0, RZ, RZ, R27 ;  /* 0x000000ffff007224 */ /* 0x000fe400078e001b */
[----:B------:R-:W-:Y:S02]  /*1b9c0*/  IMAD.MOV.U32 R27, RZ, RZ, R9 ;  /* 0x000000ffff1b7224 */ /* 0x000fe400078e0009 */
[----:B0-----:R-:W-:Y:S01]  /*1b9d0*/  IMAD.MOV.U32 R26, RZ, RZ, R8 ;  /* 0x000000ffff1a7224 */ /* 0x001fe200078e0008 */
[----:B------:R-:W4:Y:S04]  /*1b9e0*/  LDL.LU R24, [R1+0x9c0] ;  /* 0x0009c00001187983 */ /* 0x000f280000300800 */
[----:B------:R-:W4:Y:S04]  /*1b9f0*/  LDL.LU R25, [R1+0x9bc] ;  /* 0x0009bc0001197983 */ /* 0x000f280000300800 */
[----:B------:R-:W3:Y:S04]  /*1ba00*/  LDL.LU R8, [R1+0x1e7c] ;  /* 0x001e7c0001087983 */ /* 0x000ee80000300800 */
[----:B------:R-:W3:Y:S04]  /*1ba10*/  LDL.LU R9, [R1+0x1e78] ;  /* 0x001e780001097983 */ /* 0x000ee80000300800 */
[----:B------:R-:W4:Y:S04]  /*1ba20*/  LDL.LU R28, [R1+0x9a8] ;  /* 0x0009a800011c7983 */ /* 0x000f280000300800 */
[----:B------:R-:W4:Y:S04]  /*1ba30*/  LDL.LU R29, [R1+0x9b0] ;  /* 0x0009b000011d7983 */ /* 0x000f280000300800 */
[----:B------:R-:W-:Y:S04]  /*1ba40*/  STL.64 [R1+0x1dd0], R14 ;  /* 0x001dd00e01007387 */ /* 0x000fe80000100a00 */
[----:B------:R0:W-:Y:S04]  /*1ba50*/  STL.64 [R1+0x1dc8], R12 ;  /* 0x001dc80c01007387 */ /* 0x0001e80000100a00 */
[----:B0-----:R-:W4:Y:S04]  /*1ba60*/  LDL.LU.64 R12, [R1+0x310] ;  /* 0x00031000010c7983 */ /* 0x001f280000300a00 */
[----:B------:R-:W4:Y:S04]  /*1ba70*/  LDL.LU.64 R14, [R1+0x318] ;  /* 0x00031800010e7983 */ /* 0x000f280000300a00 */
[----:B------:R-:W-:Y:S01]  /*1ba80*/  STL [R1+0x17a4], R0 ;  /* 0x0017a40001007387 */ /* 0x000fe20000100800 */
        /* <DEDUP_REMOVED lines=13> */
[----:B------:R2:W-:-:S15]  /*1bb60*/  STL.64 [R1+0x1da8], R8 ;  /* 0x001da80801007387 */ /* 0x0005de0000100a00 */
[----:B------:R-:W-:-:S01]  /*1bb70*/  NOP ;  /* 0x0000000000007918 */ /* 0x000fc20000000000 */
[----:B------:R-:W-:Y:S04]  /*1bb80*/  STL.64 [R1+0x310], R12 ;  /* 0x0003100c01007387 */ /* 0x000fe80000100a00 */
[----:B------:R-:W-:Y:S01]  /*1bb90*/  STL.64 [R1+0x318], R14 ;  /* 0x0003180e01007387 */ /* 0x000fe20000100a00 */
[----:B--2---:R-:W-:Y:S03]  /*1bba0*/  HMMA.16816.F32 R8, R4, R22, R16 ;  /* 0x000000160408723c */ /* 0x004fe60000001810 */
[----:B------:R-:W2:Y:S03]  /*1bbb0*/  LDL.LU R4, [R1+0x9a4] ;  /* 0x0009a40001047983 */ /* 0x000ea60000300800 */
[----:B------:R-:W-:-:S15]  /*1bbc0*/  IMAD.MOV.U32 R0, RZ, RZ, R23 ;  /* 0x000000ffff007224 */ /* 0x000fde00078e0017 */
[----:B------:R-:W-:-:S02]  /*1bbd0*/  NOP ;  /* 0x0000000000007918 */ /* 0x000fc40000000000 */
[----:B------:R-:W-:Y:S04]  /*1bbe0*/  STL.64 [R1+0x290], R8 ;  /* 0x0002900801007387 */ /* 0x000fe80000100a00 */
[----:B------:R-:W-:Y:S04]  /*1bbf0*/  STL.64 [R1+0x298], R10 ;  /* 0x0002980a01007387 */ /* 0x000fe80000100a00 */
[----:B------:R-:W3:Y:S04]  /*1bc00*/  LDL.LU R5, [R1+0x9ac] ;  /* 0x0009ac0001057983 */ /* 0x000ee80000300800 */
[----:B------:R-:W4:Y:S04]  /*1bc10*/  LDL.LU R6, [R1+0x9b8] ;  /* 0x0009b80001067983 */ /* 0x000f280000300800 */
[----:B------:R-:W4:Y:S04]  /*1bc20*/  LDL.LU R7, [R1+0x9b4] ;  /* 0x0009b40001077983 */ /* 0x000f280000300800 */
[----:B------:R-:W2:Y:S04]  /*1bc30*/  LDL.LU.64 R20, [R1+0x240] ;  /* 0x0002400001147983 */ /* 0x000ea80000300a00 */
[----:B------:R-:W3:Y:S04]  /*1bc40*/  LDL.LU.64 R22, [R1+0x248] ;  /* 0x0002480001167983 */ /* 0x000ee80000300a00 */
[----:B---3--:R-:W-:Y:S04]  /*1bc50*/  STL.64 [R1+0x1e38], R22 ;  /* 0x001e381601007387 */ /* 0x008fe80000100a00 */
[----:B--2---:R0:W-:Y:S04]  /*1bc60*/  STL.64 [R1+0x1e30], R20 ;  /* 0x001e301401007387 */ /* 0x0041e80000100a00 */
[----:B0-----:R-:W2:Y:S04]  /*1bc70*/  LDL.LU.64 R20, [R1+0x260] ;  /* 0x0002600001147983 */ /* 0x001ea80000300a00 */
[----:B------:R-:W3:Y:S01]  /*1bc80*/  LDL.LU.64 R22, [R1+0x268] ;  /* 0x0002680001167983 */ /* 0x000ee20000300a00 */
[----:B----4-:R-:W-:-:S02]  /*1bc90*/  IMAD R6, R7, 0x100, R6 ;  /* 0x0000010007067824 */ /* 0x010fc400078e0206 */
[----:B------:R-:W-:Y:S02]  /*1bca0*/  IMAD R4, R4, 0x100, R28 ;  /* 0x0000010004047824 */ /* 0x000fe400078e021c */
[----:B------:R-:W-:Y:S02]  /*1bcb0*/  IMAD R5, R5, 0x100, R29 ;  /* 0x0000010005057824 */ /* 0x000fe400078e021d */
[----:B------:R-:W-:Y:S01]  /*1bcc0*/  IMAD R7, R25, 0x100, R24 ;  /* 0x0000010019077824 */ /* 0x000fe200078e0218 */
[----:B---3--:R-:W-:Y:S04]  /*1bcd0*/  STL.64 [R1+0x1e50], R22 ;  /* 0x001e501601007387 */ /* 0x008fe80000100a00 */
        /* <DEDUP_REMOVED lines=14> */
[----:B------:R-:W3:Y:S01]  /*1bdc0*/  LDL.LU R29, [R1+0x1e58] ;  /* 0x001e5800011d7983 */ /* 0x000ee20000300800 */
        /* <DEDUP_REMOVED lines=20> */
[----:B0-----:R-:W4:Y:S01]  /*1bf10*/  LDL.LU.64 R26, [R1+0x1e10] ;  /* 0x001e1000011a7983 */ /* 0x001f220000300a00 */
[----:B---3--:R-:W-:Y:S03]  /*1bf20*/  HMMA.16816.F32 R16, R4, R28, R16 ;  /* 0x0000001c0410723c */ /* 0x008fe60000001810 */
[----:B------:R-:W3:Y:S04]  /*1bf30*/  LDL.LU.64 R24, [R1+0x1e08] ;  /* 0x001e080001187983 */ /* 0x000ee80000300a00 */
[----:B------:R-:W2:Y:S04]  /*1bf40*/  LDL.LU R28, [R1+0xfec] ;  /* 0x000fec00011c7983 */ /* 0x000ea80000300800 */
[----:B------:R-:W2:-:S12]  /*1bf50*/  LDL.LU R29, [R1+0xfe8] ;  /* 0x000fe800011d7983 */ /* 0x000e980000300800 */
[----:B------:R0:W-:Y:S04]  /*1bf60*/  STL.64 [R1+0x220], R16 ;  /* 0x0002201001007387 */ /* 0x0001e80000100a00 */
[----:B------:R1:W-:Y:S04]  /*1bf70*/  STL.64 [R1+0x228], R18 ;  /* 0x0002281201007387 */ /* 0x0003e80000100a00 */
[----:B0-----:R-:W2:Y:S01]  /*1bf80*/  LDL.LU.64 R16, [R1+0x1a0] ;  /* 0x0001a00001107983 */ /* 0x001ea20000300a00 */
[----:B----4-:R-:W-:-:S15]  /*1bf90*/  HMMA.16816.F32 R12, R4, R26, R12 ;  /* 0x0000001a040c723c */ /* 0x010fde000000180c */
[----:B------:R-:W-:-:S08]  /*1bfa0*/  NOP ;  /* 0x0000000000007918 */ /* 0x000fd00000000000 */
[----:B------:R-:W-:Y:S04]  /*1bfb0*/  STL.64 [R1+0x200], R12 ;  /* 0x0002000c01007387 */ /* 0x000fe80000100a00 */
[----:B------:R-:W-:Y:S04]  /*1bfc0*/  STL.64 [R1+0x208], R14 ;  /* 0x0002080e01007387 */ /* 0x000fe80000100a00 */
[----:B-1----:R-:W4:Y:S01]  /*1bfd0*/  LDL.LU.64 R18, [R1+0x1a8] ;  /* 0x0001a80001127983 */ /* 0x002f220000300a00 */
[----:B---3--:R-:W-:-:S15]  /*1bfe0*/  HMMA.16816.F32 R8, R4, R24, R8 ;  /* 0x000000180408723c */ /* 0x008fde0000001808 */
[----:B------:R-:W-:-:S08]  /*1bff0*/  NOP ;  /* 0x0000000000007918 */ /* 0x000fd00000000000 */
[----:B------:R-:W-:Y:S04]  /*1c000*/  STL.64 [R1+0x1e0], R8 ;  /* 0x0001e00801007387 */ /* 0x000fe80000100a00 */
[----:B------:R-:W-:Y:S04]  /*1c010*/  STL.64 [R1+0x1e8], R10 ;  /* 0x0001e80a01007387 */ /* 0x000fe80000100a00 */
[----:B----4-:R-:W-:Y:S04]  /*1c020*/  STL.64 [R1+0x1e00], R18 ;  /* 0x001e001201007387 */ /* 0x010fe80000100a00 */
[----:B--2---:R0:W-:Y:S04]  /*1c030*/  STL.64 [R1+0x1df8], R16 ;  /* 0x001df81001007387 */ /* 0x0041e80000100a00 */
        /* <DEDUP_REMOVED lines=21> */
[----:B------:R-:W-:Y:S04]  /*1c190*/  STL.64 [R1+0x1c0], R16 ;  /* 0x0001c01001007387 */ /* 0x000fe80000100a00 */
[----:B------:R0:W-:Y:S04]  /*1c1a0*/  STL.64 [R1+0x1c8], R18 ;  /* 0x0001c81201007387 */ /* 0x0001e80000100a00 */
[----:B0-----:R-:W4:Y:S04]  /*1c1b0*/  LDL.LU.64 R18, [R1+0x1e00] ;  /* 0x001e000001127983 */ /* 0x001f280000300a00 */
[----:B------:R-:W4:Y:S04]  /*1c1c0*/  LDL.LU.64 R16, [R1+0x1df8] ;  /* 0x001df80001107983 */ /* 0x000f280000300a00 */
[----:B------:R-:W3:Y:S04]  /*1c1d0*/  LDL.LU R22, [R1+0xfe4] ;  /* 0x000fe40001167983 */ /* 0x000ee80000300800 */
[----:B------:R-:W3:Y:S01]  /*1c1e0*/  LDL.LU R23, [R1+0xfe0] ;  /* 0x000fe00001177983 */ /* 0x000ee20000300800 */
[----:B----4-:R-:W-:-:S15]  /*1c1f0*/  HMMA.16816.F32 R16, R4, R20, R16 ;  /* 0x000000140410723c */ /* 0x010fde0000001810 */
[----:B------:R-:W-:-:S08]  /*1c200*/  NOP ;  /* 0x0000000000007918 */ /* 0x000fd00000000000 */
[----:B------:R-:W-:Y:S04]  /*1c210*/  STL.64 [R1+0x1a0], R16 ;  /* 0x0001a01001007387 */ /* 0x000fe80000100a00 */
[----:B------:R0:W-:Y:S04]  /*1c220*/  STL.64 [R1+0x1a8], R18 ;  /* 0x0001a81201007387 */ /* 0x0001e80000100a00 */
[----:B0-----:R-:W4:Y:S04]  /*1c230*/  LDL.LU.64 R18, [R1+0x1df0] ;  /* 0x001df00001127983 */ /* 0x001f280000300a00 */
[----:B------:R-:W2:Y:S04]  /*1c240*/  LDL.LU.64 R16, [R1+0x1de8] ;  /* 0x001de80001107983 */ /* 0x000ea80000300a00 */
[----:B------:R-:W3:Y:S04]  /*1c250*/  LDL.LU R20, [R1+0xfdc] ;  /* 0x000fdc0001147983 */ /* 0x000ee80000300800 */
[----:B------:R-:W3:Y:S01]  /*1c260*/  LDL.LU R21, [R1+0x9cc] ;  /* 0x0009cc0001157983 */ /* 0x000ee20000300800 */
[----:B----4-:R-:W-:-:S15]  /*1c270*/  HMMA.16816.F32 R12, R4, R18, R12 ;  /* 0x00000012040c723c */ /* 0x010fde000000180c */
[----:B------:R-:W-:-:S08]  /*1c280*/  NOP ;  /* 0x0000000000007918 */ /* 0x000fd00000000000 */
[----:B------:R-:W-:Y:S04]  /*1c290*/  STL.64 [R1+0x180], R12 ;  /* 0x0001800c01007387 */ /* 0x000fe80000100a00 */
[----:B------:R0:W-:Y:S04]  /*1c2a0*/  STL.64 [R1+0x188], R14 ;  /* 0x0001880e01007387 */ /* 0x0001e80000100a00 */
[----:B0-----:R-:W2:Y:S04]  /*1c2b0*/  LDL.LU.64 R14, [R1+0x1de0] ;  /* 0x001de000010e7983 */ /* 0x001ea80000300a00 */
[----:B------:R-:W2:Y:S04]  /*1c2c0*/  LDL.LU.64 R12, [R1+0x1dd8] ;  /* 0x001dd800010c7983 */ /* 0x000ea80000300a00 */
[----:B------:R-:W4:Y:S04]  /*1c2d0*/  LDL.LU R18, [R1+0x9c8] ;  /* 0x0009c80001127983 */ /* 0x000f280000300800 */
[----:B------:R-:W4:Y:S01]  /*1c2e0*/  LDL.LU R19, [R1+0x9c4] ;  /* 0x0009c40001137983 */ /* 0x000f220000300800 */
[----:B--2---:R-:W-:-:S15]  /*1c2f0*/  HMMA.16816.F32 R12, R4, R16, R12 ;  /* 0x00000010040c723c */ /* 0x004fde000000180c */
[----:B------:R-:W-:-:S08]  /*1c300*/  NOP ;  /* 0x0000000000007918 */ /* 0x000fd00000000000 */
[----:B------:R-:W-:Y:S04]  /*1c310*/  STL.64 [R1+0x160], R12 ;  /* 0x0001600c01007387 */ /* 0x000fe80000100a00 */
[----:B------:R0:W-:Y:S04]  /*1c320*/  STL.64 [R1+0x168], R14 ;  /* 0x0001680e01007387 */ /* 0x0001e80000100a00 */
[----:B0-----:R-:W2:Y:S04]  /*1c330*/  LDL.LU.64 R14, [R1+0x1dd0] ;  /* 0x001dd000010e7983 */ /* 0x001ea80000300a00 */
[----:B------:R-:W3:Y:S01]  /*1c340*/  LDL.LU.64 R12, [R1+0x1dc8] ;  /* 0x001dc800010c7983 */ /* 0x000ee20000300a00 */
[----:B--2---:R-:W-:-:S15]  /*1c350*/  HMMA.16816.F32 R8, R4, R14, R8 ;  /* 0x0000000e0408723c */ /* 0x004fde0000001808 */
[----:B------:R-:W-:-:S08]  /*1c360*/  NOP ;  /* 0x0000000000007918 */ /* 0x000fd00000000000 */
[----:B------:R-:W-:Y:S04]  /*1c370*/  STL.64 [R1+0x140], R8 ;  /* 0x0001400801007387 */ /* 0x000fe80000100a00 */
[----:B------:R0:W-:Y:S04]  /*1c380*/  STL.64 [R1+0x148], R10 ;  /* 0x0001480a01007387 */ /* 0x0001e80000100a00 */
[----:B0-----:R-:W3:Y:S04]  /*1c390*/  LDL.LU.64 R10, [R1+0x1dc0] ;  /* 0x001dc000010a7983 */ /* 0x001ee80000300a00 */
[----:B------:R-:W3:Y:S02]  /*1c3a0*/  LDL.LU.64 R8, [R1+0x1db8] ;  /* 0x001db80001087983 */ /* 0x000ee40000300a00 */
[----:B---3--:R-:W-:Y:S02]  /*1c3b0*/  HMMA.16816.F32 R12, R4, R12, R8 ;  /* 0x0000000c040c723c */ /* 0x008fe40000001808 */
[----:B------:R-:W2:Y:S04]  /*1c3c0*/  LDL.LU.64 R10, [R1+0x1db0] ;  /* 0x001db000010a7983 */ /* 0x000ea80000300a00 */
[----:B------:R-:W3:-:S15]  /*1c3d0*/  LDL.LU.64 R8, [R1+0x1da8] ;  /* 0x001da80001087983 */ /* 0x000ede0000300a00 */
[----:B------:R-:W-:-:S02]  /*1c3e0*/  NOP ;  /* 0x0000000000007918 */ /* 0x000fc40000000000 */
[----:B------:R0:W-:Y:S04]  /*1c3f0*/  STL.64 [R1+0x110], R12 ;  /* 0x0001100c01007387 */ /* 0x0001e80000100a00 */
[----:B------:R1:W-:Y:S04]  /*1c400*/  STL.64 [R1+0x118], R14 ;  /* 0x0001180e01007387 */ /* 0x0003e80000100a00 */
[----:B0-----:R-:W3:Y:S04]  /*1c410*/  LDL.LU.64 R12, [R1+0xd0] ;  /* 0x0000d000010c7983 */ /* 0x001ee80000300a00 */
[----:B-1----:R-:W3:Y:S01]  /*1c420*/  LDL.LU.64 R14, [R1+0xd8] ;  /* 0x0000d800010e7983 */ /* 0x002ee20000300a00 */
[----:B--2---:R-:W-:-:S15]  /*1c430*/  HMMA.16816.F32 R24, R4, R10, R24 ;  /* 0x0000000a0418723c */ /* 0x004fde0000001818 */
[----:B------:R-:W-:-:S08]  /*1c440*/  NOP ;  /* 0x0000000000007918 */ /* 0x000fd00000000000 */
        /* <DEDUP_REMOVED lines=8> */
[----:B------:R-:W3:Y:S01]  /*1c4d0*/  LDL.LU R12, [R1+0x1d0] ;  /* 0x0001d000010c7983 */ /* 0x000ee20000300800 */
[----:B--2---:R-:W-:-:S15]  /*1c4e0*/  HMMA.16816.F32 R8, R4, R2, R24 ;  /* 0x000000020408723c */ /* 0x004fde0000001818 */
[----:B------:R-:W-:-:S08]  /*1c4f0*/  NOP ;  /* 0x0000000000007918 */ /* 0x000fd00000000000 */
[----:B------:R0:W-:Y:S04]  /*1c500*/  STL.64 [R1+0x130], R8 ;  /* 0x0001300801007387 */ /* 0x0001e80000100a00 */
[----:B------:R1:W-:Y:S04]  /*1c510*/  STL.64 [R1+0x138], R10 ;  /* 0x0001380a01007387 */ /* 0x0003e80000100a00 */
[----:B------:R-:W3:Y:S04]  /*1c520*/  LDL.LU R13, [R1+0x1d4] ;  /* 0x0001d400010d7983 */ /* 0x000ee80000300800 */
[----:B------:R-:W2:Y:S04]  /*1c530*/  LDL.LU R14, [R1+0x1d8] ;  /* 0x0001d800010e7983 */ /* 0x000ea80000300800 */
[----:B------:R-:W2:Y:S04]  /*1c540*/  LDL.LU R15, [R1+0x1dc] ;  /* 0x0001dc00010f7983 */ /* 0x000ea80000300800 */
[----:B--2---:R-:W-:Y:S04]  /*1c550*/  STL.64 [R1+0x1d00], R14 ;  /* 0x001d000e01007387 */ /* 0x004fe80000100a00 */
[----:B---3--:R2:W-:Y:S04]  /*1c560*/  STL.64 [R1+0x1cf8], R12 ;  /* 0x001cf80c01007387 */ /* 0x0085e80000100a00 */
[----:B0-----:R-:W3:Y:S04]  /*1c570*/  LDL.LU R8, [R1+0x1b0] ;  /* 0x0001b00001087983 */ /* 0x001ee80000300800 */
[----:B------:R-:W3:Y:S04]  /*1c580*/  LDL.LU R9, [R1+0x1b4] ;  /* 0x0001b40001097983 */ /* 0x000ee80000300800 */
[----:B-1----:R-:W4:Y:S04]  /*1c590*/  LDL.LU R10, [R1+0x1b8] ;  /* 0x0001b800010a7983 */ /* 0x002f280000300800 */
[----:B------:R-:W4:Y:S04]  /*1c5a0*/  LDL.LU R11, [R1+0x1bc] ;  /* 0x0001bc00010b7983 */ /* 0x000f280000300800 */
[----:B----4-:R-:W-:Y:S04]  /*1c5b0*/  STL.64 [R1+0x1d10], R10 ;  /* 0x001d100a01007387 */ /* 0x010fe80000100a00 */
[----:B---3--:R-:W-:Y:S04]  /*1c5c0*/  STL.64 [R1+0x1d08], R8 ;  /* 0x001d080801007387 */ /* 0x008fe80000100a00 */
[----:B--2---:R-:W2:Y:S04]  /*1c5d0*/  LDL.LU R12, [R1+0x170] ;  /* 0x00017000010c7983 */ /* 0x004ea80000300800 */
[----:B------:R-:W2:Y:S04]  /*1c5e0*/  LDL.LU R13, [R1+0x174] ;  /* 0x00017400010d7983 */ /* 0x000ea80000300800 */
[----:B------:R-:W3:Y:S04]  /*1c5f0*/  LDL.LU R14, [R1+0x178] ;  /* 0x00017800010e7983 */ /* 0x000ee80000300800 */
[----:B------:R-:W3:Y:S04]  /*1c600*/  LDL.LU R15, [R1+0x17c] ;  /* 0x00017c00010f7983 */ /* 0x000ee80000300800 */
[----:B---3--:R-:W-:Y:S04]  /*1c610*/  STL.64 [R1+0x1d20], R14 ;  /* 0x001d200e01007387 */ /* 0x008fe80000100a00 */
[----:B--2---:R0:W-:Y:S04]  /*1c620*/  STL.64 [R1+0x1d18], R12 ;  /* 0x001d180c01007387 */ /* 0x0041e80000100a00 */
[----:B0-----:R-:W2:Y:S04]  /*1c630*/  LDL.LU R12, [R1+0x150] ;  /* 0x00015000010c7983 */ /* 0x001ea80000300800 */
        /* <DEDUP_REMOVED lines=15> */
[----:B------:R-:W4:Y:S04]  /*1c730*/  LDL.LU R9, [R1+0x40] ;  /* 0x0000400001097983 */ /* 0x000f280000300800 */
[----:B------:R-:W4:Y:S04]  /*1c740*/  LDL.LU R10, [R1+0x44] ;  /* 0x00004400010a7983 */ /* 0x000f280000300800 */
[----:B---3--:R0:W-:Y:S04]  /*1c750*/  STL.64 [R1+0x1d50], R14 ;  /* 0x001d500e01007387 */ /* 0x0081e80000100a00 */
[----:B0-----:R-:W3:Y:S04]  /*1c760*/  LDL.LU R14, [R1+0x38] ;  /* 0x00003800010e7983 */ /* 0x001ee80000300800 */
[----:B------:R-:W3:Y:S04]  /*1c770*/  LDL.LU R15, [R1+0x3c] ;  /* 0x00003c00010f7983 */ /* 0x000ee80000300800 */
[----:B--2---:R0:W-:Y:S04]  /*1c780*/  STL.64 [R1+0x1d48], R12 ;  /* 0x001d480c01007387 */ /* 0x0041e80000100a00 */
[----:B0-----:R-:W2:Y:S04]  /*1c790*/  LDL.LU R12, [R1+0x18] ;  /* 0x00001800010c7983 */ /* 0x001ea80000300800 */
[----:B------:R-:W3:Y:S04]  /*1c7a0*/  LDL.LU R8, [R1+0x30] ;  /* 0x0000300001087983 */ /* 0x000ee80000300800 */
[----:B------:R-:W2:Y:S04]  /*1c7b0*/  LDL.LU R2, [R1+0x48] ;  /* 0x0000480001027983 */ /* 0x000ea80000300800 */
[----:B------:R-:W2:Y:S04]  /*1c7c0*/  LDL.LU R3, [R1+0x4c] ;  /* 0x00004c0001037983 */ /* 0x000ea80000300800 */
[----:B------:R-:W4:Y:S01]  /*1c7d0*/  LDL.LU R11, [R1+0x50] ;  /* 0x00005000010b7983 */ /* 0x000f220000300800 */
[----:B------:R-:W-:-:S02]  /*1c7e0*/  IMAD R17, R21, 0x100, R20 ;  /* 0x0000010015117824 */ /* 0x000fc400078e0214 */
[----:B------:R-:W-:Y:S02]  /*1c7f0*/  IMAD R16, R19, 0x100, R18 ;  /* 0x0000010013107824 */ /* 0x000fe400078e0212 */
[----:B------:R-:W-:Y:S02]  /*1c800*/  IMAD R18, R23, 0x100, R22 ;  /* 0x0000010017127824 */ /* 0x000fe400078e0216 */
[----:B------:R-:W-:Y:S01]  /*1c810*/  IMAD R19, R29, 0x100, R28 ;  /* 0x000001001d137824 */ /* 0x000fe200078e021c */
[----:B----4-:R0:W-:Y:S04]  /*1c820*/  STL.64 [R1+0x1d70], R10 ;  /* 0x001d700a01007387 */ /* 0x0101e80000100a00 */
[----:B0-----:R-:W4:Y:S04]  /*1c830*/  LDL.LU R11, [R1+0x34] ;  /* 0x00003400010b7983 */ /* 0x001f280000300800 */
[----:B------:R-:W-:Y:S04]  /*1c840*/  STL [R1+0x1d68], R9 ;  /* 0x001d680901007387 */ /* 0x000fe80000100800 */
[----:B------:R-:W4:Y:S04]  /*1c850*/  LDL.LU R20, [R1+0x54] ;  /* 0x0000540001147983 */ /* 0x000f280000300800 */
[----:B------:R-:W4:Y:S04]  /*1c860*/  LDL.LU R21, [R1+0x58] ;  /* 0x0000580001157983 */ /* 0x000f280000300800 */
[----:B------:R-:W4:Y:S04]  /*1c870*/  LDL.LU R22, [R1+0x5c] ;  /* 0x00005c0001167983 */ /* 0x000f280000300800 */
[----:B------:R-:W4:Y:S04]  /*1c880*/  LDL.LU R28, [R1+0x60] ;  /* 0x00006000011c7983 */ /* 0x000f280000300800 */
[----:B------:R-:W4:Y:S04]  /*1c890*/  LDL.LU R29, [R1+0x64] ;  /* 0x00006400011d7983 */ /* 0x000f280000300800 */
[----:B------:R-:W3:Y:S04]  /*1c8a0*/  LDL.LU R26, [R1+0x68] ;  /* 0x00006800011a7983 */ /* 0x000ee80000300800 */
[----:B------:R-:W3:Y:S04]  /*1c8b0*/  LDL.LU R27, [R1+0x6c] ;  /* 0x00006c00011b7983 */ /* 0x000ee80000300800 */
[----:B------:R-:W2:Y:S04]  /*1c8c0*/  LDL.LU R24, [R1+0x70] ;  /* 0x0000700001187983 */ /* 0x000ea80000300800 */
[----:B------:R-:W2:Y:S04]  /*1c8d0*/  LDL.LU R25, [R1+0x74] ;  /* 0x0000740001197983 */ /* 0x000ea80000300800 */
        /* <DEDUP_REMOVED lines=11> */
[----:B------:R-:W3:Y:S01]  /*1c990*/  LDL.LU R27, [R1+0xcc] ;  /* 0x0000cc00011b7983 */ /* 0x000ee20000300800 */
[----:B------:R-:W-:-:S03]  /*1c9a0*/  IMAD.MOV.U32 R13, RZ, RZ, R0 ;  /* 0x000000ffff0d7224 */ /* 0x000fc600078e0000 */
[----:B---3--:R-:W-:Y:S04]  /*1c9b0*/  STL.64 [R1+0x1d90], R26 ;  /* 0x001d901a01007387 */ /* 0x008fe80000100a00 */
[----:B--2---:R0:W-:Y:S04]  /*1c9c0*/  STL.64 [R1+0x1d88], R24 ;  /* 0x001d881801007387 */ /* 0x0041e80000100a00 */
[----:B0-----:R-:W2:Y:S04]  /*1c9d0*/  LDL.LU.64 R24, [R1+0xa0] ;  /* 0x0000a00001187983 */ /* 0x001ea80000300a00 */
[----:B------:R-:W2:Y:S04]  /*1c9e0*/  LDL.LU.64 R26, [R1+0xa8] ;  /* 0x0000a800011a7983 */ /* 0x000ea80000300a00 */
[----:B------:R-:W3:Y:S04]  /*1c9f0*/  LDL.LU R23, [R1+0x78] ;  /* 0x0000780001177983 */ /* 0x000ee80000300800 */
[----:B------:R-:W3:Y:S01]  /*1ca00*/  LDL.LU R0, [R1+0x7c] ;  /* 0x00007c0001007983 */ /* 0x000ee20000300800 */
[----:B------:R-:W-:-:S02]  /*1ca10*/  F2FP.F16.E4M3.UNPACK_B R8, R8.H1 ;  /* 0x00000008ff08723e */ /* 0x000fc400030006ff */
[----:B------:R-:W-:Y:S02]  /*1ca20*/  F2FP.F16.E4M3.UNPACK_B R16, R16 ;  /* 0x00000010ff10723e */ /* 0x000fe400020006ff */
[----:B------:R-:W-:Y:S01]  /*1ca30*/  F2FP.F16.E4M3.UNPACK_B R17, R17 ;  /* 0x00000011ff11723e */ /* 0x000fe200020006ff */
[----:B--2---:R-:W-:Y:S01]  /*1ca40*/  HMMA.16816.F32 R4, R4, R12, R24 ;  /* 0x0000000c0404723c */ /* 0x004fe20000001818 */
[----:B------:R-:W2:Y:S04]  /*1ca50*/  LDL.LU.64 R26, [R1+0x1d90] ;  /* 0x001d9000011a7983 */ /* 0x000ea80000300a00 */
[----:B------:R-:W2:Y:S01]  /*1ca60*/  LDL.LU.64 R24, [R1+0x1d88] ;  /* 0x001d880001187983 */ /* 0x000ea20000300a00 */
[----:B------:R-:W-:Y:S02]  /*1ca70*/  F2FP.F16.E4M3.UNPACK_B R18, R18 ;  /* 0x00000012ff12723e */ /* 0x000fe400020006ff */
[----:B------:R-:W-:-:S02]  /*1ca80*/  F2FP.F16.E4M3.UNPACK_B R19, R19 ;  /* 0x00000013ff13723e */ /* 0x000fc400020006ff */
[----:B----4-:R-:W-:-:S13]  /*1ca90*/  F2FP.F16.E4M3.UNPACK_B R9, R11.H1 ;  /* 0x0000000bff09723e */ /* 0x010fda00030006ff */
[----:B------:R0:W-:Y:S04]  /*1caa0*/  STL.64 [R1+0xa0], R4 ;  /* 0x0000a00401007387 */ /* 0x0001e80000100a00 */
[----:B------:R1:W-:Y:S04]  /*1cab0*/  STL.64 [R1+0xa8], R6 ;  /* 0x0000a80601007387 */ /* 0x0003e80000100a00 */
[----:B0-----:R-:W4:Y:S04]  /*1cac0*/  LDL.LU R4, [R1+0x190] ;  /* 0x0001900001047983 */ /* 0x001f280000300800 */
[----:B------:R-:W-:Y:S04]  /*1cad0*/  STL [R1+0x28], R8 ;  /* 0x0000280801007387 */ /* 0x000fe80000100800 */
[----:B------:R-:W4:Y:S04]  /*1cae0*/  LDL.LU R5, [R1+0x194] ;  /* 0x0001940001057983 */ /* 0x000f280000300800 */
[----:B------:R2:W-:Y:S04]  /*1caf0*/  STL [R1+0x2c], R9 ;  /* 0x00002c0901007387 */ /* 0x0005e80000100800 */
[----:B-1----:R-:W4:Y:S04]  /*1cb00*/  LDL.LU R6, [R1+0x198] ;  /* 0x0001980001067983 */ /* 0x002f280000300800 */
[----:B------:R-:W4:Y:S01]  /*1cb10*/  LDL.LU R7, [R1+0x19c] ;  /* 0x00019c0001077983 */ /* 0x000f220000300800 */
[----:B--2---:R-:W-:Y:S03]  /*1cb20*/  HMMA.16816.F32 R8, R16, R8, R24 ;  /* 0x000000081008723c */ /* 0x004fe60000001818 */
[----:B------:R-:W2:Y:S04]  /*1cb30*/  LDL.LU.64 R26, [R1+0x1d80] ;  /* 0x001d8000011a7983 */ /* 0x000ea80000300a00 */
[----:B------:R-:W2:Y:S01]  /*1cb40*/  LDL.LU.64 R24, [R1+0x1d78] ;  /* 0x001d780001187983 */ /* 0x000ea20000300a00 */
[----:B------:R-:W-:-:S02]  /*1cb50*/  F2FP.F16.E4M3.UNPACK_B R12, R14.H1 ;  /* 0x0000000eff0c723e */ /* 0x000fc400030006ff */
[----:B------:R-:W-:-:S13]  /*1cb60*/  F2FP.F16.E4M3.UNPACK_B R13, R15.H1 ;  /* 0x0000000fff0d723e */ /* 0x000fda00030006ff */
[----:B------:R-:W-:Y:S04]  /*1cb70*/  STL.64 [R1+0xc0], R8 ;  /* 0x0000c00801007387 */ /* 0x000fe80000100a00 */
[----:B------:R0:W-:Y:S04]  /*1cb80*/  STL.64 [R1+0xc8], R10 ;  /* 0x0000c80a01007387 */ /* 0x0001e80000100a00 */
[----:B0-----:R-:W3:Y:S04]  /*1cb90*/  LDL.LU.64 R10, [R1+0x1d70] ;  /* 0x001d7000010a7983 */ /* 0x001ee80000300a00 */
[----:B------:R-:W4:Y:S04]  /*1cba0*/  LDL.LU R9, [R1+0x1d68] ;  /* 0x001d680001097983 */ /* 0x000f280000300800 */
[----:B------:R-:W-:Y:S04]  /*1cbb0*/  STL [R1+0x20], R12 ;  /* 0x0000200c01007387 */ /* 0x000fe80000100800 */
[----:B------:R2:W-:Y:S02]  /*1cbc0*/  STL [R1+0x24], R13 ;  /* 0x0000240d01007387 */ /* 0x0005e40000100800 */
[----:B--2---:R-:W-:Y:S02]  /*1cbd0*/  HMMA.16816.F32 R12, R16, R12, R24 ;  /* 0x0000000c100c723c */ /* 0x004fe40000001818 */
[----:B------:R-:W2:Y:S04]  /*1cbe0*/  LDL.LU.64 R26, [R1+0x1d60] ;  /* 0x001d6000011a7983 */ /* 0x000ea80000300a00 */
[----:B------:R-:W2:-:S15]  /*1cbf0*/  LDL.LU.64 R24, [R1+0x1d58] ;  /* 0x001d580001187983 */ /* 0x000e9e0000300a00 */
[----:B------:R-:W-:-:S02]  /*1cc00*/  NOP ;  /* 0x0000000000007918 */ /* 0x000fc40000000000 */
[----:B------:R-:W-:Y:S04]  /*1cc10*/  STL.64 [R1+0xe0], R12 ;  /* 0x0000e00c01007387 */ /* 0x000fe80000100a00 */
[----:B------:R0:W-:Y:S04]  /*1cc20*/  STL.64 [R1+0xe8], R14 ;  /* 0x0000e80e01007387 */ /* 0x0001e80000100a00 */
[----:B0-----:R-:W2:Y:S04]  /*1cc30*/  LDL.LU.64 R14, [R1+0x1d50] ;  /* 0x001d5000010e7983 */ /* 0x001ea80000300a00 */
[----:B------:R-:W2:Y:S01]  /*1cc40*/  LDL.LU.64 R12, [R1+0x1d48] ;  /* 0x001d4800010c7983 */ /* 0x000ea20000300a00 */
[----:B----4-:R-:W-:-:S02]  /*1cc50*/  F2FP.F16.E4M3.UNPACK_B R8, R9.H1 ;  /* 0x00000009ff08723e */ /* 0x010fc400030006ff */
[----:B---3--:R-:W-:-:S03]  /*1cc60*/  F2FP.F16.E4M3.UNPACK_B R9, R10.H1 ;  /* 0x0000000aff09723e */ /* 0x008fc600030006ff */
[----:B------:R-:W-:Y:S04]  /*1cc70*/  STL [R1+0x18], R8 ;  /* 0x0000180801007387 */ /* 0x000fe80000100800 */
[----:B------:R-:W-:Y:S01]  /*1cc80*/  STL [R1+0x1c], R9 ;  /* 0x00001c0901007387 */ /* 0x000fe20000100800 */
[----:B--2---:R-:W-:-:S15]  /*1cc90*/  HMMA.16816.F32 R12, R16, R8, R12 ;  /* 0x00000008100c723c */ /* 0x004fde000000180c */
[----:B------:R-:W-:-:S08]  /*1cca0*/  NOP ;  /* 0x0000000000007918 */ /* 0x000fd00000000000 */
[----:B------:R-:W-:Y:S04]  /*1ccb0*/  STL.64 [R1+0x100], R12 ;  /* 0x0001000c01007387 */ /* 0x000fe80000100a00 */
[----:B------:R0:W-:Y:S04]  /*1ccc0*/  STL.64 [R1+0x108], R14 ;  /* 0x0001080e01007387 */ /* 0x0001e80000100a00 */
[----:B0-----:R-:W2:Y:S04]  /*1ccd0*/  LDL.LU.64 R14, [R1+0x1d40] ;  /* 0x001d4000010e7983 */ /* 0x001ea80000300a00 */
[----:B------:R-:W2:Y:S01]  /*1cce0*/  LDL.LU.64 R12, [R1+0x1d38] ;  /* 0x001d3800010c7983 */ /* 0x000ea20000300a00 */
[----:B------:R-:W-:-:S02]  /*1ccf0*/  F2FP.F16.E4M3.UNPACK_B R2, R2.H1 ;  /* 0x00000002ff02723e */ /* 0x000fc400030006ff */
[----:B------:R-:W-:-:S03]  /*1cd00*/  F2FP.F16.E4M3.UNPACK_B R3, R3.H1 ;  /* 0x00000003ff03723e */ /* 0x000fc600030006ff */
        /* <DEDUP_REMOVED lines=11> */
[----:B------:R2:W-:Y:S02]  /*1cdc0*/  STL [R1+0xc], R9 ;  /* 0x00000c0901007387 */ /* 0x0005e40000100800 */
[----:B--2---:R-:W-:Y:S02]  /*1cdd0*/  HMMA.16816.F32 R8, R16, R8, R12 ;  /* 0x000000081008723c */ /* 0x004fe4000000180c */
[----:B------:R-:W2:Y:S04]  /*1cde0*/  LDL.LU.64 R14, [R1+0x1d20] ;  /* 0x001d2000010e7983 */ /* 0x000ea80000300a00 */
[----:B------:R-:W2:Y:S01]  /*1cdf0*/  LDL.LU.64 R12, [R1+0x1d18] ;  /* 0x001d1800010c7983 */ /* 0x000ea20000300a00 */
[----:B------:R-:W-:-:S02]  /*1ce00*/  F2FP.F16.E4M3.UNPACK_B R2, R21.H1 ;  /* 0x00000015ff02723e */ /* 0x000fc400030006ff */
[----:B------:R-:W-:-:S14]  /*1ce10*/  F2FP.F16.E4M3.UNPACK_B R3, R22.H1 ;  /* 0x00000016ff03723e */ /* 0x000fdc00030006ff */
[----:B------:R-:W-:Y:S04]  /*1ce20*/  STL.64 [R1+0x150], R8 ;  /* 0x0001500801007387 */ /* 0x000fe80000100a00 */
[----:B------:R0:W-:Y:S04]  /*1ce30*/  STL.64 [R1+0x158], R10 ;  /* 0x0001580a01007387 */ /* 0x0001e80000100a00 */
[----:B0-----:R-:W3:Y:S04]  /*1ce40*/  LDL.LU.64 R10, [R1+0x1d10] ;  /* 0x001d1000010a7983 */ /* 0x001ee80000300a00 */
[----:B------:R-:W3:Y:S04]  /*1ce50*/  LDL.LU.64 R8, [R1+0x1d08] ;  /* 0x001d080001087983 */ /* 0x000ee80000300a00 */
[----:B------:R-:W-:Y:S04]  /*1ce60*/  STL [R1], R2 ;  /* 0x0000000201007387 */ /* 0x000fe80000100800 */
        /* <DEDUP_REMOVED lines=8> */
[----:B------:R-:W-:-:S07]  /*1cef0*/  F2FP.F16.E4M3.UNPACK_B R29, R29.H1 ;  /* 0x0000001dff1d723e */ /* 0x000fce00030006ff */
[----:B------:R-:W-:Y:S01]  /*1cf00*/  HMMA.16816.F32 R4, R16, R28, R4 ;  /* 0x0000001c1004723c */ /* 0x000fe20000001804 */
[----:B------:R-:W-:Y:S02]  /*1cf10*/  F2FP.F16.E4M3.UNPACK_B R26, R26.H1 ;  /* 0x0000001aff1a723e */ /* 0x000fe400030006ff */
[----:B------:R-:W-:-:S03]  /*1cf20*/  F2FP.F16.E4M3.UNPACK_B R27, R27.H1 ;  /* 0x0000001bff1b723e */ /* 0x000fc600030006ff */
[----:B------:R-:W-:-:S15]  /*1cf30*/  STL.64 [R1+0x1c30], R28 ;  /* 0x001c301c01007387 */ /* 0x000fde0000100a00 */
[----:B------:R-:W-:-:S02]  /*1cf40*/  NOP ;  /* 0x0000000000007918 */ /* 0x000fc40000000000 */
[----:B------:R-:W-:Y:S04]  /*1cf50*/  STL.64 [R1+0x190], R4 ;  /* 0x0001900401007387 */ /* 0x000fe80000100a00 */
[----:B------:R3:W-:Y:S02]  /*1cf60*/  STL.64 [R1+0x198], R6 ;  /* 0x0001980601007387 */ /* 0x0007e40000100a00 */
[----:B---3--:R-:W-:Y:S01]  /*1cf70*/  HMMA.16816.F32 R4, R16, R26, R8 ;  /* 0x0000001a1004723c */ /* 0x008fe20000001808 */
[----:B------:R-:W-:Y:S02]  /*1cf80*/  F2FP.F16.E4M3.UNPACK_B R24, R24.H1 ;  /* 0x00000018ff18723e */ /* 0x000fe400030006ff */
[----:B------:R-:W-:-:S15]  /*1cf90*/  F2FP.F16.E4M3.UNPACK_B R25, R25.H1 ;  /* 0x00000019ff19723e */ /* 0x000fde00030006ff */
[----:B------:R-:W-:-:S05]  /*1cfa0*/  NOP ;  /* 0x0000000000007918 */ /* 0x000fca0000000000 */
[----:B------:R-:W-:Y:S04]  /*1cfb0*/  STL.64 [R1+0x1b0], R4 ;  /* 0x0001b00401007387 */ /* 0x000fe80000100a00 */
[----:B------:R2:W-:Y:S04]  /*1cfc0*/  STL.64 [R1+0x1b8], R6 ;  /* 0x0001b80601007387 */ /* 0x0005e80000100a00 */
[----:B------:R-:W3:Y:S04]  /*1cfd0*/  LDL.LU R20, [R1+0x80] ;  /* 0x0000800001147983 */ /* 0x000ee80000300800 */
[----:B------:R-:W4:Y:S01]  /*1cfe0*/  LDL.LU R21, [R1+0x84] ;  /* 0x0000840001157983 */ /* 0x000f220000300800 */
[----:B--2---:R-:W-:-:S15]  /*1cff0*/  HMMA.16816.F32 R4, R16, R24, R12 ;  /* 0x000000181004723c */ /* 0x004fde000000180c */
[----:B------:R-:W-:-:S08]  /*1d000*/  NOP ;  /* 0x0000000000007918 */ /* 0x000fd00000000000 */
[----:B------:R-:W-:Y:S04]  /*1d010*/  STL.64 [R1+0x1d0], R4 ;  /* 0x0001d00401007387 */ /* 0x000fe80000100a00 */
[----:B------:R-:W-:Y:S04]  /*1d020*/  STL.64 [R1+0x1d8], R6 ;  /* 0x0001d80601007387 */ /* 0x000fe80000100a00 */
[----:B------:R-:W2:Y:S04]  /*1d030*/  LDL.LU R10, [R1+0x88] ;  /* 0x00008800010a7983 */ /* 0x000ea80000300800 */
[----:B------:R-:W2:Y:S04]  /*1d040*/  LDL.LU R11, [R1+0x8c] ;  /* 0x00008c00010b7983 */ /* 0x000ea80000300800 */
[----:B------:R-:W3:Y:S04]  /*1d050*/  LDL.LU R12, [R1+0xff0] ;  /* 0x000ff000010c7983 */ /* 0x000ee80000300800 */
[----:B------:R-:W4:Y:S04]  /*1d060*/  LDL.LU R28, [R1+0xffc] ;  /* 0x000ffc00011c7983 */ /* 0x000f280000300800 */
[----:B----4-:R0:W-:Y:S04]  /*1d070*/  STL [R1+0x1cd0], R28 ;  /* 0x001cd01c01007387 */ /* 0x0101e80000100800 */
[----:B0-----:R-:W4:Y:S04]  /*1d080*/  LDL.LU R28, [R1+0xff4] ;  /* 0x000ff400011c7983 */ /* 0x001f280000300800 */
[----:B------:R-:W3:Y:S04]  /*1d090*/  LDL.LU R13, [R1+0xff8] ;  /* 0x000ff800010d7983 */ /* 0x000ee80000300800 */
[----:B------:R-:W4:Y:S04]  /*1d0a0*/  LDL.LU R29, [R1+0x1004] ;  /* 0x00100400011d7983 */ /* 0x000f280000300800 */
[----:B------:R-:W3:Y:S04]  /*1d0b0*/  LDL.LU R14, [R1+0x1000] ;  /* 0x00100000010e7983 */ /* 0x000ee80000300800 */
[----:B------:R-:W4:Y:S04]  /*1d0c0*/  LDL.LU R8, [R1+0x90] ;  /* 0x0000900001087983 */ /* 0x000f280000300800 */
[----:B------:R-:W4:Y:S04]  /*1d0d0*/  LDL.LU R9, [R1+0x94] ;  /* 0x0000940001097983 */ /* 0x000f280000300800 */
[----:B--2---:R-:W-:Y:S04]  /*1d0e0*/  STL.64 [R1+0x1cf0], R10 ;  /* 0x001cf00a01007387 */ /* 0x004fe80000100a00 */
[----:B----4-:R0:W-:Y:S04]  /*1d0f0*/  STL.64 [R1+0x1ce8], R8 ;  /* 0x001ce80801007387 */ /* 0x0101e80000100a00 */
[----:B0-----:R-:W2:Y:S04]  /*1d100*/  LDL.LU R8, [R1+0x1f0] ;  /* 0x0001f00001087983 */ /* 0x001ea80000300800 */
[----:B------:R-:W2:Y:S04]  /*1d110*/  LDL.LU R9, [R1+0x1f4] ;  /* 0x0001f40001097983 */ /* 0x000ea80000300800 */
[----:B------:R-:W2:Y:S04]  /*1d120*/  LDL.LU R10, [R1+0x1f8] ;  /* 0x0001f800010a7983 */ /* 0x000ea80000300800 */
[----:B------:R-:W2:Y:S04]  /*1d130*/  LDL.LU R11, [R1+0x1fc] ;  /* 0x0001fc00010b7983 */ /* 0x000ea80000300800 */
[----:B------:R-:W4:Y:S04]  /*1d140*/  LDL.LU R4, [R1+0x100c] ;  /* 0x00100c0001047983 */ /* 0x000f280000300800 */
[----:B------:R-:W3:Y:S01]  /*1d150*/  LDL.LU R15, [R1+0x1008] ;  /* 0x00100800010f7983 */ /* 0x000ee20000300800 */
[----:B------:R-:W-:-:S02]  /*1d160*/  F2FP.F16.E4M3.UNPACK_B R22, R23.H1 ;  /* 0x00000017ff16723e */ /* 0x000fc400030006ff */
[----:B------:R-:W-:Y:S01]  /*1d170*/  F2FP.F16.E4M3.UNPACK_B R23, R0.H1 ;  /* 0x00000000ff17723e */ /* 0x000fe200030006ff */
[----:B---3--:R-:W-:Y:S04]  /*1d180*/  STL.64 [R1+0x1ce0], R14 ;  /* 0x001ce00e01007387 */ /* 0x008fe80000100a00 */
[----:B------:R0:W-:Y:S04]  /*1d190*/  STL.64 [R1+0x1cd8], R12 ;  /* 0x001cd80c01007387 */ /* 0x0001e80000100a00 */
[----:B0-----:R-:W3:Y:S04]  /*1d1a0*/  LDL.LU R12, [R1+0x210] ;  /* 0x00021000010c7983 */ /* 0x001ee80000300800 */
[----:B------:R-:W3:Y:S04]  /*1d1b0*/  LDL.LU R13, [R1+0x214] ;  /* 0x00021400010d7983 */ /* 0x000ee80000300800 */
[----:B------:R-:W3:Y:S04]  /*1d1c0*/  LDL.LU R14, [R1+0x218] ;  /* 0x00021800010e7983 */ /* 0x000ee80000300800 */
[----:B------:R-:W3:Y:S04]  /*1d1d0*/  LDL.LU R15, [R1+0x21c] ;  /* 0x00021c00010f7983 */ /* 0x000ee80000300800 */
[----:B------:R-:W4:Y:S04]  /*1d1e0*/  LDL.LU R6, [R1+0x98] ;  /* 0x0000980001067983 */ /* 0x000f280000300800 */
[----:B------:R-:W4:Y:S04]  /*1d1f0*/  LDL.LU R7, [R1+0x9c] ;  /* 0x00009c0001077983 */ /* 0x000f280000300800 */
[----:B------:R-:W3:Y:S01]  /*1d200*/  LDL.LU R5, [R1+0xb0] ;  /* 0x0000b00001057983 */ /* 0x000ee20000300800 */
[----:B--2---:R-:W-:Y:S01]  /*1d210*/  HMMA.16816.F32 R8, R16, R22, R8 ;  /* 0x000000161008723c */ /* 0x004fe20000001808 */
[----:B------:R-:W-:-:S02]  /*1d220*/  F2FP.F16.E4M3.UNPACK_B R20, R20.H1 ;  /* 0x00000014ff14723e */ /* 0x000fc400030006ff */
[----:B------:R-:W-:Y:S01]  /*1d230*/  F2FP.F16.E4M3.UNPACK_B R21, R21.H1 ;  /* 0x00000015ff15723e */ /* 0x000fe200030006ff */
[----:B----4-:R-:W-:Y:S04]  /*1d240*/  STL.64 [R1+0x1cc8], R6 ;  /* 0x001cc80601007387 */ /* 0x010fe80000100a00 */
[----:B---3--:R0:W-:Y:S04]  /*1d250*/  STL.64 [R1+0x1cc0], R4 ;  /* 0x001cc00401007387 */ /* 0x0081e80000100a00 */
[----:B0-----:R-:W2:Y:S04]  /*1d260*/  LDL.LU R4, [R1+0x230] ;  /* 0x0002300001047983 */ /* 0x001ea80000300800 */
[----:B------:R-:W2:Y:S04]  /*1d270*/  LDL.LU R5, [R1+0x234] ;  /* 0x0002340001057983 */ /* 0x000ea80000300800 */
[----:B------:R-:W2:Y:S04]  /*1d280*/  LDL.LU R6, [R1+0x238] ;  /* 0x0002380001067983 */ /* 0x000ea80000300800 */
[----:B------:R-:W2:Y:S04]  /*1d290*/  LDL.LU R7, [R1+0x23c] ;  /* 0x00023c0001077983 */ /* 0x000ea80000300800 */
[----:B------:R-:W3:Y:S04]  /*1d2a0*/  LDL.LU R2, [R1+0xb4] ;  /* 0x0000b40001027983 */ /* 0x000ee80000300800 */
[----:B------:R-:W4:Y:S04]  /*1d2b0*/  LDL.LU R3, [R1+0xb8] ;  /* 0x0000b80001037983 */ /* 0x000f280000300800 */
[----:B------:R-:W4:Y:S04]  /*1d2c0*/  LDL.LU R0, [R1+0xbc] ;  /* 0x0000bc0001007983 */ /* 0x000f280000300800 */
[----:B------:R-:W-:Y:S04]  /*1d2d0*/  STL.64 [R1+0x1c28], R26 ;  /* 0x001c281a01007387 */ /* 0x000fe80000100a00 */
[----:B------:R0:W-:Y:S01]  /*1d2e0*/  STL.64 [R1+0x1c20], R24 ;  /* 0x001c201801007387 */ /* 0x0001e20000100a00 */
[----:B------:R-:W-:Y:S03]  /*1d2f0*/  HMMA.16816.F32 R12, R16, R20, R12 ;  /* 0x00000014100c723c */ /* 0x000fe6000000180c */
[----:B0-----:R-:W3:Y:S04]  /*1d300*/  LDL.LU R24, [R1+0x270] ;  /* 0x0002700001187983 */ /* 0x001ee80000300800 */
[----:B------:R-:W3:Y:S04]  /*1d310*/  LDL.LU R25, [R1+0x274] ;  /* 0x0002740001197983 */ /* 0x000ee80000300800 */
[----:B------:R-:W3:Y:S04]  /*1d320*/  LDL.LU R26, [R1+0x278] ;  /* 0x00027800011a7983 */ /* 0x000ee80000300800 */
[----:B------:R-:W3:Y:S04]  /*1d330*/  LDL.LU R27, [R1+0x27c] ;  /* 0x00027c00011b7983 */ /* 0x000ee80000300800 */
[----:B------:R-:W-:Y:S04]  /*1d340*/  STL.64 [R1+0x1f0], R8 ;  /* 0x0001f00801007387 */ /* 0x000fe80000100a00 */
[----:B------:R0:W-:Y:S04]  /*1d350*/  STL.64 [R1+0x1f8], R10 ;  /* 0x0001f80a01007387 */ /* 0x0001e80000100a00 */
[----:B0-----:R-:W2:Y:S04]  /*1d360*/  LDL.LU.64 R10, [R1+0x1cf0] ;  /* 0x001cf000010a7983 */ /* 0x001ea80000300a00 */
[----:B------:R-:W4:Y:S04]  /*1d370*/  LDL.LU.64 R8, [R1+0x1ce8] ;  /* 0x001ce80001087983 */ /* 0x000f280000300a00 */
[----:B------:R-:W-:Y:S04]  /*1d380*/  STL.64 [R1+0x210], R12 ;  /* 0x0002100c01007387 */ /* 0x000fe80000100a00 */
[----:B------:R0:W-:Y:S04]  /*1d390*/  STL.64 [R1+0x218], R14 ;  /* 0x0002180e01007387 */ /* 0x0001e80000100a00 */
[----:B0-----:R-:W3:Y:S04]  /*1d3a0*/  LDL.LU.64 R14, [R1+0x1ce0] ;  /* 0x001ce000010e7983 */ /* 0x001ee80000300a00 */
[----:B------:R-:W4:Y:S04]  /*1d3b0*/  LDL.LU.64 R12, [R1+0x1cd8] ;  /* 0x001cd800010c7983 */ /* 0x000f280000300a00 */
[----:B------:R-:W-:Y:S04]  /*1d3c0*/  STL.64 [R1+0x1c08], R22 ;  /* 0x001c081601007387 */ /* 0x000fe80000100a00 */
[----:B------:R0:W-:Y:S04]  /*1d3d0*/  STL.64 [R1+0x1c00], R20 ;  /* 0x001c001401007387 */ /* 0x0001e80000100a00 */
[----:B0-----:R-:W3:Y:S04]  /*1d3e0*/  LDL.LU R20, [R1+0x250] ;  /* 0x0002500001147983 */ /* 0x001ee80000300800 */
[----:B------:R-:W3:Y:S04]  /*1d3f0*/  LDL.LU R21, [R1+0x254] ;  /* 0x0002540001157983 */ /* 0x000ee80000300800 */
[----:B------:R-:W3:Y:S04]  /*1d400*/  LDL.LU R22, [R1+0x258] ;  /* 0x0002580001167983 */ /* 0x000ee80000300800 */
[----:B------:R-:W3:Y:S01]  /*1d410*/  LDL.LU R23, [R1+0x25c] ;  /* 0x00025c0001177983 */ /* 0x000ee20000300800 */
[----:B--2---:R-:W-:-:S02]  /*1d420*/  F2FP.F16.E4M3.UNPACK_B R10, R10.H1 ;  /* 0x0000000aff0a723e */ /* 0x004fc400030006ff */
[----:B------:R-:W-:-:S07]  /*1d430*/  F2FP.F16.E4M3.UNPACK_B R11, R11.H1 ;  /* 0x0000000bff0b723e */ /* 0x000fce00030006ff */
[----:B------:R-:W-:Y:S01]  /*1d440*/  HMMA.16816.F32 R4, R16, R10, R4 ;  /* 0x0000000a1004723c */ /* 0x000fe20000001804 */
[----:B----4-:R-:W-:Y:S02]  /*1d450*/  IMAD R12, R12, 0x100, R28 ;  /* 0x000001000c0c7824 */ /* 0x010fe400078e021c */
[----:B------:R-:W2:-:S15]  /*1d460*/  LDL.LU R28, [R1+0x1cd0] ;  /* 0x001cd000011c7983 */ /* 0x000e9e0000300800 */
[----:B------:R-:W-:-:S05]  /*1d470*/  NOP ;  /* 0x0000000000007918 */ /* 0x000fca0000000000 */
[----:B------:R-:W-:Y:S04]  /*1d480*/  STL.64 [R1+0x230], R4 ;  /* 0x0002300401007387 */ /* 0x000fe80000100a00 */
[----:B------:R0:W-:Y:S04]  /*1d490*/  STL.64 [R1+0x238], R6 ;  /* 0x0002380601007387 */ /* 0x0001e80000100a00 */
[----:B0-----:R-:W4:Y:S01]  /*1d4a0*/  LDL.LU.64 R6, [R1+0x1cc8] ;  /* 0x001cc80001067983 */ /* 0x001f220000300a00 */
[----:B------:R-:W-:Y:S02]  /*1d4b0*/  F2FP.F16.E4M3.UNPACK_B R8, R8.H1 ;  /* 0x00000008ff08723e */ /* 0x000fe400030006ff */
[----:B------:R-:W-:Y:S01]  /*1d4c0*/  F2FP.F16.E4M3.UNPACK_B R9, R9.H1 ;  /* 0x00000009ff09723e */ /* 0x000fe200030006ff */
[----:B------:R-:W2:Y:S04]  /*1d4d0*/  LDL.LU.64 R4, [R1+0x1cc0] ;  /* 0x001cc00001047983 */ /* 0x000ea80000300a00 */
[----:B------:R-:W-:Y:S04]  /*1d4e0*/  STL [R1+0x1be4], R10 ;  /* 0x001be40a01007387 */ /* 0x000fe80000100800 */
[----:B------:R-:W-:Y:S04]  /*1d4f0*/  STL [R1+0x1be0], R11 ;  /* 0x001be00b01007387 */ /* 0x000fe80000100800 */
[----:B------:R-:W-:Y:S04]  /*1d500*/  STL [R1+0x1bcc], R8 ;  /* 0x001bcc0801007387 */ /* 0x000fe80000100800 */
[----:B------:R-:W-:Y:S01]  /*1d510*/  STL [R1+0x1bc8], R9 ;  /* 0x001bc80901007387 */ /* 0x000fe20000100800 */
[----:B---3--:R-:W-:-:S15]  /*1d520*/  HMMA.16816.F32 R20, R16, R8, R20 ;  /* 0x000000081014723c */ /* 0x008fde0000001814 */
[----:B------:R-:W-:-:S08]  /*1d530*/  NOP ;  /* 0x0000000000007918 */ /* 0x000fd00000000000 */
[----:B------:R0:W-:Y:S04]  /*1d540*/  STL.64 [R1+0x250], R20 ;  /* 0x0002501401007387 */ /* 0x0001e80000100a00 */
[----:B------:R1:W-:Y:S04]  /*1d550*/  STL.64 [R1+0x258], R22 ;  /* 0x0002581601007387 */ /* 0x0003e80000100a00 */
[----:B0-----:R-:W3:Y:S01]  /*1d560*/  LDL.LU R20, [R1+0x820] ;  /* 0x0008200001147983 */ /* 0x001ee20000300800 */
[----:B----4-:R-:W-:Y:S02]  /*1d570*/  F2FP.F16.E4M3.UNPACK_B R6, R6.H1 ;  /* 0x00000006ff06723e */ /* 0x010fe400030006ff */
[----:B------:R-:W-:-:S07]  /*1d580*/  F2FP.F16.E4M3.UNPACK_B R7, R7.H1 ;  /* 0x00000007ff07723e */ /* 0x000fce00030006ff */
[----:B------:R-:W-:-:S15]  /*1d590*/  HMMA.16816.F32 R8, R16, R6, R24 ;  /* 0x000000061008723c */ /* 0x000fde0000001818 */
[----:B------:R-:W-:-:S08]  /*1d5a0*/  NOP ;  /* 0x0000000000007918 */ /* 0x000fd00000000000 */
[----:B------:R-:W-:Y:S04]  /*1d5b0*/  STL.64 [R1+0x270], R8 ;  /* 0x0002700801007387 */ /* 0x000fe80000100a00 */
[----:B------:R-:W-:Y:S04]  /*1d5c0*/  STL.64 [R1+0x278], R10 ;  /* 0x0002780a01007387 */ /* 0x000fe80000100a00 */
[----:B------:R-:W3:Y:S04]  /*1d5d0*/  LDL.LU R21, [R1+0x824] ;  /* 0x0008240001157983 */ /* 0x000ee80000300800 */
[----:B-1----:R-:W4:Y:S04]  /*1d5e0*/  LDL.LU R22, [R1+0x828] ;  /* 0x0008280001167983 */ /* 0x002f280000300800 */
[----:B------:R-:W4:Y:S04]  /*1d5f0*/  LDL.LU R23, [R1+0x82c] ;  /* 0x00082c0001177983 */ /* 0x000f280000300800 */
[----:B----4-:R-:W-:Y:S04]  /*1d600*/  STL.64 [R1+0x1c18], R22 ;  /* 0x001c181601007387 */ /* 0x010fe80000100a00 */
[----:B---3--:R0:W-:Y:S04]  /*1d610*/  STL.64 [R1+0x1c10], R20 ;  /* 0x001c101401007387 */ /* 0x0081e80000100a00 */
[----:B0-----:R-:W3:Y:S04]  /*1d620*/  LDL.LU R20, [R1+0x830] ;  /* 0x0008300001147983 */ /* 0x001ee80000300800 */
[----:B------:R-:W3:Y:S04]  /*1d630*/  LDL.LU R21, [R1+0x834] ;  /* 0x0008340001157983 */ /* 0x000ee80000300800 */
[----:B------:R-:W4:Y:S04]  /*1d640*/  LDL.LU R22, [R1+0x838] ;  /* 0x0008380001167983 */ /* 0x000f280000300800 */
[----:B------:R-:W4:Y:S04]  /*1d650*/  LDL.LU R23, [R1+0x83c] ;  /* 0x00083c0001177983 */ /* 0x000f280000300800 */
[----:B------:R-:W2:Y:S04]  /*1d660*/  LDL.64 R10, [R1+0x10] ;  /* 0x00001000010a7983 */ /* 0x000ea80000100a00 */
[----:B--2---:R-:W-:Y:S04]  /*1d670*/  STL.64 [R1+0x1c80], R10 ;  /* 0x001c800a01007387 */ /* 0x004fe80000100a00 */
[----:B----4-:R-:W-:Y:S04]  /*1d680*/  STL.64 [R1+0x1c40], R22 ;  /* 0x001c401601007387 */ /* 0x010fe80000100a00 */
[----:B---3--:R0:W-:Y:S04]  /*1d690*/  STL.64 [R1+0x1c38], R20 ;  /* 0x001c381401007387 */ /* 0x0081e80000100a00 */
[----:B0-----:R-:W2:Y:S04]  /*1d6a0*/  LDL.LU R20, [R1+0x850] ;  /* 0x0008500001147983 */ /* 0x001ea80000300800 */
[----:B------:R-:W2:Y:S04]  /*1d6b0*/  LDL.LU R21, [R1+0x854] ;  /* 0x0008540001157983 */ /* 0x000ea80000300800 */
[----:B--2---:R0:W-:Y:S04]  /*1d6c0*/  STL.64 [R1+0x1c48], R20 ;  /* 0x001c481401007387 */ /* 0x0041e80000100a00 */
[----:B0-----:R-:W2:Y:S04]  /*1d6d0*/  LDL.64 R20, [R1+0x8] ;  /* 0x0000080001147983 */ /* 0x001ea80000100a00 */
[----:B------:R-:W3:Y:S04]  /*1d6e0*/  LDL.LU R22, [R1+0x858] ;  /* 0x0008580001167983 */ /* 0x000ee80000300800 */
[----:B------:R-:W3:Y:S04]  /*1d6f0*/  LDL.LU R23, [R1+0x85c] ;  /* 0x00085c0001177983 */ /* 0x000ee80000300800 */
[----:B------:R-:W4:Y:S04]  /*1d700*/  LDL.LU R8, [R1+0x890] ;  /* 0x0008900001087983 */ /* 0x000f280000300800 */
[----:B------:R-:W4:Y:S04]  /*1d710*/  LDL.LU R9, [R1+0x894] ;  /* 0x0008940001097983 */ /* 0x000f280000300800 */
[----:B----4-:R0:W-:Y:S04]  /*1d720*/  STL.64 [R1+0x1c88], R8 ;  /* 0x001c880801007387 */ /* 0x0101e80000100a00 */
[----:B------:R-:W4:Y:S04]  /*1d730*/  LDL.LU R10, [R1+0x898] ;  /* 0x00089800010a7983 */ /* 0x000f280000300800 */
[----:B------:R-:W4:Y:S04]  /*1d740*/  LDL.LU R11, [R1+0x89c] ;  /* 0x00089c00010b7983 */ /* 0x000f280000300800 */
[----:B0-----:R-:W2:Y:S04]  /*1d750*/  LDL.64 R8, [R1+0x28] ;  /* 0x0000280001087983 */ /* 0x001ea80000100a00 */
[----:B----4-:R-:W-:Y:S04]  /*1d760*/  STL.64 [R1+0x1ca8], R10 ;  /* 0x001ca80a01007387 */ /* 0x010fe80000100a00 */
[----:B--2---:R0:W-:Y:S04]  /*1d770*/  STL.64 [R1+0x1ca0], R8 ;  /* 0x001ca00801007387 */ /* 0x0041e80000100a00 */
[----:B0-----:R-:W2:Y:S04]  /*1d780*/  LDL.LU R8, [R1+0x2f0] ;  /* 0x0002f00001087983 */ /* 0x001ea80000300800 */
[----:B------:R-:W2:Y:S04]  /*1d790*/  LDL.LU R9, [R1+0x2f4] ;  /* 0x0002f40001097983 */ /* 0x000ea80000300800 */
[----:B------:R-:W4:Y:S04]  /*1d7a0*/  LDL.LU R10, [R1+0x2f8] ;  /* 0x0002f800010a7983 */ /* 0x000f280000300800 */
[----:B------:R-:W4:Y:S04]  /*1d7b0*/  LDL.LU R11, [R1+0x2fc] ;  /* 0x0002fc00010b7983 */ /* 0x000f280000300800 */
[----:B----4-:R-:W-:Y:S04]  /*1d7c0*/  STL.64 [R1+0x1cb8], R10 ;  /* 0x001cb80a01007387 */ /* 0x010fe80000100a00 */
[----:B--2---:R0:W-:Y:S04]  /*1d7d0*/  STL.64 [R1+0x1cb0], R8 ;  /* 0x001cb00801007387 */ /* 0x0041e80000100a00 */
[----:B0-----:R-:W2:Y:S04]  /*1d7e0*/  LDL.LU R8, [R1+0x300] ;  /* 0x0003000001087983 */ /* 0x001ea80000300800 */
[----:B------:R-:W2:Y:S04]  /*1d7f0*/  LDL.LU R9, [R1+0x304] ;  /* 0x0003040001097983 */ /* 0x000ea80000300800 */
[----:B------:R-:W2:Y:S04]  /*1d800*/  LDL.LU R10, [R1+0x308] ;  /* 0x00030800010a7983 */ /* 0x000ea80000300800 */
[----:B------:R-:W2:Y:S04]  /*1d810*/  LDL.LU R11, [R1+0x30c] ;  /* 0x00030c00010b7983 */ /* 0x000ea80000300800 */
[----:B---3--:R-:W-:Y:S04]  /*1d820*/  STL.64 [R1+0x1c68], R22 ;  /* 0x001c681601007387 */ /* 0x008fe80000100a00 */
[----:B------:R0:W-:Y:S04]  /*1d830*/  STL.64 [R1+0x1c60], R20 ;  /* 0x001c601401007387 */ /* 0x0001e80000100a00 */
[----:B0-----:R-:W3:Y:S04]  /*1d840*/  LDL.LU R20, [R1+0x870] ;  /* 0x0008700001147983 */ /* 0x001ee80000300800 */
[----:B------:R-:W3:Y:S04]  /*1d850*/  LDL.LU R21, [R1+0x874] ;  /* 0x0008740001157983 */ /* 0x000ee80000300800 */
[----:B------:R-:W4:Y:S04]  /*1d860*/  LDL.LU R22, [R1+0x878] ;  /* 0x0008780001167983 */ /* 0x000f280000300800 */
[----:B------:R-:W4:Y:S04]  /*1d870*/  LDL.LU R23, [R1+0x87c] ;  /* 0x00087c0001177983 */ /* 0x000f280000300800 */
[----:B----4-:R-:W-:Y:S04]  /*1d880*/  STL.64 [R1+0x1c78], R22 ;  /* 0x001c781601007387 */ /* 0x010fe80000100a00 */
[----:B---3--:R0:W-:Y:S04]  /*1d890*/  STL.64 [R1+0x1c70], R20 ;  /* 0x001c701401007387 */ /* 0x0081e80000100a00 */
[----:B0-----:R-:W3:Y:S04]  /*1d8a0*/  LDL.LU R20, [R1+0x880] ;  /* 0x0008800001147983 */ /* 0x001ee80000300800 */
[----:B------:R-:W3:Y:S04]  /*1d8b0*/  LDL.LU R21, [R1+0x884] ;  /* 0x0008840001157983 */ /* 0x000ee80000300800 */
[----:B------:R-:W4:Y:S04]  /*1d8c0*/  LDL.LU R22, [R1+0x888] ;  /* 0x0008880001167983 */ /* 0x000f280000300800 */
[----:B------:R-:W4:Y:S01]  /*1d8d0*/  LDL.LU R23, [R1+0x88c] ;  /* 0x00088c0001177983 */ /* 0x000f220000300800 */
[----:B------:R-:W-:-:S02]  /*1d8e0*/  IMAD R13, R13, 0x100, R28 ;  /* 0x000001000d0d7824 */ /* 0x000fc400078e021c */
[----:B------:R-:W-:Y:S02]  /*1d8f0*/  IMAD R14, R14, 0x100, R29 ;  /* 0x000001000e0e7824 */ /* 0x000fe400078e021d */
[----:B------:R-:W-:Y:S01]  /*1d900*/  IMAD R15, R15, 0x100, R4 ;  /* 0x000001000f0f7824 */ /* 0x000fe200078e0204 */
[----:B------:R-:W-:Y:S02]  /*1d910*/  F2FP.F16.E4M3.UNPACK_B R4, R5.H1 ;  /* 0x00000005ff04723e */ /* 0x000fe400030006ff */
[----:B------:R-:W-:Y:S01]  /*1d920*/  F2FP.F16.E4M3.UNPACK_B R5, R2.H1 ;  /* 0x00000002ff05723e */ /* 0x000fe200030006ff */
[----:B----4-:R-:W-:Y:S04]  /*1d930*/  STL.64 [R1+0x1c98], R22 ;  /* 0x001c981601007387 */ /* 0x010fe80000100a00 */
[----:B---3--:R0:W-:Y:S04]  /*1d940*/  STL.64 [R1+0x1c90], R20 ;  /* 0x001c901401007387 */ /* 0x0081e80000100a00 */
[----:B0-----:R-:W3:Y:S04]  /*1d950*/  LDL.LU R20, [R1+0x8a0] ;  /* 0x0008a00001147983 */ /* 0x001ee80000300800 */
[----:B------:R-:W3:Y:S04]  /*1d960*/  LDL.LU R21, [R1+0x8a4] ;  /* 0x0008a40001157983 */ /* 0x000ee80000300800 */
[----:B------:R-:W3:Y:S04]  /*1d970*/  LDL.LU R22, [R1+0x8a8] ;  /* 0x0008a80001167983 */ /* 0x000ee80000300800 */
[----:B------:R-:W3:Y:S04]  /*1d980*/  LDL.LU R23, [R1+0x8ac] ;  /* 0x0008ac0001177983 */ /* 0x000ee80000300800 */
[----:B------:R-:W4:Y:S04]  /*1d990*/  LDL.64 R28, [R1] ;  /* 0x00000000011c7983 */ /* 0x000f280000100a00 */
[----:B------:R-:W3:Y:S04]  /*1d9a0*/  LDL.LU R24, [R1+0x840] ;  /* 0x0008400001187983 */ /* 0x000ee80000300800 */
[----:B------:R-:W3:Y:S04]  /*1d9b0*/  LDL.LU R25, [R1+0x844] ;  /* 0x0008440001197983 */ /* 0x000ee80000300800 */
[----:B------:R-:W4:Y:S04]  /*1d9c0*/  LDL.LU R26, [R1+0x848] ;  /* 0x00084800011a7983 */ /* 0x000f280000300800 */
[----:B------:R-:W4:Y:S01]  /*1d9d0*/  LDL.LU R27, [R1+0x84c] ;  /* 0x00084c00011b7983 */ /* 0x000f220000300800 */
[----:B--2---:R-:W-:Y:S03]  /*1d9e0*/  HMMA.16816.F32 R8, R16, R4, R8 ;  /* 0x000000041008723c */ /* 0x004fe60000001808 */
[----:B----4-:R-:W-:Y:S04]  /*1d9f0*/  STL.64 [R1+0x1c58], R26 ;  /* 0x001c581a01007387 */ /* 0x010fe80000100a00 */
[----:B---3--:R0:W-:Y:S04]  /*1da00*/  STL.64 [R1+0x1c50], R24 ;  /* 0x001c501801007387 */ /* 0x0081e80000100a00 */
[----:B0-----:R-:W2:Y:S04]  /*1da10*/  LDL.LU R24, [R1+0x860] ;  /* 0x0008600001187983 */ /* 0x001ea80000300800 */
[----:B------:R-:W2:Y:S04]  /*1da20*/  LDL.LU R25, [R1+0x864] ;  /* 0x0008640001197983 */ /* 0x000ea80000300800 */
[----:B------:R-:W2:Y:S04]  /*1da30*/  LDL.LU R26, [R1+0x868] ;  /* 0x00086800011a7983 */ /* 0x000ea80000300800 */
[----:B------:R-:W2:Y:S04]  /*1da40*/  LDL.LU R27, [R1+0x86c] ;  /* 0x00086c00011b7983 */ /* 0x000ea80000300800 */
[----:B------:R-:W-:Y:S04]  /*1da50*/  STL [R1+0x1be8], R6 ;  /* 0x001be80601007387 */ /* 0x000fe80000100800 */
[----:B------:R-:W-:Y:S04]  /*1da60*/  STL [R1+0x1bb0], R7 ;  /* 0x001bb00701007387 */ /* 0x000fe80000100800 */
[----:B------:R-:W-:Y:S04]  /*1da70*/  STL.64 [R1+0x300], R8 ;  /* 0x0003000801007387 */ /* 0x000fe80000100a00 */
[----:B------:R0:W-:Y:S04]  /*1da80*/  STL.64 [R1+0x308], R10 ;  /* 0x0003080a01007387 */ /* 0x0001e80000100a00 */
[----:B0-----:R-:W3:Y:S04]  /*1da90*/  LDL.LU.64 R10, [R1+0x1cb8] ;  /* 0x001cb800010a7983 */ /* 0x001ee80000300a00 */
[----:B------:R-:W3:Y:S01]  /*1daa0*/  LDL.LU.64 R8, [R1+0x1cb0] ;  /* 0x001cb00001087983 */ /* 0x000ee20000300a00 */
[----:B------:R-:W-:-:S02]  /*1dab0*/  F2FP.F16.E4M3.UNPACK_B R2, R3.H1 ;  /* 0x00000003ff02723e */ /* 0x000fc400030006ff */
[----:B------:R-:W-:Y:S01]  /*1dac0*/  F2FP.F16.E4M3.UNPACK_B R3, R0.H1 ;  /* 0x00000000ff03723e */ /* 0x000fe200030006ff */
[----:B------:R-:W-:Y:S01]  /*1dad0*/  STL [R1+0x1bec], R5 ;  /* 0x001bec0501007387 */ /* 0x000fe20000100800 */
[----:B------:R-:W-:Y:S02]  /*1dae0*/  F2FP.F16.E4M3.UNPACK_B R12, R12 ;  /* 0x0000000cff0c723e */ /* 0x000fe400020006ff */
[----:B------:R-:W-:-:S03]  /*1daf0*/  F2FP.F16.E4M3.UNPACK_B R13, R13 ;  /* 0x0000000dff0d723e */ /* 0x000fc600020006ff */
[----:B---3--:R-:W-:Y:S01]  /*1db00*/  HMMA.16816.F32 R16, R16, R2, R8 ;  /* 0x000000021010723c */ /* 0x008fe20000001808 */
[----:B------:R-:W3:Y:S04]  /*1db10*/  LDL.LU.64 R10, [R1+0x1ca8] ;  /* 0x001ca800010a7983 */ /* 0x000ee80000300a00 */
[----:B------:R-:W4:Y:S01]  /*1db20*/  LDL.LU.64 R8, [R1+0x1ca0] ;  /* 0x001ca00001087983 */ /* 0x000f220000300a00 */
[----:B------:R-:W-:Y:S02]  /*1db30*/  F2FP.F16.E4M3.UNPACK_B R14, R14 ;  /* 0x0000000eff0e723e */ /* 0x000fe400020006ff */
[----:B------:R-:W-:-:S15]  /*1db40*/  F2FP.F16.E4M3.UNPACK_B R15, R15 ;  /* 0x0000000fff0f723e */ /* 0x000fde00020006ff */
[----:B------:R0:W-:Y:S04]  /*1db50*/  STL.64 [R1+0x2f0], R16 ;  /* 0x0002f01001007387 */ /* 0x0001e80000100a00 */
[----:B------:R1:W-:Y:S04]  /*1db60*/  STL.64 [R1+0x2f8], R18 ;  /* 0x0002f81201007387 */ /* 0x0003e80000100a00 */
[----:B0-----:R-:W3:Y:S04]  /*1db70*/  LDL.64 R16, [R1+0x20] ;  /* 0x0000200001107983 */ /* 0x001ee80000100a00 */
[----:B-1----:R-:W2:Y:S01]  /*1db80*/  LDL.64 R18, [R1+0x18] ;  /* 0x0000180001127983 */ /* 0x002ea20000100a00 */
[----:B----4-:R-:W-:Y:S06]  /*1db90*/  HMMA.16816.F32 R20, R12, R8, R20 ;  /* 0x000000080c14723c */ /* 0x010fec0000001814 */
[----:B------:R-:W-:-:S02]  /*1dba0*/  IMAD.MOV.U32 R7, RZ, RZ, R8 ;  /* 0x000000ffff077224 */ /* 0x000fc400078e0008 */
[----:B------:R-:W-:-:S15]  /*1dbb0*/  IMAD.MOV.U32 R0, RZ, RZ, R9 ;  /* 0x000000ffff007224 */ /* 0x000fde00078e0009 */
[----:B------:R-:W-:Y:S04]  /*1dbc0*/  STL.64 [R1+0x8a0], R20 ;  /* 0x0008a01401007387 */ /* 0x000fe80000100a00 */
[----:B------:R0:W-:Y:S04]  /*1dbd0*/  STL.64 [R1+0x8a8], R22 ;  /* 0x0008a81601007387 */ /* 0x0001e80000100a00 */
[----:B0-----:R-:W2:Y:S04]  /*1dbe0*/  LDL.LU.64 R22, [R1+0x1c98] ;  /* 0x001c980001167983 */ /* 0x001ea80000300a00 */
[----:B------:R-:W2:Y:S04]  /*1dbf0*/  LDL.LU.64 R20, [R1+0x1c90] ;  /* 0x001c900001147983 */ /* 0x000ea80000300a00 */
[----:B------:R-:W3:Y:S02]  /*1dc00*/  LDL.LU.64 R8, [R1+0x1c88] ;  /* 0x001c880001087983 */ /* 0x000ee40000300a00 */
[C---:B---3--:R-:W-:Y:S06]  /*1dc10*/  HMMA.16816.F32 R8, R12.reuse, R16, R8 ;  /* 0x000000100c08723c */ /* 0x048fec0000001808 */
[----:B--2---:R-:W-:-:S15]  /*1dc20*/  HMMA.16816.F32 R20, R12, R18, R20 ;  /* 0x000000120c14723c */ /* 0x004fde0000001814 */
[----:B------:R-:W-:-:S02]  /*1dc30*/  NOP ;  /* 0x0000000000007918 */ /* 0x000fc40000000000 */
[----:B------:R-:W-:Y:S04]  /*1dc40*/  STL.64 [R1+0x890], R8 ;  /* 0x0008900801007387 */ /* 0x000fe80000100a00 */
[----:B------:R0:W-:Y:S04]  /*1dc50*/  STL.64 [R1+0x898], R10 ;  /* 0x0008980a01007387 */ /* 0x0001e80000100a00 */
[----:B0-----:R-:W2:Y:S04]  /*1dc60*/  LDL.LU.64 R10, [R1+0x1c80] ;  /* 0x001c8000010a7983 */ /* 0x001ea80000300a00 */
        /* <DEDUP_REMOVED lines=9> */
[----:B------:R-:W3:Y:S01]  /*1dd00*/  LDL.LU.64 R20, [R1+0x1c60] ;  /* 0x001c600001147983 */ /* 0x000ee20000300a00 */
[----:B------:R-:W-:-:S02]  /*1dd10*/  IMAD.MOV.U32 R9, RZ, RZ, R16 ;  /* 0x000000ffff097224 */ /* 0x000fc400078e0010 */
[----:B------:R-:W-:Y:S02]  /*1dd20*/  IMAD.MOV.U32 R8, RZ, RZ, R17 ;  /* 0x000000ffff087224 */ /* 0x000fe400078e0011 */
[----:B------:R-:W-:Y:S02]  /*1dd30*/  IMAD.MOV.U32 R17, RZ, RZ, R18 ;  /* 0x000000ffff117224 */ /* 0x000fe400078e0012 */
[----:B------:R-:W-:Y:S02]  /*1dd40*/  IMAD.MOV.U32 R16, RZ, RZ, R19 ;  /* 0x000000ffff107224 */ /* 0x000fe400078e0013 */
[----:B------:R-:W-:Y:S02]  /*1dd50*/  IMAD.MOV.U32 R19, RZ, RZ, R10 ;  /* 0x000000ffff137224 */ /* 0x000fe400078e000a */
[----:B------:R-:W-:-:S05]  /*1dd60*/  IMAD.MOV.U32 R18, RZ, RZ, R11 ;  /* 0x000000ffff127224 */ /* 0x000fca00078e000b */
[----:B------:R-:W-:Y:S04]  /*1dd70*/  STL.64 [R1+0x1bf8], R18 ;  /* 0x001bf81201007387 */ /* 0x000fe80000100a00 */
[----:B------:R0:W-:Y:S04]  /*1dd80*/  STL.64 [R1+0x1bf0], R16 ;  /* 0x001bf01001007387 */ /* 0x0001e80000100a00 */
[----:B0-----:R-:W4:Y:S04]  /*1dd90*/  LDL.LU R16, [R1+0x810] ;  /* 0x0008100001107983 */ /* 0x001f280000300800 */
[----:B------:R-:W4:Y:S04]  /*1dda0*/  LDL.LU R17, [R1+0x814] ;  /* 0x0008140001117983 */ /* 0x000f280000300800 */
[----:B------:R-:W4:Y:S04]  /*1ddb0*/  LDL.LU R18, [R1+0x818] ;  /* 0x0008180001127983 */ /* 0x000f280000300800 */
[----:B------:R-:W4:Y:S01]  /*1ddc0*/  LDL.LU R19, [R1+0x81c] ;  /* 0x00081c0001137983 */ /* 0x000f220000300800 */
[----:B---3--:R-:W-:Y:S06]  /*1ddd0*/  HMMA.16816.F32 R24, R12, R20, R24 ;  /* 0x000000140c18723c */ /* 0x008fec0000001818 */
[----:B------:R-:W-:-:S02]  /*1dde0*/  IMAD.MOV.U32 R10, RZ, RZ, R20 ;  /* 0x000000ffff0a7224 */ /* 0x000fc400078e0014 */
[----:B------:R-:W-:-:S15]  /*1ddf0*/  IMAD.MOV.U32 R11, RZ, RZ, R21 ;  /* 0x000000ffff0b7224 */ /* 0x000fde00078e0015 */
[----:B------:R-:W-:Y:S04]  /*1de00*/  STL.64 [R1+0x860], R24 ;  /* 0x0008601801007387 */ /* 0x000fe80000100a00 */
[----:B------:R0:W-:Y:S04]  /*1de10*/  STL.64 [R1+0x868], R26 ;  /* 0x0008681a01007387 */ /* 0x0001e80000100a00 */
[----:B0-----:R-:W3:Y:S04]  /*1de20*/  LDL.LU.64 R26, [R1+0x1c58] ;  /* 0x001c5800011a7983 */ /* 0x001ee80000300a00 */
[----:B------:R-:W3:Y:S04]  /*1de30*/  LDL.LU.64 R24, [R1+0x1c50] ;  /* 0x001c500001187983 */ /* 0x000ee80000300a00 */
        /* <DEDUP_REMOVED lines=9> */
[----:B------:R-:W3:Y:S02]  /*1ded0*/  LDL.LU.64 R28, [R1+0x1c30] ;  /* 0x001c3000011c7983 */ /* 0x000ee40000300a00 */
[----:B---3--:R-:W-:-:S15]  /*1dee0*/  HMMA.16816.F32 R24, R12, R28, R24 ;  /* 0x0000001c0c18723c */ /* 0x008fde0000001818 */
        /* <DEDUP_REMOVED lines=15> */
[----:B0-----:R-:W4:Y:S04]  /*1dfe0*/  LDL.LU.64 R22, [R1+0x1c08] ;  /* 0x001c080001167983 */ /* 0x001f280000300a00 */
[----:B------:R-:W2:Y:S04]  /*1dff0*/  LDL.LU.64 R20, [R1+0x1c00] ;  /* 0x001c000001147983 */ /* 0x000ea80000300a00 */
[----:B------:R-:W-:Y:S04]  /*1e000*/  STL.64 [R1+0x1ae8], R26 ;  /* 0x001ae81a01007387 */ /* 0x000fe80000100a00 */
[----:B------:R0:W-:Y:S04]  /*1e010*/  STL.64 [R1+0x1ae0], R24 ;  /* 0x001ae01801007387 */ /* 0x0001e80000100a00 */
[----:B0-----:R-:W2:Y:S04]  /*1e020*/  LDL.LU R24, [R1+0x800] ;  /* 0x0008000001187983 */ /* 0x001ea80000300800 */
[----:B------:R-:W2:Y:S04]  /*1e030*/  LDL.LU R25, [R1+0x804] ;  /* 0x0008040001197983 */ /* 0x000ea80000300800 */
[----:B------:R-:W2:Y:S04]  /*1e040*/  LDL.LU R26, [R1+0x808] ;  /* 0x00080800011a7983 */ /* 0x000ea80000300800 */
[----:B------:R-:W2:Y:S01]  /*1e050*/  LDL.LU R27, [R1+0x80c] ;  /* 0x00080c00011b7983 */ /* 0x000ea20000300800 */
[C---:B----4-:R-:W-:Y:S06]  /*1e060*/  HMMA.16816.F32 R16, R12.reuse, R22, R16 ;  /* 0x000000160c10723c */ /* 0x050fec0000001810 */
[----:B--2---:R-:W-:-:S15]  /*1e070*/  HMMA.16816.F32 R24, R12, R20, R24 ;  /* 0x000000140c18723c */ /* 0x004fde0000001818 */
[----:B------:R-:W-:-:S02]  /*1e080*/  NOP ;  /* 0x0000000000007918 */ /* 0x000fc40000000000 */
[----:B------:R-:W-:Y:S04]  /*1e090*/  STL.64 [R1+0x810], R16 ;  /* 0x0008101001007387 */ /* 0x000fe80000100a00 */
[----:B------:R0:W-:Y:S04]  /*1e0a0*/  STL.64 [R1+0x818], R18 ;  /* 0x0008181201007387 */ /* 0x0001e80000100a00 */
[----:B0-----:R-:W2:Y:S04]  /*1e0b0*/  LDL.LU.64 R18, [R1+0x1bf8] ;  /* 0x001bf80001127983 */ /* 0x001ea80000300a00 */
[----:B------:R-:W3:Y:S04]  /*1e0c0*/  LDL.LU.64 R16, [R1+0x1bf0] ;  /* 0x001bf00001107983 */ /* 0x000ee80000300a00 */
[----:B------:R0:W-:Y:S04]  /*1e0d0*/  STL.64 [R1+0x1af8], R22 ;  /* 0x001af81601007387 */ /* 0x0001e80000100a00 */
[----:B------:R1:W-:Y:S04]  /*1e0e0*/  STL.64 [R1+0x800], R24 ;  /* 0x0008001801007387 */ /* 0x0003e80000100a00 */
[----:B------:R4:W-:Y:S01]  /*1e0f0*/  STL.64 [R1+0x808], R26 ;  /* 0x0008081a01007387 */ /* 0x0009e20000100a00 */
[----:B0-----:R-:W-:-:S02]  /*1e100*/  IMAD.MOV.U32 R22, RZ, RZ, R5 ;  /* 0x000000ffff167224 */ /* 0x001fc400078e0005 */
[----:B------:R-:W-:Y:S01]  /*1e110*/  IMAD.MOV.U32 R23, RZ, RZ, R6 ;  /* 0x000000ffff177224 */ /* 0x000fe200078e0006 */
[----:B------:R-:W3:Y:S04]  /*1e120*/  LDL.LU R5, [R1+0x1bec] ;  /* 0x001bec0001057983 */ /* 0x000ee80000300800 */
[----:B------:R-:W3:Y:S04]  /*1e130*/  LDL.LU R6, [R1+0x1be8] ;  /* 0x001be80001067983 */ /* 0x000ee80000300800 */
[----:B------:R0:W-:Y:S04]  /*1e140*/  STL.64 [R1+0x1af0], R20 ;  /* 0x001af01401007387 */ /* 0x0001e80000100a00 */
[----:B------:R-:W-:Y:S04]  /*1e150*/  STL.64 [R1+0x1b10], R22 ;  /* 0x001b101601007387 */ /* 0x000fe80000100a00 */
[----:B-1----:R-:W2:Y:S04]  /*1e160*/  LDL.LU R24, [R1+0x750] ;  /* 0x0007500001187983 */ /* 0x002ea80000300800 */
[----:B------:R-:W2:Y:S04]  /*1e170*/  LDL.LU R25, [R1+0x754] ;  /* 0x0007540001197983 */ /* 0x000ea80000300800 */
[----:B----4-:R-:W4:Y:S04]  /*1e180*/  LDL.LU R26, [R1+0x758] ;  /* 0x00075800011a7983 */ /* 0x010f280000300800 */
[----:B------:R-:W4:Y:S01]  /*1e190*/  LDL.LU R27, [R1+0x75c] ;  /* 0x00075c00011b7983 */ /* 0x000f220000300800 */
[----:B0-----:R-:W-:-:S02]  /*1e1a0*/  IMAD.MOV.U32 R20, RZ, RZ, R10 ;  /* 0x000000ffff147224 */ /* 0x001fc400078e000a */
[----:B------:R-:W-:Y:S01]  /*1e1b0*/  IMAD.MOV.U32 R21, RZ, RZ, R11 ;  /* 0x000000ffff157224 */ /* 0x000fe200078e000b */
[----:B------:R-:W3:Y:S04]  /*1e1c0*/  LDL.LU R10, [R1+0x1be4] ;  /* 0x001be400010a7983 */ /* 0x000ee80000300800 */
[----:B------:R-:W3:Y:S04]  /*1e1d0*/  LDL.LU R11, [R1+0x1be0] ;  /* 0x001be000010b7983 */ /* 0x000ee80000300800 */
[----:B------:R-:W-:Y:S04]  /*1e1e0*/  STL.64 [R1+0x1b28], R20 ;  /* 0x001b281401007387 */ /* 0x000fe80000100a00 */
[----:B----4-:R-:W-:Y:S04]  /*1e1f0*/  STL.64 [R1+0x1b08], R26 ;  /* 0x001b081a01007387 */ /* 0x010fe80000100a00 */
[----:B--2---:R0:W-:Y:S04]  /*1e200*/  STL.64 [R1+0x1b00], R24 ;  /* 0x001b001801007387 */ /* 0x0041e80000100a00 */
[----:B0-----:R-:W2:Y:S04]  /*1e210*/  LDL.LU R24, [R1+0x760] ;  /* 0x0007600001187983 */ /* 0x001ea80000300800 */
[----:B------:R-:W2:Y:S04]  /*1e220*/  LDL.LU R25, [R1+0x764] ;  /* 0x0007640001197983 */ /* 0x000ea80000300800 */
[----:B------:R-:W4:Y:S04]  /*1e230*/  LDL.LU R26, [R1+0x768] ;  /* 0x00076800011a7983 */ /* 0x000f280000300800 */
[----:B------:R-:W4:Y:S01]  /*1e240*/  LDL.LU R27, [R1+0x76c] ;  /* 0x00076c00011b7983 */ /* 0x000f220000300800 */
[----:B------:R-:W-:-:S02]  /*1e250*/  IMAD.MOV.U32 R22, RZ, RZ, R19 ;  /* 0x000000ffff167224 */ /* 0x000fc400078e0013 */
[----:B------:R-:W-:-:S05]  /*1e260*/  IMAD.MOV.U32 R23, RZ, RZ, R18 ;  /* 0x000000ffff177224 */ /* 0x000fca00078e0012 */
[----:B------:R-:W-:Y:S04]  /*1e270*/  STL.64 [R1+0x1b40], R22 ;  /* 0x001b401601007387 */ /* 0x000fe80000100a00 */
[----:B----4-:R-:W-:Y:S04]  /*1e280*/  STL.64 [R1+0x1b20], R26 ;  /* 0x001b201a01007387 */ /* 0x010fe80000100a00 */
[----:B--2---:R0:W-:Y:S04]  /*1e290*/  STL.64 [R1+0x1b18], R24 ;  /* 0x001b181801007387 */ /* 0x0041e80000100a00 */
[----:B0-----:R-:W2:Y:S04]  /*1e2a0*/  LDL.LU R24, [R1+0x770] ;  /* 0x0007700001187983 */ /* 0x001ea80000300800 */
[----:B------:R-:W2:Y:S04]  /*1e2b0*/  LDL.LU R25, [R1+0x774] ;  /* 0x0007740001197983 */ /* 0x000ea80000300800 */
[----:B------:R-:W4:Y:S04]  /*1e2c0*/  LDL.LU R26, [R1+0x778] ;  /* 0x00077800011a7983 */ /* 0x000f280000300800 */
[----:B------:R-:W4:Y:S01]  /*1e2d0*/  LDL.LU R27, [R1+0x77c] ;  /* 0x00077c00011b7983 */ /* 0x000f220000300800 */
[----:B---3--:R-:W-:-:S02]  /*1e2e0*/  IMAD.MOV.U32 R20, RZ, RZ, R17 ;  /* 0x000000ffff147224 */ /* 0x008fc400078e0011 */
[----:B------:R-:W-:-:S05]  /*1e2f0*/  IMAD.MOV.U32 R21, RZ, RZ, R16 ;  /* 0x000000ffff157224 */ /* 0x000fca00078e0010 */
[----:B------:R-:W-:Y:S04]  /*1e300*/  STL.64 [R1+0x1b58], R20 ;  /* 0x001b581401007387 */ /* 0x000fe80000100a00 */
[----:B----4-:R-:W-:Y:S04]  /*1e310*/  STL.64 [R1+0x1b38], R26 ;  /* 0x001b381a01007387 */ /* 0x010fe80000100a00 */
[----:B--2---:R0:W-:Y:S04]  /*1e320*/  STL.64 [R1+0x1b30], R24 ;  /* 0x001b301801007387 */ /* 0x0041e80000100a00 */
[----:B0-----:R-:W2:Y:S04]  /*1e330*/  LDL.LU R24, [R1+0x780] ;  /* 0x0007800001187983 */ /* 0x001ea80000300800 */
[----:B------:R-:W2:Y:S04]  /*1e340*/  LDL.LU R25, [R1+0x784] ;  /* 0x0007840001197983 */ /* 0x000ea80000300800 */
[----:B------:R-:W3:Y:S04]  /*1e350*/  LDL.LU R26, [R1+0x788] ;  /* 0x00078800011a7983 */ /* 0x000ee80000300800 */
[----:B------:R-:W3:Y:S01]  /*1e360*/  LDL.LU R27, [R1+0x78c] ;  /* 0x00078c00011b7983 */ /* 0x000ee20000300800 */
[----:B------:R-:W-:-:S02]  /*1e370*/  IMAD.MOV.U32 R22, RZ, RZ, R9 ;  /* 0x000000ffff167224 */ /* 0x000fc400078e0009 */
[----:B------:R-:W-:Y:S02]  /*1e380*/  IMAD.MOV.U32 R23, RZ, RZ, R8 ;  /* 0x000000ffff177224 */ /* 0x000fe400078e0008 */
[----:B------:R-:W-:Y:S02]  /*1e390*/  IMAD.MOV.U32 R20, RZ, RZ, R7 ;  /* 0x000000ffff147224 */ /* 0x000fe400078e0007 */
[----:B------:R-:W-:Y:S01]  /*1e3a0*/  IMAD.MOV.U32 R21, RZ, RZ, R0 ;  /* 0x000000ffff157224 */ /* 0x000fe200078e0000 */
[----:B------:R-:W-:Y:S04]  /*1e3b0*/  STL.64 [R1+0x1b70], R22 ;  /* 0x001b701601007387 */ /* 0x000fe80000100a00 */
[----:B---3--:R-:W-:Y:S04]  /*1e3c0*/  STL.64 [R1+0x1b50], R26 ;  /* 0x001b501a01007387 */ /* 0x008fe80000100a00 */
[----:B--2---:R0:W-:Y:S04]  /*1e3d0*/  STL.64 [R1+0x1b48], R24 ;  /* 0x001b481801007387 */ /* 0x0041e80000100a00 */
[----:B0-----:R-:W2:Y:S04]  /*1e3e0*/  LDL.LU R24, [R1+0x790] ;  /* 0x0007900001187983 */ /* 0x001ea80000300800 */
[----:B------:R-:W2:Y:S04]  /*1e3f0*/  LDL.LU R25, [R1+0x794] ;  /* 0x0007940001197983 */ /* 0x000ea80000300800 */
[----:B------:R-:W3:Y:S04]  /*1e400*/  LDL.LU R26, [R1+0x798] ;  /* 0x00079800011a7983 */ /* 0x000ee80000300800 */
[----:B------:R-:W3:Y:S04]  /*1e410*/  LDL.LU R27, [R1+0x79c] ;  /* 0x00079c00011b7983 */ /* 0x000ee80000300800 */
[----:B------:R0:W-:Y:S04]  /*1e420*/  STL.64 [R1+0x1b88], R20 ;  /* 0x001b881401007387 */ /* 0x0001e80000100a00 */
[----:B0-----:R-:W4:Y:S04]  /*1e430*/  LDL.LU R20, [R1+0x2e0] ;  /* 0x0002e00001147983 */ /* 0x001f280000300800 */
[----:B------:R-:W4:Y:S04]  /*1e440*/  LDL.LU R21, [R1+0x2e4] ;  /* 0x0002e40001157983 */ /* 0x000f280000300800 */
[----:B------:R-:W2:Y:S04]  /*1e450*/  LDL.LU R22, [R1+0x2e8] ;  /* 0x0002e80001167983 */ /* 0x000ea80000300800 */
[----:B------:R-:W2:Y:S04]  /*1e460*/  LDL.LU R23, [R1+0x2ec] ;  /* 0x0002ec0001177983 */ /* 0x000ea80000300800 */
[----:B------:R-:W3:Y:S04]  /*1e470*/  LDL.LU R8, [R1+0x1014] ;  /* 0x0010140001087983 */ /* 0x000ee80000300800 */
[----:B------:R-:W3:Y:S04]  /*1e480*/  LDL.LU R16, [R1+0x1010] ;  /* 0x0010100001107983 */ /* 0x000ee80000300800 */
[----:B------:R-:W3:Y:S04]  /*1e490*/  LDL.LU R9, [R1+0x101c] ;  /* 0x00101c0001097983 */ /* 0x000ee80000300800 */
[----:B------:R-:W3:Y:S04]  /*1e4a0*/  LDL.LU R17, [R1+0x1018] ;  /* 0x0010180001117983 */ /* 0x000ee80000300800 */
[----:B------:R-:W4:Y:S04]  /*1e4b0*/  LDL.LU R7, [R1+0x1024] ;  /* 0x0010240001077983 */ /* 0x000f280000300800 */
[----:B----4-:R-:W-:Y:S04]  /*1e4c0*/  STL.64 [R1+0x1bc0], R6 ;  /* 0x001bc00601007387 */ /* 0x010fe80000100a00 */
[----:B------:R0:W-:Y:S04]  /*1e4d0*/  STL.64 [R1+0x1bb8], R4 ;  /* 0x001bb80401007387 */ /* 0x0001e80000100a00 */
[----:B0-----:R-:W4:Y:S04]  /*1e4e0*/  LDL.LU R4, [R1+0x7e0] ;  /* 0x0007e00001047983 */ /* 0x001f280000300800 */
[----:B------:R-:W4:Y:S04]  /*1e4f0*/  LDL.LU R5, [R1+0x7e4] ;  /* 0x0007e40001057983 */ /* 0x000f280000300800 */
[----:B------:R-:W2:Y:S04]  /*1e500*/  LDL.LU R6, [R1+0x7e8] ;  /* 0x0007e80001067983 */ /* 0x000ea80000300800 */
[----:B------:R-:W2:Y:S04]  /*1e510*/  LDL.LU R7, [R1+0x7ec] ;  /* 0x0007ec0001077983 */ /* 0x000ea80000300800 */
[----:B--2---:R-:W-:Y:S04]  /*1e520*/  STL.64 [R1+0x1bd8], R6 ;  /* 0x001bd80601007387 */ /* 0x004fe80000100a00 */
[----:B----4-:R0:W-:Y:S04]  /*1e530*/  STL.64 [R1+0x1bd0], R4 ;  /* 0x001bd00401007387 */ /* 0x0101e80000100a00 */
[----:B0-----:R-:W2:Y:S04]  /*1e540*/  LDL.LU R4, [R1+0x7f0] ;  /* 0x0007f00001047983 */ /* 0x001ea80000300800 */
[----:B------:R-:W2:Y:S04]  /*1e550*/  LDL.LU R5, [R1+0x7f4] ;  /* 0x0007f40001057983 */ /* 0x000ea80000300800 */
[----:B------:R-:W2:Y:S04]  /*1e560*/  LDL.LU R6, [R1+0x7f8] ;  /* 0x0007f80001067983 */ /* 0x000ea80000300800 */
[----:B------:R-:W2:Y:S04]  /*1e570*/  LDL.LU R7, [R1+0x7fc] ;  /* 0x0007fc0001077983 */ /* 0x000ea80000300800 */
[----:B------:R-:W4:Y:S04]  /*1e580*/  LDL.LU R18, [R1+0x1020] ;  /* 0x0010200001127983 */ /* 0x000f280000300800 */
[----:B------:R-:W4:Y:S04]  /*1e590*/  LDL.LU R19, [R1+0x102c] ;  /* 0x00102c0001137983 */ /* 0x000f280000300800 */
[----:B------:R-:W4:Y:S04]  /*1e5a0*/  LDL.LU R0, [R1+0x1028] ;  /* 0x0010280001007983 */ /* 0x000f280000300800 */
[----:B------:R-:W-:Y:S04]  /*1e5b0*/  STL.64 [R1+0x1b98], R22 ;  /* 0x001b981601007387 */ /* 0x000fe80000100a00 */
[----:B------:R0:W-:Y:S04]  /*1e5c0*/  STL.64 [R1+0x1b90], R20 ;  /* 0x001b901401007387 */ /* 0x0001e80000100a00 */
[----:B0-----:R-:W3:Y:S04]  /*1e5d0*/  LDL.LU R20, [R1+0x7c0] ;  /* 0x0007c00001147983 */ /* 0x001ee80000300800 */
[----:B------:R-:W3:Y:S04]  /*1e5e0*/  LDL.LU R21, [R1+0x7c4] ;  /* 0x0007c40001157983 */ /* 0x000ee80000300800 */
[----:B------:R-:W2:Y:S04]  /*1e5f0*/  LDL.LU R22, [R1+0x7c8] ;  /* 0x0007c80001167983 */ /* 0x000ea80000300800 */
[----:B------:R-:W2:Y:S04]  /*1e600*/  LDL.LU R23, [R1+0x7cc] ;  /* 0x0007cc0001177983 */ /* 0x000ea80000300800 */
[----:B--2---:R-:W-:Y:S04]  /*1e610*/  STL.64 [R1+0x1ba8], R22 ;  /* 0x001ba81601007387 */ /* 0x004fe80000100a00 */
[----:B---3--:R0:W-:Y:S04]  /*1e620*/  STL.64 [R1+0x1ba0], R20 ;  /* 0x001ba01401007387 */ /* 0x0081e80000100a00 */
[----:B0-----:R-:W2:Y:S04]  /*1e630*/  LDL.LU R20, [R1+0x7d0] ;  /* 0x0007d00001147983 */ /* 0x001ea80000300800 */
[----:B------:R-:W2:Y:S04]  /*1e640*/  LDL.LU R21, [R1+0x7d4] ;  /* 0x0007d40001157983 */ /* 0x000ea80000300800 */
[----:B------:R-:W2:Y:S04]  /*1e650*/  LDL.LU R22, [R1+0x7d8] ;  /* 0x0007d80001167983 */ /* 0x000ea80000300800 */
[----:B------:R-:W2:Y:S04]  /*1e660*/  LDL.LU R23, [R1+0x7dc] ;  /* 0x0007dc0001177983 */ /* 0x000ea80000300800 */
[----:B------:R-:W-:Y:S04]  /*1e670*/  STL.64 [R1+0x1b68], R26 ;  /* 0x001b681a01007387 */ /* 0x000fe80000100a00 */
[----:B------:R0:W-:Y:S04]  /*1e680*/  STL.64 [R1+0x1b60], R24 ;  /* 0x001b601801007387 */ /* 0x0001e80000100a00 */
[----:B0-----:R-:W3:Y:S04]  /*1e690*/  LDL.LU R24, [R1+0x7a0] ;  /* 0x0007a00001187983 */ /* 0x001ee80000300800 */
[----:B------:R-:W3:Y:S04]  /*1e6a0*/  LDL.LU R25, [R1+0x7a4] ;  /* 0x0007a40001197983 */ /* 0x000ee80000300800 */
[----:B------:R-:W4:Y:S04]  /*1e6b0*/  LDL.LU R26, [R1+0x7a8] ;  /* 0x0007a800011a7983 */ /* 0x000f280000300800 */
[----:B------:R-:W4:Y:S01]  /*1e6c0*/  LDL.LU R27, [R1+0x7ac] ;  /* 0x0007ac00011b7983 */ /* 0x000f220000300800 */
[----:B------:R-:W-:Y:S01]  /*1e6d0*/  HMMA.16816.F32 R4, R12, R10, R4 ;  /* 0x0000000a0c04723c */ /* 0x000fe20000001804 */
[----:B------:R-:W-:-:S02]  /*1e6e0*/  IMAD R16, R16, 0x100, R8 ;  /* 0x0000010010107824 */ /* 0x000fc400078e0208 */
[----:B------:R-:W-:Y:S01]  /*1e6f0*/  IMAD R17, R17, 0x100, R9 ;  /* 0x0000010011117824 */ /* 0x000fe200078e0209 */
[----:B----4-:R-:W-:Y:S04]  /*1e700*/  STL.64 [R1+0x1b80], R26 ;  /* 0x001b801a01007387 */ /* 0x010fe80000100a00 */
[----:B---3--:R0:W-:Y:S04]  /*1e710*/  STL.64 [R1+0x1b78], R24 ;  /* 0x001b781801007387 */ /* 0x0081e80000100a00 */
[----:B0-----:R-:W3:Y:S04]  /*1e720*/  LDL.LU R24, [R1+0x7b0] ;  /* 0x0007b00001187983 */ /* 0x001ee80000300800 */
[----:B------:R-:W3:Y:S04]  /*1e730*/  LDL.LU R25, [R1+0x7b4] ;  /* 0x0007b40001197983 */ /* 0x000ee80000300800 */
[----:B------:R-:W3:Y:S04]  /*1e740*/  LDL.LU R26, [R1+0x7b8] ;  /* 0x0007b800011a7983 */ /* 0x000ee80000300800 */
[----:B------:R-:W3:Y:S04]  /*1e750*/  LDL.LU R27, [R1+0x7bc] ;  /* 0x0007bc00011b7983 */ /* 0x000ee80000300800 */
[----:B------:R-:W-:Y:S04]  /*1e760*/  STL.64 [R1+0x7f0], R4 ;  /* 0x0007f00401007387 */ /* 0x000fe80000100a00 */
[----:B------:R0:W-:Y:S04]  /*1e770*/  STL.64 [R1+0x7f8], R6 ;  /* 0x0007f80601007387 */ /* 0x0001e80000100a00 */
[----:B0-----:R-:W4:Y:S04]  /*1e780*/  LDL.LU.64 R6, [R1+0x1bd8] ;  /* 0x001bd80001067983 */ /* 0x001f280000300a00 */
[----:B------:R-:W4:Y:S04]  /*1e790*/  LDL.LU.64 R4, [R1+0x1bd0] ;  /* 0x001bd00001047983 */ /* 0x000f280000300a00 */
[----:B------:R-:W4:Y:S04]  /*1e7a0*/  LDL.LU R8, [R1+0x1bcc] ;  /* 0x001bcc0001087983 */ /* 0x000f280000300800 */
[----:B------:R-:W4:Y:S02]  /*1e7b0*/  LDL.LU R9, [R1+0x1bc8] ;  /* 0x001bc80001097983 */ /* 0x000f240000300800 */
[----:B----4-:R-:W-:-:S15]  /*1e7c0*/  HMMA.16816.F32 R4, R12, R8, R4 ;  /* 0x000000080c04723c */ /* 0x010fde0000001804 */
[----:B------:R-:W-:-:S08]  /*1e7d0*/  NOP ;  /* 0x0000000000007918 */ /* 0x000fd00000000000 */
[----:B------:R-:W-:Y:S04]  /*1e7e0*/  STL.64 [R1+0x7e0], R4 ;  /* 0x0007e00401007387 */ /* 0x000fe80000100a00 */
[----:B------:R0:W-:Y:S04]  /*1e7f0*/  STL.64 [R1+0x7e8], R6 ;  /* 0x0007e80601007387 */ /* 0x0001e80000100a00 */
[----:B0-----:R-:W4:Y:S04]  /*1e800*/  LDL.LU.64 R6, [R1+0x1bc0] ;  /* 0x001bc00001067983 */ /* 0x001f280000300a00 */
[----:B------:R-:W3:Y:S04]  /*1e810*/  LDL.LU.64 R4, [R1+0x1bb8] ;  /* 0x001bb80001047983 */ /* 0x000ee80000300a00 */
[----:B------:R-:W-:Y:S04]  /*1e820*/  STL.64 [R1+0x1ac8], R10 ;  /* 0x001ac80a01007387 */ /* 0x000fe80000100a00 */
[----:B------:R0:W-:Y:S04]  /*1e830*/  STL.64 [R1+0x1ac0], R8 ;  /* 0x001ac00801007387 */ /* 0x0001e80000100a00 */
[----:B0-----:R-:W3:Y:S04]  /*1e840*/  LDL.LU R8, [R1+0x730] ;  /* 0x0007300001087983 */ /* 0x001ee80000300800 */
[----:B------:R-:W3:Y:S04]  /*1e850*/  LDL.LU R9, [R1+0x734] ;  /* 0x0007340001097983 */ /* 0x000ee80000300800 */
[----:B------:R-:W3:Y:S04]  /*1e860*/  LDL.LU R10, [R1+0x738] ;  /* 0x00073800010a7983 */ /* 0x000ee80000300800 */
[----:B------:R-:W3:Y:S01]  /*1e870*/  LDL.LU R11, [R1+0x73c] ;  /* 0x00073c00010b7983 */ /* 0x000ee20000300800 */
[----:B----4-:R-:W-:-:S03]  /*1e880*/  IMAD R18, R18, 0x100, R7 ;  /* 0x0000010012127824 */ /* 0x010fc600078e0207 */
[----:B------:R-:W2:Y:S02]  /*1e890*/  LDL.LU R7, [R1+0x1bb0] ;  /* 0x001bb00001077983 */ /* 0x000ea40000300800 */
[----:B--2---:R-:W-:-:S15]  /*1e8a0*/  HMMA.16816.F32 R20, R12, R6, R20 ;  /* 0x000000060c14723c */ /* 0x004fde0000001814 */
[----:B------:R-:W-:-:S08]  /*1e8b0*/  NOP ;  /* 0x0000000000007918 */ /* 0x000fd00000000000 */
[----:B------:R-:W-:Y:S04]  /*1e8c0*/  STL.64 [R1+0x7d0], R20 ;  /* 0x0007d01401007387 */ /* 0x000fe80000100a00 */
[----:B------:R0:W-:Y:S04]  /*1e8d0*/  STL.64 [R1+0x7d8], R22 ;  /* 0x0007d81601007387 */ /* 0x0001e80000100a00 */
[----:B0-----:R-:W3:Y:S04]  /*1e8e0*/  LDL.LU.64 R22, [R1+0x1ba8] ;  /* 0x001ba80001167983 */ /* 0x001ee80000300a00 */
[----:B------:R-:W3:Y:S04]  /*1e8f0*/  LDL.LU.64 R20, [R1+0x1ba0] ;  /* 0x001ba00001147983 */ /* 0x000ee80000300a00 */
[----:B------:R-:W-:Y:S01]  /*1e900*/  STL [R1+0x1a98], R7 ;  /* 0x001a980701007387 */ /* 0x000fe20000100800 */
[----:B---3--:R-:W-:-:S15]  /*1e910*/  HMMA.16816.F32 R20, R12, R4, R20 ;  /* 0x000000040c14723c */ /* 0x008fde0000001814 */
[----:B------:R-:W-:-:S08]  /*1e920*/  NOP ;  /* 0x0000000000007918 */ /* 0x000fd00000000000 */
[----:B------:R-:W-:Y:S04]  /*1e930*/  STL.64 [R1+0x7c0], R20 ;  /* 0x0007c01401007387 */ /* 0x000fe80000100a00 */
[----:B------:R0:W-:Y:S04]  /*1e940*/  STL.64 [R1+0x7c8], R22 ;  /* 0x0007c81601007387 */ /* 0x0001e80000100a00 */
[----:B0-----:R-:W2:Y:S04]  /*1e950*/  LDL.LU.64 R22, [R1+0x1b98] ;  /* 0x001b980001167983 */ /* 0x001ea80000300a00 */
[----:B------:R-:W2:Y:S01]  /*1e960*/  LDL.LU.64 R20, [R1+0x1b90] ;  /* 0x001b900001147983 */ /* 0x000ea20000300a00 */
[----:B------:R-:W-:Y:S01]  /*1e970*/  IMAD R19, R0, 0x100, R19 ;  /* 0x0000010000137824 */ /* 0x000fe200078e0213 */
[----:B------:R-:W-:-:S02]  /*1e980*/  F2FP.F16.E4M3.UNPACK_B R16, R16 ;  /* 0x00000010ff10723e */ /* 0x000fc400020006ff */
[----:B------:R-:W-:Y:S02]  /*1e990*/  F2FP.F16.E4M3.UNPACK_B R17, R17 ;  /* 0x00000011ff11723e */ /* 0x000fe400020006ff */
[----:B------:R-:W-:Y:S02]  /*1e9a0*/  F2FP.F16.E4M3.UNPACK_B R18, R18 ;  /* 0x00000012ff12723e */ /* 0x000fe400020006ff */
[----:B------:R-:W-:Y:S01]  /*1e9b0*/  F2FP.F16.E4M3.UNPACK_B R19, R19 ;  /* 0x00000013ff13723e */ /* 0x000fe200020006ff */
[----:B--2---:R-:W-:Y:S01]  /*1e9c0*/  HMMA.16816.F32 R12, R12, R2, R20 ;  /* 0x000000020c0c723c */ /* 0x004fe20000001814 */
[----:B------:R-:W2:-:S15]  /*1e9d0*/  LDL.LU.64 R20, [R1+0x1b88] ;  /* 0x001b880001147983 */ /* 0x000e9e0000300a00 */
[----:B------:R-:W-:-:S07]  /*1e9e0*/  NOP ;  /* 0x0000000000007918 */ /* 0x000fce0000000000 */
[----:B------:R0:W-:Y:S04]  /*1e9f0*/  STL.64 [R1+0x2e0], R12 ;  /* 0x0002e00c01007387 */ /* 0x0001e80000100a00 */
[----:B------:R1:W-:Y:S04]  /*1ea00*/  STL.64 [R1+0x2e8], R14 ;  /* 0x0002e80e01007387 */ /* 0x0003e80000100a00 */
[----:B0-----:R-:W3:Y:S04]  /*1ea10*/  LDL.LU R12, [R1+0x740] ;  /* 0x00074000010c7983 */ /* 0x001ee80000300800 */
[----:B------:R-:W3:Y:S04]  /*1ea20*/  LDL.LU R13, [R1+0x744] ;  /* 0x00074400010d7983 */ /* 0x000ee80000300800 */
[----:B-1----:R-:W3:Y:S04]  /*1ea30*/  LDL.LU R14, [R1+0x748] ;  /* 0x00074800010e7983 */ /* 0x002ee80000300800 */
[----:B------:R-:W3:Y:S01]  /*1ea40*/  LDL.LU R15, [R1+0x74c] ;  /* 0x00074c00010f7983 */ /* 0x000ee20000300800 */
[----:B--2---:R-:W-:Y:S03]  /*1ea50*/  HMMA.16816.F32 R20, R16, R20, R24 ;  /* 0x000000141014723c */ /* 0x004fe60000001818 */
[----:B------:R-:W2:Y:S04]  /*1ea60*/  LDL.LU.64 R26, [R1+0x1b80] ;  /* 0x001b8000011a7983 */ /* 0x000ea80000300a00 */
[----:B------:R-:W2:-:S15]  /*1ea70*/  LDL.LU.64 R24, [R1+0x1b78] ;  /* 0x001b780001187983 */ /* 0x000e9e0000300a00 */
[----:B------:R-:W-:-:S01]  /*1ea80*/  NOP ;  /* 0x0000000000007918 */ /* 0x000fc20000000000 */
        /* <DEDUP_REMOVED lines=44> */
[----:B------:R-:W2:Y:S04]  /*1ed50*/  LDL.LU.64 R24, [R1+0x1ae0] ;  /* 0x001ae00001187983 */ /* 0x000ea80000300a00 */
[----:B------:R0:W-:Y:S04]  /*1ed60*/  STL.64 [R1+0x1a38], R28 ;  /* 0x001a381c01007387 */ /* 0x0001e80000100a00 */
[----:B0-----:R-:W4:Y:S01]  /*1ed70*/  LDL.64 R28, [R1+0x28] ;  /* 0x00002800011c7983 */ /* 0x001f220000100a00 */
[----:B---3--:R-:W-:-:S15]  /*1ed80*/  HMMA.16816.F32 R12, R16, R26, R12 ;  /* 0x0000001a100c723c */ /* 0x008fde000000180c */
[----:B------:R-:W-:-:S08]  /*1ed90*/  NOP ;  /* 0x0000000000007918 */ /* 0x000fd00000000000 */
[----:B------:R-:W-:Y:S04]  /*1eda0*/  STL.64 [R1+0x740], R12 ;  /* 0x0007400c01007387 */ /* 0x000fe80000100a00 */
[----:B------:R2:W-:Y:S02]  /*1edb0*/  STL.64 [R1+0x748], R14 ;  /* 0x0007480e01007387 */ /* 0x0005e40000100a00 */
[----:B--2---:R-:W-:Y:S02]  /*1edc0*/  HMMA.16816.F32 R12, R16, R24, R8 ;  /* 0x00000018100c723c */ /* 0x004fe40000001808 */
[----:B------:R-:W2:-:S15]  /*1edd0*/  LDL.LU R8, [R1+0x710] ;  /* 0x0007100001087983 */ /* 0x000e9e0000300800 */
[----:B------:R-:W-:-:S06]  /*1ede0*/  NOP ;  /* 0x0000000000007918 */ /* 0x000fcc0000000000 */
[----:B------:R-:W-:Y:S04]  /*1edf0*/  STL.64 [R1+0x730], R12 ;  /* 0x0007300c01007387 */ /* 0x000fe80000100a00 */
[----:B------:R-:W-:Y:S04]  /*1ee00*/  STL.64 [R1+0x738], R14 ;  /* 0x0007380e01007387 */ /* 0x000fe80000100a00 */
[----:B------:R-:W2:Y:S04]  /*1ee10*/  LDL.LU R9, [R1+0x714] ;  /* 0x0007140001097983 */ /* 0x000ea80000300800 */
[----:B------:R-:W3:Y:S04]  /*1ee20*/  LDL.LU R10, [R1+0x718] ;  /* 0x00071800010a7983 */ /* 0x000ee80000300800 */
[----:B------:R-:W3:Y:S04]  /*1ee30*/  LDL.LU R11, [R1+0x71c] ;  /* 0x00071c00010b7983 */ /* 0x000ee80000300800 */
[----:B---3--:R-:W-:Y:S04]  /*1ee40*/  STL.64 [R1+0x1ad8], R10 ;  /* 0x001ad80a01007387 */ /* 0x008fe80000100a00 */
[----:B--2---:R0:W-:Y:S04]  /*1ee50*/  STL.64 [R1+0x1ad0], R8 ;  /* 0x001ad00801007387 */ /* 0x0041e80000100a00 */
[----:B0-----:R-:W4:Y:S04]  /*1ee60*/  LDL.LU R8, [R1+0x720] ;  /* 0x0007200001087983 */ /* 0x001f280000300800 */
[----:B------:R-:W4:Y:S04]  /*1ee70*/  LDL.LU R9, [R1+0x724] ;  /* 0x0007240001097983 */ /* 0x000f280000300800 */
[----:B------:R-:W4:Y:S04]  /*1ee80*/  LDL.LU R10, [R1+0x728] ;  /* 0x00072800010a7983 */ /* 0x000f280000300800 */
[----:B------:R-:W4:Y:S04]  /*1ee90*/  LDL.LU R11, [R1+0x72c] ;  /* 0x00072c00010b7983 */ /* 0x000f280000300800 */
[----:B------:R-:W2:Y:S04]  /*1eea0*/  LDL.LU R12, [R1+0x1030] ;  /* 0x00103000010c7983 */ /* 0x000ea80000300800 */
[----:B------:R-:W3:Y:S04]  /*1eeb0*/  LDL.LU R13, [R1+0x1038] ;  /* 0x00103800010d7983 */ /* 0x000ee80000300800 */
[----:B------:R-:W4:Y:S04]  /*1eec0*/  LDL.LU R7, [R1+0x1044] ;  /* 0x0010440001077983 */ /* 0x000f280000300800 */
[----:B----4-:R-:W-:Y:S04]  /*1eed0*/  STL.64 [R1+0x1aa8], R6 ;  /* 0x001aa80601007387 */ /* 0x010fe80000100a00 */
[----:B------:R0:W-:Y:S04]  /*1eee0*/  STL.64 [R1+0x1aa0], R4 ;  /* 0x001aa00401007387 */ /* 0x0001e80000100a00 */
[----:B0-----:R-:W4:Y:S04]  /*1eef0*/  LDL.LU R4, [R1+0x6f0] ;  /* 0x0006f00001047983 */ /* 0x001f280000300800 */
[----:B------:R-:W4:Y:S04]  /*1ef00*/  LDL.LU R5, [R1+0x6f4] ;  /* 0x0006f40001057983 */ /* 0x000f280000300800 */
[----:B------:R-:W2:Y:S04]  /*1ef10*/  LDL.LU R6, [R1+0x6f8] ;  /* 0x0006f80001067983 */ /* 0x000ea80000300800 */
[----:B------:R-:W2:Y:S01]  /*1ef20*/  LDL.LU R7, [R1+0x6fc] ;  /* 0x0006fc0001077983 */ /* 0x000ea20000300800 */
[C---:B------:R-:W-:Y:S03]  /*1ef30*/  HMMA.16816.F32 R8, R16.reuse, R22, R8 ;  /* 0x000000161008723c */ /* 0x040fe60000001808 */
        /* <DEDUP_REMOVED lines=33> */
[----:B0-----:R-:W2:Y:S04]  /*1f150*/  LDL.LU R20, [R1+0x2d0] ;  /* 0x0002d00001147983 */ /* 0x001ea80000300800 */
[----:B------:R-:W2:Y:S04]  /*1f160*/  LDL.LU R21, [R1+0x2d4] ;  /* 0x0002d40001157983 */ /* 0x000ea80000300800 */
[----:B------:R-:W2:Y:S04]  /*1f170*/  LDL.LU R22, [R1+0x2d8] ;  /* 0x0002d80001167983 */ /* 0x000ea80000300800 */
[----:B------:R-:W2:Y:S01]  /*1f180*/  LDL.LU R23, [R1+0x2dc] ;  /* 0x0002dc0001177983 */ /* 0x000ea20000300800 */
[----:B---3--:R-:W-:-:S15]  /*1f190*/  HMMA.16816.F32 R4, R16, R10, R4 ;  /* 0x0000000a1004723c */ /* 0x008fde0000001804 */
[----:B------:R-:W-:-:S08]  /*1f1a0*/  NOP ;  /* 0x0000000000007918 */ /* 0x000fd00000000000 */
[----:B------:R-:W-:Y:S04]  /*1f1b0*/  STL.64 [R1+0x700], R4 ;  /* 0x0007000401007387 */ /* 0x000fe80000100a00 */
[----:B------:R0:W-:Y:S04]  /*1f1c0*/  STL.64 [R1+0x708], R6 ;  /* 0x0007080601007387 */ /* 0x0001e80000100a00 */
[----:B0-----:R-:W4:Y:S04]  /*1f1d0*/  LDL.LU.64 R6, [R1+0x1ab8] ;  /* 0x001ab80001067983 */ /* 0x001f280000300a00 */
[----:B------:R-:W4:Y:S04]  /*1f1e0*/  LDL.LU.64 R4, [R1+0x1ab0] ;  /* 0x001ab00001047983 */ /* 0x000f280000300a00 */
[----:B------:R0:W-:Y:S04]  /*1f1f0*/  STL.64 [R1+0x1a50], R10 ;  /* 0x001a500a01007387 */ /* 0x0001e80000100a00 */
[----:B0-----:R-:W3:Y:S04]  /*1f200*/  LDL.LU R10, [R1+0x1034] ;  /* 0x00103400010a7983 */ /* 0x001ee80000300800 */
[----:B------:R-:W2:Y:S01]  /*1f210*/  LDL.LU R11, [R1+0x103c] ;  /* 0x00103c00010b7983 */ /* 0x000ea20000300800 */
[----:B----4-:R-:W-:-:S15]  /*1f220*/  HMMA.16816.F32 R4, R16, R8, R4 ;  /* 0x000000081004723c */ /* 0x010fde0000001804 */
[----:B------:R-:W-:-:S08]  /*1f230*/  NOP ;  /* 0x0000000000007918 */ /* 0x000fd00000000000 */
[----:B------:R-:W-:Y:S04]  /*1f240*/  STL.64 [R1+0x6f0], R4 ;  /* 0x0006f00401007387 */ /* 0x000fe80000100a00 */
[----:B------:R0:W-:Y:S04]  /*1f250*/  STL.64 [R1+0x6f8], R6 ;  /* 0x0006f80601007387 */ /* 0x0001e80000100a00 */
[----:B0-----:R-:W4:Y:S04]  /*1f260*/  LDL.LU.64 R6, [R1+0x1aa8] ;  /* 0x001aa80001067983 */ /* 0x001f280000300a00 */
[----:B------:R-:W4:Y:S04]  /*1f270*/  LDL.LU.64 R4, [R1+0x1aa0] ;  /* 0x001aa00001047983 */ /* 0x000f280000300a00 */
[----:B------:R0:W-:Y:S04]  /*1f280*/  STL [R1+0x19d4], R8 ;  /* 0x0019d40801007387 */ /* 0x0001e80000100800 */
[----:B------:R1:W-:Y:S01]  /*1f290*/  STL [R1+0x19d0], R9 ;  /* 0x0019d00901007387 */ /* 0x0003e20000100800 */
[----:B---3--:R-:W-:-:S02]  /*1f2a0*/  IMAD R12, R12, 0x100, R10 ;  /* 0x000001000c0c7824 */ /* 0x008fc400078e020a */
[----:B--2---:R-:W-:Y:S01]  /*1f2b0*/  IMAD R13, R13, 0x100, R11 ;  /* 0x000001000d0d7824 */ /* 0x004fe200078e020b */
[----:B0-----:R-:W2:Y:S04]  /*1f2c0*/  LDL.LU R8, [R1+0x6d0] ;  /* 0x0006d00001087983 */ /* 0x001ea80000300800 */
[----:B-1----:R-:W2:Y:S04]  /*1f2d0*/  LDL.LU R9, [R1+0x6d4] ;  /* 0x0006d40001097983 */ /* 0x002ea80000300800 */
[----:B------:R-:W2:Y:S04]  /*1f2e0*/  LDL.LU R10, [R1+0x6d8] ;  /* 0x0006d800010a7983 */ /* 0x000ea80000300800 */
[----:B------:R-:W2:Y:S01]  /*1f2f0*/  LDL.LU R11, [R1+0x6dc] ;  /* 0x0006dc00010b7983 */ /* 0x000ea20000300800 */
[----:B----4-:R-:W-:-:S03]  /*1f300*/  IMAD R14, R14, 0x100, R7 ;  /* 0x000001000e0e7824 */ /* 0x010fc600078e0207 */
[----:B------:R-:W3:Y:S01]  /*1f310*/  LDL.LU R7, [R1+0x1a98] ;  /* 0x001a980001077983 */ /* 0x000ee20000300800 */
[C---:B--2---:R-:W-:Y:S06]  /*1f320*/  HMMA.16816.F32 R8, R16.reuse, R4, R8 ;  /* 0x000000041008723c */ /* 0x044fec0000001808 */
[----:B---3--:R-:W-:-:S15]  /*1f330*/  HMMA.16816.F32 R24, R16, R6, R24 ;  /* 0x000000061018723c */ /* 0x008fde0000001818 */
[----:B------:R-:W-:-:S08]  /*1f340*/  NOP ;  /* 0x0000000000007918 */ /* 0x000fd00000000000 */
[----:B------:R-:W-:Y:S04]  /*1f350*/  STL.64 [R1+0x6e0], R24 ;  /* 0x0006e01801007387 */ /* 0x000fe80000100a00 */
[----:B------:R0:W-:Y:S04]  /*1f360*/  STL.64 [R1+0x6e8], R26 ;  /* 0x0006e81a01007387 */ /* 0x0001e80000100a00 */
[----:B0-----:R-:W2:Y:S04]  /*1f370*/  LDL.LU.64 R26, [R1+0x1a90] ;  /* 0x001a9000011a7983 */ /* 0x001ea80000300a00 */
[----:B------:R-:W2:Y:S04]  /*1f380*/  LDL.LU.64 R24, [R1+0x1a88] ;  /* 0x001a880001187983 */ /* 0x000ea80000300a00 */
[----:B------:R-:W-:Y:S04]  /*1f390*/  STL.64 [R1+0x19c8], R6 ;  /* 0x0019c80601007387 */ /* 0x000fe80000100a00 */
[----:B------:R0:W-:Y:S04]  /*1f3a0*/  STL.64 [R1+0x19c0], R4 ;  /* 0x0019c00401007387 */ /* 0x0001e80000100a00 */
[----:B------:R-:W-:Y:S04]  /*1f3b0*/  STL.64 [R1+0x6d0], R8 ;  /* 0x0006d00801007387 */ /* 0x000fe80000100a00 */
[----:B------:R2:W-:Y:S01]  /*1f3c0*/  STL.64 [R1+0x6d8], R10 ;  /* 0x0006d80a01007387 */ /* 0x0005e20000100a00 */
[----:B0-----:R-:W-:Y:S03]  /*1f3d0*/  HMMA.16816.F32 R4, R16, R2, R20 ;  /* 0x000000021004723c */ /* 0x001fe60000001814 */
[----:B------:R-:W3:Y:S04]  /*1f3e0*/  LDL.LU R16, [R1+0x1050] ;  /* 0x0010500001107983 */ /* 0x000ee80000300800 */
[----:B------:R-:W3:Y:S01]  /*1f3f0*/  LDL.LU R17, [R1+0x1058] ;  /* 0x0010580001117983 */ /* 0x000ee20000300800 */
[----:B------:R-:W-:Y:S01]  /*1f400*/  IMAD R15, R0, 0x100, R15 ;  /* 0x00000100000f7824 */ /* 0x000fe200078e020f */
[----:B------:R-:W-:-:S02]  /*1f410*/  F2FP.F16.E4M3.UNPACK_B R12, R12 ;  /* 0x0000000cff0c723e */ /* 0x000fc400020006ff */
[----:B------:R-:W-:Y:S02]  /*1f420*/  F2FP.F16.E4M3.UNPACK_B R13, R13 ;  /* 0x0000000dff0d723e */ /* 0x000fe400020006ff */
[----:B------:R-:W-:Y:S02]  /*1f430*/  F2FP.F16.E4M3.UNPACK_B R14, R14 ;  /* 0x0000000eff0e723e */ /* 0x000fe400020006ff */
[----:B------:R-:W-:-:S08]  /*1f440*/  F2FP.F16.E4M3.UNPACK_B R15, R15 ;  /* 0x0000000fff0f723e */ /* 0x000fd000020006ff */
[----:B------:R-:W-:Y:S04]  /*1f450*/  STL.64 [R1+0x2d0], R4 ;  /* 0x0002d00401007387 */ /* 0x000fe80000100a00 */
[----:B------:R-:W-:Y:S01]  /*1f460*/  STL.64 [R1+0x2d8], R6 ;  /* 0x0002d80601007387 */ /* 0x000fe20000100a00 */
[----:B--2---:R-:W-:Y:S03]  /*1f470*/  HMMA.16816.F32 R8, R12, R28, R24 ;  /* 0x0000001c0c08723c */ /* 0x004fe60000001818 */
[----:B---3--:R0:W-:Y:S04]  /*1f480*/  STL.64 [R1+0x1a70], R16 ;  /* 0x001a701001007387 */ /* 0x0081e80000100a00 */
[----:B------:R-:W-:Y:S04]  /*1f490*/  STL [R1+0x19dc], R2 ;  /* 0x0019dc0201007387 */ /* 0x000fe80000100800 */
[----:B------:R1:W-:-:S12]  /*1f4a0*/  STL [R1+0x19d8], R3 ;  /* 0x0019d80301007387 */ /* 0x0003d80000100800 */
[----:B------:R-:W-:Y:S04]  /*1f4b0*/  STL.64 [R1+0x6c0], R8 ;  /* 0x0006c00801007387 */ /* 0x000fe80000100a00 */
[----:B------:R2:W-:Y:S04]  /*1f4c0*/  STL.64 [R1+0x6c8], R10 ;  /* 0x0006c80a01007387 */ /* 0x0005e80000100a00 */
[----:B------:R-:W3:Y:S04]  /*1f4d0*/  LDL.LU R20, [R1+0x640] ;  /* 0x0006400001147983 */ /* 0x000ee80000300800 */
[----:B------:R-:W3:Y:S04]  /*1f4e0*/  LDL.LU R21, [R1+0x644] ;  /* 0x0006440001157983 */ /* 0x000ee80000300800 */
[----:B------:R-:W4:Y:S04]  /*1f4f0*/  LDL.LU R22, [R1+0x648] ;  /* 0x0006480001167983 */ /* 0x000f280000300800 */
[----:B------:R-:W4:Y:S04]  /*1f500*/  LDL.LU R23, [R1+0x64c] ;  /* 0x00064c0001177983 */ /* 0x000f280000300800 */
[----:B0-----:R-:W3:Y:S04]  /*1f510*/  LDL.64 R16, [R1+0x18] ;  /* 0x0000180001107983 */ /* 0x001ee80000100a00 */
[----:B-1----:R-:W3:Y:S04]  /*1f520*/  LDL.64 R2, [R1+0x10] ;  /* 0x0000100001027983 */ /* 0x002ee80000100a00 */
[----:B------:R-:W4:Y:S04]  /*1f530*/  LDL.LU R24, [R1+0x660] ;  /* 0x0006600001187983 */ /* 0x000f280000300800 */
[----:B------:R-:W4:Y:S04]  /*1f540*/  LDL.LU R25, [R1+0x664] ;  /* 0x0006640001197983 */ /* 0x000f280000300800 */
[----:B------:R-:W3:Y:S04]  /*1f550*/  LDL.LU R26, [R1+0x668] ;  /* 0x00066800011a7983 */ /* 0x000ee80000300800 */
[----:B------:R-:W3:Y:S04]  /*1f560*/  LDL.LU R27, [R1+0x66c] ;  /* 0x00066c00011b7983 */ /* 0x000ee80000300800 */
[----:B------:R-:W4:Y:S04]  /*1f570*/  LDL.64 R18, [R1+0x20] ;  /* 0x0000200001127983 */ /* 0x000f280000100a00 */
[----:B--2---:R-:W2:Y:S04]  /*1f580*/  LDL.64 R10, [R1+0x8] ;  /* 0x00000800010a7983 */ /* 0x004ea80000100a00 */
[----:B--2---:R0:W-:Y:S04]  /*1f590*/  STL.64 [R1+0x1a68], R10 ;  /* 0x001a680a01007387 */ /* 0x0041e80000100a00 */
[----:B------:R-:W2:Y:S04]  /*1f5a0*/  LDL.LU R8, [R1+0x690] ;  /* 0x0006900001087983 */ /* 0x000ea80000300800 */
[----:B------:R-:W2:Y:S04]  /*1f5b0*/  LDL.LU R9, [R1+0x694] ;  /* 0x0006940001097983 */ /* 0x000ea80000300800 */
[----:B0-----:R-:W3:Y:S04]  /*1f5c0*/  LDL.LU R10, [R1+0x698] ;  /* 0x00069800010a7983 */ /* 0x001ee80000300800 */
[----:B------:R-:W3:Y:S04]  /*1f5d0*/  LDL.LU R11, [R1+0x69c] ;  /* 0x00069c00010b7983 */ /* 0x000ee80000300800 */
[----:B---3--:R-:W-:Y:S04]  /*1f5e0*/  STL.64 [R1+0x1a80], R10 ;  /* 0x001a800a01007387 */ /* 0x008fe80000100a00 */
[----:B--2---:R0:W-:Y:S04]  /*1f5f0*/  STL.64 [R1+0x1a78], R8 ;  /* 0x001a780801007387 */ /* 0x0041e80000100a00 */
[----:B0-----:R-:W2:Y:S04]  /*1f600*/  LDL.LU R8, [R1+0x6a0] ;  /* 0x0006a00001087983 */ /* 0x001ea80000300800 */
[----:B------:R-:W2:Y:S04]  /*1f610*/  LDL.LU R9, [R1+0x6a4] ;  /* 0x0006a40001097983 */ /* 0x000ea80000300800 */
[----:B------:R-:W2:Y:S04]  /*1f620*/  LDL.LU R10, [R1+0x6a8] ;  /* 0x0006a800010a7983 */ /* 0x000ea80000300800 */
[----:B------:R-:W2:Y:S04]  /*1f630*/  LDL.LU R11, [R1+0x6ac] ;  /* 0x0006ac00010b7983 */ /* 0x000ea80000300800 */
[----:B------:R-:W-:Y:S04]  /*1f640*/  STL.64 [R1+0x1a48], R26 ;  /* 0x001a481a01007387 */ /* 0x000fe80000100a00 */
[----:B----4-:R0:W-:Y:S04]  /*1f650*/  STL.64 [R1+0x1a40], R24 ;  /* 0x001a401801007387 */ /* 0x0101e80000100a00 */
[----:B0-----:R-:W3:Y:S04]  /*1f660*/  LDL.LU R24, [R1+0x670] ;  /* 0x0006700001187983 */ /* 0x001ee80000300800 */
[----:B------:R-:W3:Y:S04]  /*1f670*/  LDL.LU R25, [R1+0x674] ;  /* 0x0006740001197983 */ /* 0x000ee80000300800 */
[----:B------:R-:W4:Y:S04]  /*1f680*/  LDL.LU R26, [R1+0x678] ;  /* 0x00067800011a7983 */ /* 0x000f280000300800 */
[----:B------:R-:W4:Y:S01]  /*1f690*/  LDL.LU R27, [R1+0x67c] ;  /* 0x00067c00011b7983 */ /* 0x000f220000300800 */
[----:B------:R-:W-:-:S02]  /*1f6a0*/  IMAD.MOV.U32 R4, RZ, RZ, R28 ;  /* 0x000000ffff047224 */ /* 0x000fc400078e001c */
[----:B------:R-:W-:Y:S01]  /*1f6b0*/  IMAD.MOV.U32 R0, RZ, RZ, R29 ;  /* 0x000000ffff007224 */ /* 0x000fe200078e001d */
[----:B----4-:R-:W-:Y:S04]  /*1f6c0*/  STL.64 [R1+0x1a60], R26 ;  /* 0x001a601a01007387 */ /* 0x010fe80000100a00 */
[----:B---3--:R0:W-:Y:S04]  /*1f6d0*/  STL.64 [R1+0x1a58], R24 ;  /* 0x001a581801007387 */ /* 0x0081e80000100a00 */
[----:B0-----:R-:W3:Y:S04]  /*1f6e0*/  LDL.LU R24, [R1+0x680] ;  /* 0x0006800001187983 */ /* 0x001ee80000300800 */
[----:B------:R-:W3:Y:S04]  /*1f6f0*/  LDL.LU R25, [R1+0x684] ;  /* 0x0006840001197983 */ /* 0x000ee80000300800 */
[----:B------:R-:W3:Y:S04]  /*1f700*/  LDL.LU R26, [R1+0x688] ;  /* 0x00068800011a7983 */ /* 0x000ee80000300800 */
[----:B------:R-:W3:Y:S04]  /*1f710*/  LDL.LU R27, [R1+0x68c] ;  /* 0x00068c00011b7983 */ /* 0x000ee80000300800 */
[----:B------:R-:W4:Y:S04]  /*1f720*/  LDL.64 R28, [R1] ;  /* 0x00000000011c7983 */ /* 0x000f280000100a00 */
[----:B------:R-:W-:Y:S04]  /*1f730*/  STL.64 [R1+0x1a20], R22 ;  /* 0x001a201601007387 */ /* 0x000fe80000100a00 */
[----:B------:R0:W-:Y:S04]  /*1f740*/  STL.64 [R1+0x1a18], R20 ;  /* 0x001a181401007387 */ /* 0x0001e80000100a00 */
[----:B0-----:R-:W4:Y:S04]  /*1f750*/  LDL.LU R20, [R1+0x650] ;  /* 0x0006500001147983 */ /* 0x001f280000300800 */
[----:B------:R-:W4:Y:S04]  /*1f760*/  LDL.LU R21, [R1+0x654] ;  /* 0x0006540001157983 */ /* 0x000f280000300800 */
[----:B------:R-:W4:Y:S04]  /*1f770*/  LDL.LU R22, [R1+0x658] ;  /* 0x0006580001167983 */ /* 0x000f280000300800 */
[----:B------:R-:W4:Y:S04]  /*1f780*/  LDL.LU R23, [R1+0x65c] ;  /* 0x00065c0001177983 */ /* 0x000f280000300800 */
[----:B------:R0:W-:Y:S04]  /*1f790*/  STL [R1+0x19e0], R4 ;  /* 0x0019e00401007387 */ /* 0x0001e80000100800 */
[----:B0-----:R-:W3:Y:S04]  /*1f7a0*/  LDL.LU R4, [R1+0x6b0] ;  /* 0x0006b00001047983 */ /* 0x001ee80000300800 */
[----:B------:R-:W3:Y:S04]  /*1f7b0*/  LDL.LU R5, [R1+0x6b4] ;  /* 0x0006b40001057983 */ /* 0x000ee80000300800 */
[----:B------:R-:W3:Y:S04]  /*1f7c0*/  LDL.LU R6, [R1+0x6b8] ;  /* 0x0006b80001067983 */ /* 0x000ee80000300800 */
[----:B------:R-:W3:Y:S01]  /*1f7d0*/  LDL.LU R7, [R1+0x6bc] ;  /* 0x0006bc0001077983 */ /* 0x000ee20000300800 */
[C---:B--2---:R-:W-:Y:S06]  /*1f7e0*/  HMMA.16816.F32 R8, R12.reuse, R16, R8 ;  /* 0x000000100c08723c */ /* 0x044fec0000001808 */
[----:B---3--:R-:W-:-:S15]  /*1f7f0*/  HMMA.16816.F32 R4, R12, R18, R4 ;  /* 0x000000120c04723c */ /* 0x008fde0000001804 */
[----:B------:R-:W-:-:S08]  /*1f800*/  NOP ;  /* 0x0000000000007918 */ /* 0x000fd00000000000 */
[----:B------:R-:W-:Y:S04]  /*1f810*/  STL.64 [R1+0x6b0], R4 ;  /* 0x0006b00401007387 */ /* 0x000fe80000100a00 */
[----:B------:R-:W-:Y:S04]  /*1f820*/  STL.64 [R1+0x6b8], R6 ;  /* 0x0006b80601007387 */ /* 0x000fe80000100a00 */
[----:B------:R-:W-:Y:S04]  /*1f830*/  STL.64 [R1+0x6a0], R8 ;  /* 0x0006a00801007387 */ /* 0x000fe80000100a00 */
[----:B------:R0:W-:Y:S04]  /*1f840*/  STL.64 [R1+0x6a8], R10 ;  /* 0x0006a80a01007387 */ /* 0x0001e80000100a00 */
[----:B0-----:R-:W2:Y:S04]  /*1f850*/  LDL.LU.64 R10, [R1+0x1a80] ;  /* 0x001a8000010a7983 */ /* 0x001ea80000300a00 */
[----:B------:R-:W2:Y:S01]  /*1f860*/  LDL.LU.64 R8, [R1+0x1a78] ;  /* 0x001a780001087983 */ /* 0x000ea20000300a00 */
[----:B------:R-:W-:-:S02]  /*1f870*/  IMAD.MOV.U32 R6, RZ, RZ, R18 ;  /* 0x000000ffff067224 */ /* 0x000fc400078e0012 */
[----:B------:R-:W-:Y:S02]  /*1f880*/  IMAD.MOV.U32 R18, RZ, RZ, R16 ;  /* 0x000000ffff127224 */ /* 0x000fe400078e0010 */
[----:B------:R-:W-:Y:S02]  /*1f890*/  IMAD.MOV.U32 R7, RZ, RZ, R17 ;  /* 0x000000ffff077224 */ /* 0x000fe400078e0011 */
[----:B------:R-:W3:Y:S01]  /*1f8a0*/  LDL.LU.64 R16, [R1+0x1a70] ;  /* 0x001a700001107983 */ /* 0x000ee20000300a00 */
[----:B------:R-:W-:Y:S02]  /*1f8b0*/  IMAD.MOV.U32 R5, RZ, RZ, R19 ;  /* 0x000000ffff057224 */ /* 0x000fe400078e0013 */
[----:B------:R-:W-:Y:S01]  /*1f8c0*/  IMAD.MOV.U32 R19, RZ, RZ, R3 ;  /* 0x000000ffff137224 */ /* 0x000fe200078e0003 */
[----:B--2---:R-:W-:-:S15]  /*1f8d0*/  HMMA.16816.F32 R8, R12, R2, R8 ;  /* 0x000000020c08723c */ /* 0x004fde0000001808 */
[----:B------:R-:W-:-:S08]  /*1f8e0*/  NOP ;  /* 0x0000000000007918 */ /* 0x000fd00000000000 */
[----:B------:R-:W-:Y:S04]  /*1f8f0*/  STL.64 [R1+0x690], R8 ;  /* 0x0006900801007387 */ /* 0x000fe80000100a00 */
[----:B------:R0:W-:Y:S04]  /*1f900*/  STL.64 [R1+0x698], R10 ;  /* 0x0006980a01007387 */ /* 0x0001e80000100a00 */
[----:B0-----:R-:W2:Y:S04]  /*1f910*/  LDL.LU.64 R10, [R1+0x1a68] ;  /* 0x001a6800010a7983 */ /* 0x001ea80000300a00 */
[----:B------:R-:W-:Y:S04]  /*1f920*/  STL.64 [R1+0x19f0], R18 ;  /* 0x0019f01201007387 */ /* 0x000fe80000100a00 */
[----:B---3--:R0:W-:Y:S04]  /*1f930*/  STL.64 [R1+0x19e8], R16 ;  /* 0x0019e81001007387 */ /* 0x0081e80000100a00 */
[----:B0-----:R-:W3:Y:S04]  /*1f940*/  LDL.LU R16, [R1+0x620] ;  /* 0x0006200001107983 */ /* 0x001ee80000300800 */
        /* <DEDUP_REMOVED lines=13> */
[----:B------:R-:W3:Y:S01]  /*1fa20*/  LDL.LU.64 R24, [R1+0x1a58] ;  /* 0x001a580001187983 */ /* 0x000ee20000300a00 */
[----:B------:R-:W-:-:S02]  /*1fa30*/  IMAD.MOV.U32 R3, RZ, RZ, R10 ;  /* 0x000000ffff037224 */ /* 0x000fc400078e000a */
[----:B------:R-:W-:Y:S02]  /*1fa40*/  IMAD.MOV.U32 R8, RZ, RZ, R11 ;  /* 0x000000ffff087224 */ /* 0x000fe400078e000b */
[----:B------:R-:W4:Y:S01]  /*1fa50*/  LDL.LU.64 R10, [R1+0x1a50] ;  /* 0x001a5000010a7983 */ /* 0x000f220000300a00 */
[----:B------:R-:W-:Y:S02]  /*1fa60*/  IMAD.MOV.U32 R9, RZ, RZ, R2 ;  /* 0x000000ffff097224 */ /* 0x000fe400078e0002 */
[----:B------:R-:W-:Y:S02]  /*1fa70*/  IMAD.MOV.U32 R4, RZ, RZ, R28 ;  /* 0x000000ffff047224 */ /* 0x000fe400078e001c */
[----:B------:R-:W-:Y:S01]  /*1fa80*/  IMAD.MOV.U32 R2, RZ, RZ, R29 ;  /* 0x000000ffff027224 */ /* 0x000fe200078e001d */
[----:B---3--:R-:W-:-:S15]  /*1fa90*/  HMMA.16816.F32 R24, R12, R28, R24 ;  /* 0x0000001c0c18723c */ /* 0x008fde0000001818 */
[----:B------:R-:W-:-:S08]  /*1faa0*/  NOP ;  /* 0x0000000000007918 */ /* 0x000fd00000000000 */
[----:B------:R-:W-:Y:S04]  /*1fab0*/  STL.64 [R1+0x670], R24 ;  /* 0x0006701801007387 */ /* 0x000fe80000100a00 */
[----:B------:R0:W-:Y:S04]  /*1fac0*/  STL.64 [R1+0x678], R26 ;  /* 0x0006781a01007387 */ /* 0x0001e80000100a00 */
[----:B0-----:R-:W3:Y:S04]  /*1fad0*/  LDL.LU.64 R26, [R1+0x1a48] ;  /* 0x001a4800011a7983 */ /* 0x001ee80000300a00 */
[----:B------:R-:W3:Y:S04]  /*1fae0*/  LDL.LU.64 R24, [R1+0x1a40] ;  /* 0x001a400001187983 */ /* 0x000ee80000300a00 */
[----:B------:R-:W3:Y:S02]  /*1faf0*/  LDL.LU.64 R28, [R1+0x1a38] ;  /* 0x001a3800011c7983 */ /* 0x000ee40000300a00 */
[----:B---3--:R-:W-:-:S15]  /*1fb00*/  HMMA.16816.F32 R24, R12, R28, R24 ;  /* 0x0000001c0c18723c */ /* 0x008fde0000001818 */
[----:B------:R-:W-:-:S08]  /*1fb10*/  NOP ;  /* 0x0000000000007918 */ /* 0x000fd00000000000 */
[----:B------:R-:W-:Y:S04]  /*1fb20*/  STL.64 [R1+0x660], R24 ;  /* 0x0006601801007387 */ /* 0x000fe80000100a00 */
[----:B------:R0:W-:Y:S04]  /*1fb30*/  STL.64 [R1+0x668], R26 ;  /* 0x0006681a01007387 */ /* 0x0001e80000100a00 */
[----:B0-----:R-:W3:Y:S04]  /*1fb40*/  LDL.LU.64 R26, [R1+0x1a30] ;  /* 0x001a3000011a7983 */ /* 0x001ee80000300a00 */
[----:B------:R-:W2:Y:S01]  /*1fb50*/  LDL.LU.64 R24, [R1+0x1a28] ;  /* 0x001a280001187983 */ /* 0x000ea20000300a00 */
[----:B---3--:R-:W-:-:S15]  /*1fb60*/  HMMA.16816.F32 R20, R12, R26, R20 ;  /* 0x0000001a0c14723c */ /* 0x008fde0000001814 */
        /* <DEDUP_REMOVED lines=11> */
[----:B------:R0:W-:Y:S04]  /*1fc20*/  STL.64 [R1+0x18f8], R26 ;  /* 0x0018f81a01007387 */ /* 0x0001e80000100a00 */
[----:B0-----:R-:W4:Y:S04]  /*1fc30*/  LDL.LU R26, [R1+0x1054] ;  /* 0x00105400011a7983 */ /* 0x001f280000300800 */
        /* <DEDUP_REMOVED lines=16> */
[----:B0-----:R-:W4:Y:S04]  /*1fd40*/  LDL.LU R20, [R1+0x610] ;  /* 0x0006100001147983 */ /* 0x001f280000300800 */
[----:B------:R-:W4:Y:S04]  /*1fd50*/  LDL.LU R21, [R1+0x614] ;  /* 0x0006140001157983 */ /* 0x000f280000300800 */
[----:B------:R-:W4:Y:S04]  /*1fd60*/  LDL.LU R22, [R1+0x618] ;  /* 0x0006180001167983 */ /* 0x000f280000300800 */
[----:B------:R-:W4:Y:S02]  /*1fd70*/  LDL.LU R23, [R1+0x61c] ;  /* 0x00061c0001177983 */ /* 0x000f240000300800 */
[----:B----4-:R-:W-:Y:S01]  /*1fd80*/  HMMA.16816.F32 R20, R12, R10, R20 ;  /* 0x0000000a0c14723c */ /* 0x010fe20000001814 */
[----:B---3--:R-:W-:-:S02]  /*1fd90*/  IMAD R16, R16, 0x100, R26 ;  /* 0x0000010010107824 */ /* 0x008fc400078e021a */
[----:B------:R-:W-:-:S15]  /*1fda0*/  IMAD R17, R17, 0x100, R27 ;  /* 0x0000010011117824 */ /* 0x000fde00078e021b */
[----:B------:R-:W-:-:S05]  /*1fdb0*/  NOP ;  /* 0x0000000000007918 */ /* 0x000fca0000000000 */
[----:B------:R-:W-:Y:S04]  /*1fdc0*/  STL.64 [R1+0x610], R20 ;  /* 0x0006101401007387 */ /* 0x000fe80000100a00 */
[----:B------:R-:W-:Y:S04]  /*1fdd0*/  STL.64 [R1+0x618], R22 ;  /* 0x0006181601007387 */ /* 0x000fe80000100a00 */
[----:B------:R-:W3:Y:S04]  /*1fde0*/  LDL.LU R24, [R1+0x570] ;  /* 0x0005700001187983 */ /* 0x000ee80000300800 */
[----:B------:R-:W3:Y:S04]  /*1fdf0*/  LDL.LU R25, [R1+0x574] ;  /* 0x0005740001197983 */ /* 0x000ee80000300800 */
[----:B------:R-:W4:Y:S04]  /*1fe00*/  LDL.LU R26, [R1+0x578] ;  /* 0x00057800011a7983 */ /* 0x000f280000300800 */
[----:B------:R-:W4:Y:S04]  /*1fe10*/  LDL.LU R27, [R1+0x57c] ;  /* 0x00057c00011b7983 */ /* 0x000f280000300800 */
[----:B----4-:R0:W-:Y:S02]  /*1fe20*/  STL.64 [R1+0x1908], R26 ;  /* 0x0019081a01007387 */ /* 0x0101e40000100a00 */
[----:B0-----:R-:W-:-:S02]  /*1fe30*/  IMAD.MOV.U32 R26, RZ, RZ, R4 ;  /* 0x000000ffff1a7224 */ /* 0x001fc400078e0004 */
[----:B------:R-:W-:Y:S01]  /*1fe40*/  IMAD.MOV.U32 R27, RZ, RZ, R2 ;  /* 0x000000ffff1b7224 */ /* 0x000fe200078e0002 */
[----:B------:R-:W4:Y:S04]  /*1fe50*/  LDL.LU R4, [R1+0x19e0] ;  /* 0x0019e00001047983 */ /* 0x000f280000300800 */
[----:B------:R-:W4:Y:S04]  /*1fe60*/  LDL.LU R2, [R1+0x19dc] ;  /* 0x0019dc0001027983 */ /* 0x000f280000300800 */
[----:B---3--:R0:W-:Y:S04]  /*1fe70*/  STL.64 [R1+0x1900], R24 ;  /* 0x0019001801007387 */ /* 0x0081e80000100a00 */
[----:B------:R-:W-:Y:S04]  /*1fe80*/  STL.64 [R1+0x1920], R26 ;  /* 0x0019201a01007387 */ /* 0x000fe80000100a00 */
[----:B------:R-:W3:Y:S04]  /*1fe90*/  LDL.LU R20, [R1+0x560] ;  /* 0x0005600001147983 */ /* 0x000ee80000300800 */
[----:B------:R-:W3:Y:S04]  /*1fea0*/  LDL.LU R21, [R1+0x564] ;  /* 0x0005640001157983 */ /* 0x000ee80000300800 */
[----:B------:R-:W2:Y:S04]  /*1feb0*/  LDL.LU R22, [R1+0x568] ;  /* 0x0005680001167983 */ /* 0x000ea80000300800 */
[----:B------:R-:W2:Y:S01]  /*1fec0*/  LDL.LU R23, [R1+0x56c] ;  /* 0x00056c0001177983 */ /* 0x000ea20000300800 */
[----:B0-----:R-:W-:-:S02]  /*1fed0*/  IMAD.MOV.U32 R24, RZ, RZ, R3 ;  /* 0x000000ffff187224 */ /* 0x001fc400078e0003 */
[----:B------:R-:W-:Y:S01]  /*1fee0*/  IMAD.MOV.U32 R25, RZ, RZ, R8 ;  /* 0x000000ffff197224 */ /* 0x000fe200078e0008 */
[----:B------:R-:W4:Y:S04]  /*1fef0*/  LDL.LU R3, [R1+0x19d8] ;  /* 0x0019d80001037983 */ /* 0x000f280000300800 */
[----:B------:R-:W4:Y:S04]  /*1ff00*/  LDL.LU R8, [R1+0x19d4] ;  /* 0x0019d40001087983 */ /* 0x000f280000300800 */
[----:B------:R-:W-:Y:S04]  /*1ff10*/  STL.64 [R1+0x1938], R24 ;  /* 0x0019381801007387 */ /* 0x000fe80000100a00 */
[----:B--2---:R-:W-:Y:S04]  /*1ff20*/  STL.64 [R1+0x1918], R22 ;  /* 0x0019181601007387 */ /* 0x004fe80000100a00 */
[----:B---3--:R0:W-:Y:S04]  /*1ff30*/  STL.64 [R1+0x1910], R20 ;  /* 0x0019101401007387 */ /* 0x0081e80000100a00 */
[----:B0-----:R-:W2:Y:S04]  /*1ff40*/  LDL.LU R20, [R1+0x580] ;  /* 0x0005800001147983 */ /* 0x001ea80000300800 */
[----:B------:R-:W2:Y:S04]  /*1ff50*/  LDL.LU R21, [R1+0x584] ;  /* 0x0005840001157983 */ /* 0x000ea80000300800 */
[----:B------:R-:W3:Y:S04]  /*1ff60*/  LDL.LU R22, [R1+0x588] ;  /* 0x0005880001167983 */ /* 0x000ee80000300800 */
[----:B------:R-:W3:Y:S01]  /*1ff70*/  LDL.LU R23, [R1+0x58c] ;  /* 0x00058c0001177983 */ /* 0x000ee20000300800 */
[----:B------:R-:W-:-:S02]  /*1ff80*/  IMAD.MOV.U32 R26, RZ, RZ, R9 ;  /* 0x000000ffff1a7224 */ /* 0x000fc400078e0009 */
[----:B------:R-:W-:Y:S01]  /*1ff90*/  IMAD.MOV.U32 R27, RZ, RZ, R19 ;  /* 0x000000ffff1b7224 */ /* 0x000fe200078e0013 */
[----:B------:R-:W4:Y:S04]  /*1ffa0*/  LDL.LU R9, [R1+0x19d0] ;  /* 0x0019d00001097983 */ /* 0x000f280000300800 */
[----:B------:R-:W-:Y:S04]  /*1ffb0*/  STL.64 [R1+0x1950], R26 ;  /* 0x0019501a01007387 */ /* 0x000fe80000100a00 */
[----:B---3--:R-:W-:Y:S04]  /*1ffc0*/  STL.64 [R1+0x1930], R22 ;  /* 0x0019301601007387 */ /* 0x008fe80000100a00 */
        /* <DEDUP_REMOVED lines=9> */
[----:B------:R4:W-:Y:S04]  /*20060*/  STL.64 [R1+0x1968], R24 ;  /* 0x0019681801007387 */ /* 0x0009e80000100a00 */
[----:B------:R-:W-:Y:S01]  /*20070*/  STL.64 [R1+0x1980], R26 ;  /* 0x0019801a01007387 */ /* 0x000fe20000100a00 */
[----:B----4-:R-:W-:-:S02]  /*20080*/  IMAD.MOV.U32 R24, RZ, RZ, R4 ;  /* 0x000000ffff187224 */ /* 0x010fc400078e0004 */
[----:B------:R-:W-:Y:S01]  /*20090*/  IMAD.MOV.U32 R25, RZ, RZ, R0 ;  /* 0x000000ffff197224 */ /* 0x000fe200078e0000 */
        /* <DEDUP_REMOVED lines=15> */
[----:B------:R-:W3:Y:S04]  /*20190*/  LDL.LU R18, [R1+0x1060] ;  /* 0x0010600001127983 */ /* 0x000ee80000300800 */
[----:B------:R-:W3:Y:S04]  /*201a0*/  LDL.LU R19, [R1+0x106c] ;  /* 0x00106c0001137983 */ /* 0x000ee80000300800 */
[----:B------:R-:W3:Y:S04]  /*201b0*/  LDL.LU R0, [R1+0x1068] ;  /* 0x0010680001007983 */ /* 0x000ee80000300800 */
[----:B--2---:R-:W-:Y:S04]  /*201c0*/  STL.64 [R1+0x19a8], R26 ;  /* 0x0019a81a01007387 */ /* 0x004fe80000100a00 */
[----:B----4-:R0:W-:Y:S04]  /*201d0*/  STL.64 [R1+0x19a0], R24 ;  /* 0x0019a01801007387 */ /* 0x0101e80000100a00 */
        /* <DEDUP_REMOVED lines=15> */
[----:B------:R-:W4:Y:S01]  /*202d0*/  LDL.LU R23, [R1+0x5bc] ;  /* 0x0005bc0001177983 */ /* 0x000f220000300800 */
[C---:B------:R-:W-:Y:S03]  /*202e0*/  HMMA.16816.F32 R4, R12.reuse, R8, R4 ;  /* 0x000000080c04723c */ /* 0x040fe60000001804 */
[----:B----4-:R-:W-:Y:S04]  /*202f0*/  STL.64 [R1+0x1978], R22 ;  /* 0x0019781601007387 */ /* 0x010fe80000100a00 */
[----:B---3--:R0:W-:Y:S04]  /*20300*/  STL.64 [R1+0x1970], R20 ;  /* 0x0019701401007387 */ /* 0x0081e80000100a00 */
        /* <DEDUP_REMOVED lines=14> */
[----:B------:R0:W-:Y:S04]  /*203f0*/  STL [R1+0x18bc], R8 ;  /* 0x0018bc0801007387 */ /* 0x0001e80000100800 */
[----:B0-----:R-:W3:Y:S04]  /*20400*/  LDL.LU R8, [R1+0x1064] ;  /* 0x0010640001087983 */ /* 0x001ee80000300800 */
[----:B------:R-:W-:Y:S01]  /*20410*/  STL [R1+0x18b8], R9 ;  /* 0x0018b80901007387 */ /* 0x000fe20000100800 */
[----:B--2---:R-:W-:-:S15]  /*20420*/  HMMA.16816.F32 R24, R12, R6, R24 ;  /* 0x000000060c18723c */ /* 0x004fde0000001818 */
        /* <DEDUP_REMOVED lines=10> */
[----:B------:R-:W2:Y:S04]  /*204d0*/  LDL.LU.64 R24, [R1+0x19a0] ;  /* 0x0019a00001187983 */ /* 0x000ea80000300a00 */
[----:B------:R-:W-:Y:S04]  /*204e0*/  STL.64 [R1+0x18b0], R6 ;  /* 0x0018b00601007387 */ /* 0x000fe80000100a00 */
[----:B------:R0:W-:Y:S04]  /*204f0*/  STL.64 [R1+0x18a8], R4 ;  /* 0x0018a80401007387 */ /* 0x0001e80000100a00 */
[----:B0-----:R-:W4:Y:S04]  /*20500*/  LDL.LU R4, [R1+0x540] ;  /* 0x0005400001047983 */ /* 0x001f280000300800 */
[----:B------:R-:W4:Y:S04]  /*20510*/  LDL.LU R5, [R1+0x544] ;  /* 0x0005440001057983 */ /* 0x000f280000300800 */
[----:B------:R-:W4:Y:S04]  /*20520*/  LDL.LU R6, [R1+0x548] ;  /* 0x0005480001067983 */ /* 0x000f280000300800 */
[----:B------:R-:W4:Y:S01]  /*20530*/  LDL.LU R7, [R1+0x54c] ;  /* 0x00054c0001077983 */ /* 0x000f220000300800 */
[----:B--2---:R-:W-:Y:S03]  /*20540*/  HMMA.16816.F32 R12, R12, R2, R24 ;  /* 0x000000020c0c723c */ /* 0x004fe60000001818 */
[----:B------:R-:W2:Y:S01]  /*20550*/  LDL.LU.64 R24, [R1+0x1998] ;  /* 0x0019980001187983 */ /* 0x000ea20000300a00 */
[----:B---3--:R-:W-:-:S02]  /*20560*/  IMAD R18, R18, 0x100, R8 ;  /* 0x0000010012127824 */ /* 0x008fc400078e0208 */
[----:B------:R-:W-:Y:S01]  /*20570*/  IMAD R19, R0, 0x100, R19 ;  /* 0x0000010000137824 */ /* 0x000fe200078e0213 */
[----:B------:R-:W-:Y:S02]  /*20580*/  F2FP.F16.E4M3.UNPACK_B R16, R16 ;  /* 0x00000010ff10723e */ /* 0x000fe400020006ff */
[----:B------:R-:W-:Y:S02]  /*20590*/  F2FP.F16.E4M3.UNPACK_B R17, R17 ;  /* 0x00000011ff11723e */ /* 0x000fe400020006ff */
[----:B------:R-:W-:Y:S02]  /*205a0*/  F2FP.F16.E4M3.UNPACK_B R18, R18 ;  /* 0x00000012ff12723e */ /* 0x000fe400020006ff */
[----:B------:R-:W-:-:S10]  /*205b0*/  F2FP.F16.E4M3.UNPACK_B R19, R19 ;  /* 0x00000013ff13723e */ /* 0x000fd400020006ff */
        /* <DEDUP_REMOVED lines=55> */
[----:B------:R-:W-:Y:S01]  /*20930*/  STL.64 [R1+0x1840], R28 ;  /* 0x0018401c01007387 */ /* 0x000fe20000100a00 */
[----:B--2---:R-:W-:-:S15]  /*20940*/  HMMA.16816.F32 R20, R16, R26, R20 ;  /* 0x0000001a1014723c */ /* 0x004fde0000001814 */
[----:B------:R-:W-:-:S08]  /*20950*/  NOP ;  /* 0x0000000000007918 */ /* 0x000fd00000000000 */
[----:B------:R-:W-:Y:S04]  /*20960*/  STL.64 [R1+0x560], R20 ;  /* 0x0005601401007387 */ /* 0x000fe80000100a00 */
[----:B------:R0:W-:Y:S04]  /*20970*/  STL.64 [R1+0x568], R22 ;  /* 0x0005681601007387 */ /* 0x0001e80000100a00 */
[----:B0-----:R-:W2:Y:S01]  /*20980*/  LDL.LU.64 R22, [R1+0x18e8] ;  /* 0x0018e80001167983 */ /* 0x001ea20000300a00 */
[----:B---3--:R-:W-:Y:S03]  /*20990*/  HMMA.16816.F32 R12, R16, R24, R12 ;  /* 0x00000018100c723c */ /* 0x008fe6000000180c */
[----:B------:R-:W3:Y:S04]  /*209a0*/  LDL.LU.64 R20, [R1+0x18e0] ;  /* 0x0018e00001147983 */ /* 0x000ee80000300a00 */
[----:B------:R-:W-:Y:S04]  /*209b0*/  STL.64 [R1+0x1838], R26 ;  /* 0x0018381a01007387 */ /* 0x000fe80000100a00 */
[----:B------:R0:W-:-:S12]  /*209c0*/  STL.64 [R1+0x1830], R24 ;  /* 0x0018301801007387 */ /* 0x0001d80000100a00 */
[----:B------:R1:W-:Y:S04]  /*209d0*/  STL.64 [R1+0x550], R12 ;  /* 0x0005500c01007387 */ /* 0x0003e80000100a00 */
[----:B------:R-:W-:Y:S04]  /*209e0*/  STL.64 [R1+0x558], R14 ;  /* 0x0005580e01007387 */ /* 0x000fe80000100a00 */
[----:B0-----:R-:W4:Y:S01]  /*209f0*/  LDL.LU R24, [R1+0x4c0] ;  /* 0x0004c00001187983 */ /* 0x001f220000300800 */
[----:B--2---:R-:W-:-:S15]  /*20a00*/  HMMA.16816.F32 R4, R16, R22, R4 ;  /* 0x000000161004723c */ /* 0x004fde0000001804 */
[----:B------:R-:W-:-:S08]  /*20a10*/  NOP ;  /* 0x0000000000007918 */ /* 0x000fd00000000000 */
[----:B------:R-:W-:Y:S04]  /*20a20*/  STL.64 [R1+0x540], R4 ;  /* 0x0005400401007387 */ /* 0x000fe80000100a00 */
[----:B------:R-:W-:Y:S04]  /*20a30*/  STL.64 [R1+0x548], R6 ;  /* 0x0005480601007387 */ /* 0x000fe80000100a00 */
[----:B------:R-:W4:Y:S04]  /*20a40*/  LDL.LU R25, [R1+0x4c4] ;  /* 0x0004c40001197983 */ /* 0x000f280000300800 */
[----:B------:R-:W2:Y:S04]  /*20a50*/  LDL.LU R26, [R1+0x4c8] ;  /* 0x0004c800011a7983 */ /* 0x000ea80000300800 */
[----:B------:R-:W2:Y:S04]  /*20a60*/  LDL.LU R27, [R1+0x4cc] ;  /* 0x0004cc00011b7983 */ /* 0x000ea80000300800 */
[----:B------:R-:W3:Y:S04]  /*20a70*/  LDL.LU R8, [R1+0x1074] ;  /* 0x0010740001087983 */ /* 0x000ee80000300800 */
[----:B-1----:R-:W4:Y:S04]  /*20a80*/  LDL.LU R12, [R1+0x1070] ;  /* 0x00107000010c7983 */ /* 0x002f280000300800 */
[----:B------:R-:W3:Y:S04]  /*20a90*/  LDL.LU R9, [R1+0x107c] ;  /* 0x00107c0001097983 */ /* 0x000ee80000300800 */
[----:B------:R-:W-:Y:S04]  /*20aa0*/  STL.64 [R1+0x18d8], R10 ;  /* 0x0018d80a01007387 */ /* 0x000fe80000100a00 */
[----:B---3--:R0:W-:Y:S04]  /*20ab0*/  STL.64 [R1+0x18d0], R8 ;  /* 0x0018d00801007387 */ /* 0x0081e80000100a00 */
[----:B0-----:R-:W3:Y:S04]  /*20ac0*/  LDL.LU R8, [R1+0x530] ;  /* 0x0005300001087983 */ /* 0x001ee80000300800 */
[----:B------:R-:W3:Y:S04]  /*20ad0*/  LDL.LU R9, [R1+0x534] ;  /* 0x0005340001097983 */ /* 0x000ee80000300800 */
[----:B------:R-:W3:Y:S04]  /*20ae0*/  LDL.LU R10, [R1+0x538] ;  /* 0x00053800010a7983 */ /* 0x000ee80000300800 */
[----:B------:R-:W3:Y:S04]  /*20af0*/  LDL.LU R11, [R1+0x53c] ;  /* 0x00053c00010b7983 */ /* 0x000ee80000300800 */
[----:B------:R-:W3:Y:S04]  /*20b00*/  LDL.LU R13, [R1+0x1078] ;  /* 0x00107800010d7983 */ /* 0x000ee80000300800 */
[----:B------:R-:W2:Y:S04]  /*20b10*/  LDL.LU R4, [R1+0x510] ;  /* 0x0005100001047983 */ /* 0x000ea80000300800 */
        /* <DEDUP_REMOVED lines=14> */
[----:B0-----:R-:W2:Y:S04]  /*20c00*/  LDL.LU R24, [R1+0x2b0] ;  /* 0x0002b00001187983 */ /* 0x001ea80000300800 */
[----:B------:R-:W2:Y:S04]  /*20c10*/  LDL.LU R25, [R1+0x2b4] ;  /* 0x0002b40001197983 */ /* 0x000ea80000300800 */
[----:B------:R-:W4:Y:S04]  /*20c20*/  LDL.LU R26, [R1+0x2b8] ;  /* 0x0002b800011a7983 */ /* 0x000f280000300800 */
[----:B------:R-:W4:Y:S01]  /*20c30*/  LDL.LU R27, [R1+0x2bc] ;  /* 0x0002bc00011b7983 */ /* 0x000f220000300800 */
[C---:B---3--:R-:W-:Y:S03]  /*20c40*/  HMMA.16816.F32 R8, R16.reuse, R20, R8 ;  /* 0x000000141008723c */ /* 0x048fe60000001808 */
[----:B----4-:R-:W-:Y:S04]  /*20c50*/  STL.64 [R1+0x1890], R26 ;  /* 0x0018901a01007387 */ /* 0x010fe80000100a00 */
        /* <DEDUP_REMOVED lines=9> */
[----:B------:R-:W2:Y:S04]  /*20cf0*/  LDL.LU R26, [R1+0x508] ;  /* 0x00050800011a7983 */ /* 0x000ea80000300800 */
[----:B------:R-:W2:Y:S04]  /*20d00*/  LDL.LU R27, [R1+0x50c] ;  /* 0x00050c00011b7983 */ /* 0x000ea80000300800 */
[----:B------:R-:W3:Y:S04]  /*20d10*/  LDL.64 R28, [R1+0x18] ;  /* 0x00001800011c7983 */ /* 0x000ee80000100a00 */
[----:B------:R-:W-:Y:S04]  /*20d20*/  STL.64 [R1+0x530], R8 ;  /* 0x0005300801007387 */ /* 0x000fe80000100a00 */
[----:B------:R0:W-:Y:S04]  /*20d30*/  STL.64 [R1+0x538], R10 ;  /* 0x0005380a01007387 */ /* 0x0001e80000100a00 */
[----:B0-----:R-:W4:Y:S04]  /*20d40*/  LDL.LU.64 R10, [R1+0x18d8] ;  /* 0x0018d800010a7983 */ /* 0x001f280000300a00 */
[----:B------:R-:W2:Y:S04]  /*20d50*/  LDL.LU.64 R8, [R1+0x18d0] ;  /* 0x0018d00001087983 */ /* 0x000ea80000300a00 */
[----:B------:R0:W-:Y:S04]  /*20d60*/  STL.64 [R1+0x1818], R22 ;  /* 0x0018181601007387 */ /* 0x0001e80000100a00 */
[----:B0-----:R-:W3:Y:S04]  /*20d70*/  LDL.64 R22, [R1+0x20] ;  /* 0x0000200001167983 */ /* 0x001ee80000100a00 */
[----:B------:R0:W-:Y:S04]  /*20d80*/  STL.64 [R1+0x1810], R20 ;  /* 0x0018101401007387 */ /* 0x0001e80000100a00 */
[----:B0-----:R-:W3:Y:S01]  /*20d90*/  LDL.64 R20, [R1+0x28] ;  /* 0x0000280001147983 */ /* 0x001ee20000100a00 */
[----:B----4-:R-:W-:Y:S01]  /*20da0*/  HMMA.16816.F32 R4, R16, R10, R4 ;  /* 0x0000000a1004723c */ /* 0x010fe20000001804 */
[----:B--2---:R-:W-:-:S02]  /*20db0*/  IMAD R12, R12, 0x100, R8 ;  /* 0x000001000c0c7824 */ /* 0x004fc400078e0208 */
[----:B------:R-:W-:-:S15]  /*20dc0*/  IMAD R13, R13, 0x100, R9 ;  /* 0x000001000d0d7824 */ /* 0x000fde00078e0209 */
[----:B------:R-:W-:-:S05]  /*20dd0*/  NOP ;  /* 0x0000000000007918 */ /* 0x000fca0000000000 */
[----:B------:R-:W-:Y:S04]  /*20de0*/  STL.64 [R1+0x520], R4 ;  /* 0x0005200401007387 */ /* 0x000fe80000100a00 */
[----:B------:R0:W-:Y:S04]  /*20df0*/  STL.64 [R1+0x528], R6 ;  /* 0x0005280601007387 */ /* 0x0001e80000100a00 */
[----:B0-----:R-:W2:Y:S04]  /*20e00*/  LDL.LU.64 R6, [R1+0x18c8] ;  /* 0x0018c80001067983 */ /* 0x001ea80000300a00 */
[----:B------:R-:W2:Y:S04]  /*20e10*/  LDL.LU.64 R4, [R1+0x18c0] ;  /* 0x0018c00001047983 */ /* 0x000ea80000300a00 */
[----:B------:R-:W2:Y:S04]  /*20e20*/  LDL.LU R8, [R1+0x18bc] ;  /* 0x0018bc0001087983 */ /* 0x000ea80000300800 */
[----:B------:R-:W2:Y:S02]  /*20e30*/  LDL.LU R9, [R1+0x18b8] ;  /* 0x0018b80001097983 */ /* 0x000ea40000300800 */
[----:B--2---:R-:W-:-:S15]  /*20e40*/  HMMA.16816.F32 R4, R16, R8, R4 ;  /* 0x000000081004723c */ /* 0x004fde0000001804 */
[----:B------:R-:W-:-:S08]  /*20e50*/  NOP ;  /* 0x0000000000007918 */ /* 0x000fd00000000000 */
        /* <DEDUP_REMOVED lines=26> */
[----:B------:R-:W2:Y:S04]  /*21000*/  LDL.LU.64 R26, [R1+0x1880] ;  /* 0x00188000011a7983 */ /* 0x000ea80000300a00 */
[----:B------:R-:W2:-:S15]  /*21010*/  LDL.LU.64 R24, [R1+0x1878] ;  /* 0x0018780001187983 */ /* 0x000e9e0000300a00 */
[----:B------:R-:W-:-:S01]  /*21020*/  NOP ;  /* 0x0000000000007918 */ /* 0x000fc20000000000 */
[----:B------:R0:W-:Y:S04]  /*21030*/  STL.64 [R1+0x2b0], R16 ;  /* 0x0002b01001007387 */ /* 0x0001e80000100a00 */
[----:B------:R1:W-:Y:S04]  /*21040*/  STL.64 [R1+0x2b8], R18 ;  /* 0x0002b81201007387 */ /* 0x0003e80000100a00 */
[----:B0-----:R-:W2:Y:S04]  /*21050*/  LDL.LU R16, [R1+0x4e0] ;  /* 0x0004e00001107983 */ /* 0x001ea80000300800 */
[----:B------:R-:W2:Y:S04]  /*21060*/  LDL.LU R17, [R1+0x4e4] ;  /* 0x0004e40001117983 */ /* 0x000ea80000300800 */
[----:B-1----:R-:W2:Y:S04]  /*21070*/  LDL.LU R18, [R1+0x4e8] ;  /* 0x0004e80001127983 */ /* 0x002ea80000300800 */
[----:B------:R-:W2:Y:S01]  /*21080*/  LDL.LU R19, [R1+0x4ec] ;  /* 0x0004ec0001137983 */ /* 0x000ea20000300800 */
[----:B---3--:R-:W-:-:S02]  /*21090*/  IMAD R14, R14, 0x100, R8 ;  /* 0x000001000e0e7824 */ /* 0x008fc400078e0208 */
[----:B------:R-:W-:Y:S01]  /*210a0*/  IMAD R15, R0, 0x100, R15 ;  /* 0x00000100000f7824 */ /* 0x000fe200078e020f */
[----:B------:R-:W-:Y:S02]  /*210b0*/  F2FP.F16.E4M3.UNPACK_B R12, R12 ;  /* 0x0000000cff0c723e */ /* 0x000fe400020006ff */
[----:B------:R-:W-:Y:S02]  /*210c0*/  F2FP.F16.E4M3.UNPACK_B R13, R13 ;  /* 0x0000000dff0d723e */ /* 0x000fe400020006ff */
[----:B------:R-:W-:Y:S02]  /*210d0*/  F2FP.F16.E4M3.UNPACK_B R14, R14 ;  /* 0x0000000eff0e723e */ /* 0x000fe400020006ff */
[----:B------:R-:W-:Y:S01]  /*210e0*/  F2FP.F16.E4M3.UNPACK_B R15, R15 ;  /* 0x0000000fff0f723e */ /* 0x000fe200020006ff */
[----:B------:R-:W-:Y:S01]  /*210f0*/  IMAD.MOV.U32 R0, RZ, RZ, R21 ;  /* 0x000000ffff007224 */ /* 0x000fe200078e0015 */
[----:B------:R0:W-:Y:S04]  /*21100*/  STL [R1+0x17ac], R2 ;  /* 0x0017ac0201007387 */ /* 0x0001e80000100800 */
[----:B------:R1:W-:Y:S01]  /*21110*/  STL [R1+0x17a8], R3 ;  /* 0x0017a80301007387 */ /* 0x0003e20000100800 */
[----:B----4-:R-:W-:Y:S03]  /*21120*/  HMMA.16816.F32 R4, R12, R22, R4 ;  /* 0x000000160c04723c */ /* 0x010fe60000001804 */
[----:B------:R-:W-:Y:S03]  /*21130*/  STL [R1+0x17b0], R0 ;  /* 0x0017b00001007387 */ /* 0x000fe60000100800 */
[----:B0-----:R-:W-:-:S02]  /*21140*/  IMAD.MOV.U32 R2, RZ, RZ, R22 ;  /* 0x000000ffff027224 */ /* 0x001fc400078e0016 */
[----:B-1----:R-:W-:Y:S01]  /*21150*/  IMAD.MOV.U32 R3, RZ, RZ, R23 ;  /* 0x000000ffff037224 */ /* 0x002fe200078e0017 */
[----:B--2---:R-:W-:-:S15]  /*21160*/  HMMA.16816.F32 R16, R12, R20, R16 ;  /* 0x000000140c10723c */ /* 0x004fde0000001810 */
[----:B------:R-:W-:-:S08]  /*21170*/  NOP ;  /* 0x0000000000007918 */ /* 0x000fd00000000000 */
[----:B------:R-:W-:Y:S04]  /*21180*/  STL.64 [R1+0x4e0], R16 ;  /* 0x0004e01001007387 */ /* 0x000fe80000100a00 */
[----:B------:R0:W-:Y:S02]  /*21190*/  STL.64 [R1+0x4e8], R18 ;  /* 0x0004e81201007387 */ /* 0x0001e40000100a00 */
[----:B0-----:R-:W-:Y:S02]  /*211a0*/  HMMA.16816.F32 R16, R12, R28, R24 ;  /* 0x0000001c0c10723c */ /* 0x001fe40000001818 */
[----:B------:R0:W-:Y:S04]  /*211b0*/  STL.64 [R1+0x4d0], R4 ;  /* 0x0004d00401007387 */ /* 0x0001e80000100a00 */
[----:B------:R1:W-:Y:S04]  /*211c0*/  STL.64 [R1+0x4d8], R6 ;  /* 0x0004d80601007387 */ /* 0x0003e80000100a00 */
[----:B------:R-:W-:Y:S04]  /*211d0*/  STL [R1+0x17b8], R3 ;  /* 0x0017b80301007387 */ /* 0x000fe80000100800 */
[----:B------:R-:W-:Y:S04]  /*211e0*/  STL [R1+0x17b4], R2 ;  /* 0x0017b40201007387 */ /* 0x000fe80000100800 */
[----:B0-----:R-:W2:Y:S05]  /*211f0*/  LDL.LU R4, [R1+0x420] ;  /* 0x0004200001047983 */ /* 0x001eaa0000300800 */
[----:B------:R-:W-:Y:S04]  /*21200*/  STL.64 [R1+0x4c0], R16 ;  /* 0x0004c01001007387 */ /* 0x000fe80000100a00 */
[----:B------:R-:W-:Y:S04]  /*21210*/  STL.64 [R1+0x4c8], R18 ;  /* 0x0004c81201007387 */ /* 0x000fe80000100a00 */
[----:B------:R-:W2:Y:S04]  /*21220*/  LDL.LU R5, [R1+0x424] ;  /* 0x0004240001057983 */ /* 0x000ea80000300800 */
[----:B-1----:R-:W3:Y:S04]  /*21230*/  LDL.LU R6, [R1+0x428] ;  /* 0x0004280001067983 */ /* 0x002ee80000300800 */
        /* <DEDUP_REMOVED lines=9> */
[----:B------:R-:W2:Y:S04]  /*212d0*/  LDL.LU R22, [R1+0x468] ;  /* 0x0004680001167983 */ /* 0x000ea80000300800 */
[----:B------:R-:W2:Y:S04]  /*212e0*/  LDL.LU R23, [R1+0x46c] ;  /* 0x00046c0001177983 */ /* 0x000ea80000300800 */
[----:B------:R-:W3:Y:S04]  /*212f0*/  LDL.LU R24, [R1+0x480] ;  /* 0x0004800001187983 */ /* 0x000ee80000300800 */
        /* <DEDUP_REMOVED lines=10> */
[----:B----4-:R-:W-:Y:S04]  /*213a0*/  STL.64 [R1+0x1860], R26 ;  /* 0x0018601a01007387 */ /* 0x010fe80000100a00 */
[----:B---3--:R0:W-:Y:S04]  /*213b0*/  STL.64 [R1+0x1858], R24 ;  /* 0x0018581801007387 */ /* 0x0081e80000100a00 */
[----:B0-----:R-:W3:Y:S04]  /*213c0*/  LDL.LU R24, [R1+0x4a0] ;  /* 0x0004a00001187983 */ /* 0x001ee80000300800 */
[----:B------:R-:W3:Y:S04]  /*213d0*/  LDL.LU R25, [R1+0x4a4] ;  /* 0x0004a40001197983 */ /* 0x000ee80000300800 */
[----:B------:R-:W4:Y:S04]  /*213e0*/  LDL.LU R26, [R1+0x4a8] ;  /* 0x0004a800011a7983 */ /* 0x000f280000300800 */
[----:B------:R-:W4:Y:S01]  /*213f0*/  LDL.LU R27, [R1+0x4ac] ;  /* 0x0004ac00011b7983 */ /* 0x000f220000300800 */
[----:B------:R-:W-:-:S03]  /*21400*/  IMAD.MOV.U32 R0, RZ, RZ, R29 ;  /* 0x000000ffff007224 */ /* 0x000fc600078e001d */
[----:B----4-:R-:W-:Y:S04]  /*21410*/  STL.64 [R1+0x1870], R26 ;  /* 0x0018701a01007387 */ /* 0x010fe80000100a00 */
[----:B---3--:R0:W-:Y:S04]  /*21420*/  STL.64 [R1+0x1868], R24 ;  /* 0x0018681801007387 */ /* 0x0081e80000100a00 */
[----:B0-----:R-:W3:Y:S04]  /*21430*/  LDL.LU R24, [R1+0x4b0] ;  /* 0x0004b00001187983 */ /* 0x001ee80000300800 */
[----:B------:R-:W3:Y:S04]  /*21440*/  LDL.LU R25, [R1+0x4b4] ;  /* 0x0004b40001197983 */ /* 0x000ee80000300800 */
[----:B------:R-:W3:Y:S04]  /*21450*/  LDL.LU R26, [R1+0x4b8] ;  /* 0x0004b800011a7983 */ /* 0x000ee80000300800 */
[----:B------:R-:W3:Y:S04]  /*21460*/  LDL.LU R27, [R1+0x4bc] ;  /* 0x0004bc00011b7983 */ /* 0x000ee80000300800 */
[----:B------:R-:W4:Y:S04]  /*21470*/  LDL.64 R28, [R1] ;  /* 0x00000000011c7983 */ /* 0x000f280000100a00 */
[----:B--2---:R-:W-:Y:S04]  /*21480*/  STL.64 [R1+0x1828], R22 ;  /* 0x0018281601007387 */ /* 0x004fe80000100a00 */
[----:B------:R0:W-:Y:S04]  /*21490*/  STL.64 [R1+0x1820], R20 ;  /* 0x0018201401007387 */ /* 0x0001e80000100a00 */
[----:B0-----:R-:W2:Y:S04]  /*214a0*/  LDL.LU R20, [R1+0x470] ;  /* 0x0004700001147983 */ /* 0x001ea80000300800 */
[----:B------:R-:W2:Y:S04]  /*214b0*/  LDL.LU R21, [R1+0x474] ;  /* 0x0004740001157983 */ /* 0x000ea80000300800 */
[----:B------:R-:W2:Y:S04]  /*214c0*/  LDL.LU R22, [R1+0x478] ;  /* 0x0004780001167983 */ /* 0x000ea80000300800 */
[----:B------:R-:W2:Y:S04]  /*214d0*/  LDL.LU R23, [R1+0x47c] ;  /* 0x00047c0001177983 */ /* 0x000ea80000300800 */
[----:B------:R-:W-:Y:S04]  /*214e0*/  STL.64 [R1+0x17f8], R6 ;  /* 0x0017f80601007387 */ /* 0x000fe80000100a00 */
[----:B------:R0:W-:Y:S04]  /*214f0*/  STL.64 [R1+0x17f0], R4 ;  /* 0x0017f00401007387 */ /* 0x0001e80000100a00 */
[----:B0-----:R-:W4:Y:S04]  /*21500*/  LDL.LU R4, [R1+0x440] ;  /* 0x0004400001047983 */ /* 0x001f280000300800 */
[----:B------:R-:W4:Y:S04]  /*21510*/  LDL.LU R5, [R1+0x444] ;  /* 0x0004440001057983 */ /* 0x000f280000300800 */
[----:B------:R-:W2:Y:S04]  /*21520*/  LDL.LU R6, [R1+0x448] ;  /* 0x0004480001067983 */ /* 0x000ea80000300800 */
[----:B------:R-:W2:Y:S01]  /*21530*/  LDL.LU R7, [R1+0x44c] ;  /* 0x00044c0001077983 */ /* 0x000ea20000300800 */
[----:B------:R-:W-:-:S02]  /*21540*/  IMAD.MOV.U32 R2, RZ, RZ, R19 ;  /* 0x000000ffff027224 */ /* 0x000fc400078e0013 */
[----:B------:R-:W-:Y:S01]  /*21550*/  IMAD.MOV.U32 R3, RZ, RZ, R18 ;  /* 0x000000ffff037224 */ /* 0x000fe200078e0012 */
[C---:B---3--:R-:W-:Y:S01]  /*21560*/  HMMA.16816.F32 R24, R12.reuse, R18, R24 ;  /* 0x000000120c18723c */ /* 0x048fe20000001818 */
[----:B--2---:R-:W-:Y:S04]  /*21570*/  STL.64 [R1+0x1808], R6 ;  /* 0x0018080601007387 */ /* 0x004fe80000100a00 */
[----:B----4-:R0:W-:Y:S04]  /*21580*/  STL.64 [R1+0x1800], R4 ;  /* 0x0018000401007387 */ /* 0x0101e80000100a00 */
[----:B0-----:R-:W2:Y:S04]  /*21590*/  LDL.LU R4, [R1+0x450] ;  /* 0x0004500001047983 */ /* 0x001ea80000300800 */
[----:B------:R-:W2:Y:S04]  /*215a0*/  LDL.LU R5, [R1+0x454] ;  /* 0x0004540001057983 */ /* 0x000ea80000300800 */
[----:B------:R-:W2:Y:S04]  /*215b0*/  LDL.LU R6, [R1+0x458] ;  /* 0x0004580001067983 */ /* 0x000ea80000300800 */
[----:B------:R-:W2:Y:S04]  /*215c0*/  LDL.LU R7, [R1+0x45c] ;  /* 0x00045c0001077983 */ /* 0x000ea80000300800 */
[----:B------:R-:W3:Y:S04]  /*215d0*/  LDL.LU R8, [R1+0x1094] ;  /* 0x0010940001087983 */ /* 0x000ee80000300800 */
[----:B------:R-:W3:Y:S04]  /*215e0*/  LDL.LU R16, [R1+0x1090] ;  /* 0x0010900001107983 */ /* 0x000ee80000300800 */
[----:B------:R-:W4:Y:S04]  /*215f0*/  LDL.LU R9, [R1+0x109c] ;  /* 0x00109c0001097983 */ /* 0x000f280000300800 */
[----:B------:R-:W4:Y:S04]  /*21600*/  LDL.LU R17, [R1+0x1098] ;  /* 0x0010980001117983 */ /* 0x000f280000300800 */
[----:B------:R-:W-:Y:S04]  /*21610*/  STL [R1+0x17bc], R0 ;  /* 0x0017bc0001007387 */ /* 0x000fe80000100800 */
[----:B------:R-:W-:Y:S04]  /*21620*/  STL.64 [R1+0x4b0], R24 ;  /* 0x0004b01801007387 */ /* 0x000fe80000100a00 */
[----:B------:R0:W-:Y:S04]  /*21630*/  STL.64 [R1+0x4b8], R26 ;  /* 0x0004b81a01007387 */ /* 0x0001e80000100a00 */
[----:B0-----:R-:W2:Y:S04]  /*21640*/  LDL.LU.64 R26, [R1+0x1870] ;  /* 0x00187000011a7983 */ /* 0x001ea80000300a00 */
[----:B------:R-:W2:Y:S04]  /*21650*/  LDL.LU.64 R24, [R1+0x1868] ;  /* 0x0018680001187983 */ /* 0x000ea80000300a00 */
[----:B------:R-:W4:Y:S04]  /*21660*/  LDL.LU R18, [R1+0x10a0] ;  /* 0x0010a00001127983 */ /* 0x000f280000300800 */
[----:B------:R-:W4:Y:S04]  /*21670*/  LDL.LU R19, [R1+0x10a8] ;  /* 0x0010a80001137983 */ /* 0x000f280000300800 */
[----:B------:R-:W-:Y:S04]  /*21680*/  STL [R1+0x17c4], R2 ;  /* 0x0017c40201007387 */ /* 0x000fe80000100800 */
[----:B------:R0:W-:Y:S04]  /*21690*/  STL [R1+0x17c0], R3 ;  /* 0x0017c00301007387 */ /* 0x0001e80000100800 */
[----:B0-----:R-:W2:Y:S02]  /*216a0*/  LDL.64 R2, [R1+0x8] ;  /* 0x0000080001027983 */ /* 0x001ea40000100a00 */
[----:B--2---:R-:W-:-:S15]  /*216b0*/  HMMA.16816.F32 R24, R12, R2, R24 ;  /* 0x000000020c18723c */ /* 0x004fde0000001818 */
[----:B------:R-:W-:-:S08]  /*216c0*/  NOP ;  /* 0x0000000000007918 */ /* 0x000fd00000000000 */
[----:B------:R-:W-:Y:S04]  /*216d0*/  STL.64 [R1+0x4a0], R24 ;  /* 0x0004a01801007387 */ /* 0x000fe80000100a00 */
[----:B------:R0:W-:Y:S04]  /*216e0*/  STL.64 [R1+0x4a8], R26 ;  /* 0x0004a81a01007387 */ /* 0x0001e80000100a00 */
[----:B0-----:R-:W2:Y:S04]  /*216f0*/  LDL.LU.64 R26, [R1+0x1860] ;  /* 0x00186000011a7983 */ /* 0x001ea80000300a00 */
[----:B------:R-:W2:Y:S01]  /*21700*/  LDL.LU.64 R24, [R1+0x1858] ;  /* 0x0018580001187983 */ /* 0x000ea20000300a00 */
[----:B------:R-:W-:-:S02]  /*21710*/  IMAD.MOV.U32 R0, RZ, RZ, R3 ;  /* 0x000000ffff007224 */ /* 0x000fc400078e0003 */
[----:B------:R-:W-:Y:S02]  /*21720*/  IMAD.MOV.U32 R2, RZ, RZ, R28 ;  /* 0x000000ffff027224 */ /* 0x000fe400078e001c */
        /* <DEDUP_REMOVED lines=31> */
[----:B------:R-:W4:Y:S01]  /*21920*/  LDL.LU R27, [R1+0x40c] ;  /* 0x00040c00011b7983 */ /* 0x000f220000300800 */
        /* <DEDUP_REMOVED lines=11> */
[----:B------:R-:W2:Y:S04]  /*219e0*/  LDL.LU.64 R4, [R1+0x17f0] ;  /* 0x0017f00001047983 */ /* 0x000ea80000300a00 */
[----:B------:R-:W-:Y:S04]  /*219f0*/  STL.64 [R1+0x16d0], R22 ;  /* 0x0016d01601007387 */ /* 0x000fe80000100a00 */
[----:B------:R0:W-:Y:S01]  /*21a00*/  STL.64 [R1+0x16c8], R20 ;  /* 0x0016c81401007387 */ /* 0x0001e20000100a00 */
[----:B------:R-:W-:-:S02]  /*21a10*/  IMAD R16, R16, 0x100, R8 ;  /* 0x0000010010107824 */ /* 0x000fc400078e0208 */
[----:B----4-:R-:W-:Y:S01]  /*21a20*/  IMAD R17, R17, 0x100, R9 ;  /* 0x0000010011117824 */ /* 0x010fe200078e0209 */
[----:B0-----:R-:W3:Y:S04]  /*21a30*/  LDL.LU R20, [R1+0x410] ;  /* 0x0004100001147983 */ /* 0x001ee80000300800 */
[----:B------:R-:W3:Y:S04]  /*21a40*/  LDL.LU R21, [R1+0x414] ;  /* 0x0004140001157983 */ /* 0x000ee80000300800 */
[----:B------:R-:W3:Y:S04]  /*21a50*/  LDL.LU R22, [R1+0x418] ;  /* 0x0004180001167983 */ /* 0x000ee80000300800 */
[----:B------:R-:W3:Y:S01]  /*21a60*/  LDL.LU R23, [R1+0x41c] ;  /* 0x00041c0001177983 */ /* 0x000ee20000300800 */
[----:B--2---:R-:W-:-:S15]  /*21a70*/  HMMA.16816.F32 R4, R12, R10, R4 ;  /* 0x0000000a0c04723c */ /* 0x004fde0000001804 */
[----:B------:R-:W-:-:S08]  /*21a80*/  NOP ;  /* 0x0000000000007918 */ /* 0x000fd00000000000 */
        /* <DEDUP_REMOVED lines=10> */
[----:B0-----:R-:W3:Y:S04]  /*21b30*/  LDL.LU.64 R6, [R1+0x17d0] ;  /* 0x0017d00001067983 */ /* 0x001ee80000300a00 */
[----:B------:R-:W2:Y:S04]  /*21b40*/  LDL.LU.64 R4, [R1+0x17c8] ;  /* 0x0017c80001047983 */ /* 0x000ea80000300a00 */
[----:B------:R0:W-:Y:S04]  /*21b50*/  STL [R1+0x1694], R8 ;  /* 0x0016940801007387 */ /* 0x0001e80000100800 */
[----:B0-----:R-:W4:Y:S04]  /*21b60*/  LDL.LU R8, [R1+0x10ac] ;  /* 0x0010ac0001087983 */ /* 0x001f280000300800 */
[----:B------:R0:W-:Y:S04]  /*21b70*/  STL [R1+0x1690], R9 ;  /* 0x0016900901007387 */ /* 0x0001e80000100800 */
[----:B0-----:R-:W2:Y:S01]  /*21b80*/  LDL.LU R9, [R1+0x10a4] ;  /* 0x0010a40001097983 */ /* 0x001ea20000300800 */
[----:B------:R-:W-:-:S02]  /*21b90*/  F2FP.F16.E4M3.UNPACK_B R16, R16 ;  /* 0x00000010ff10723e */ /* 0x000fc400020006ff */
[----:B------:R-:W-:Y:S01]  /*21ba0*/  F2FP.F16.E4M3.UNPACK_B R17, R17 ;  /* 0x00000011ff11723e */ /* 0x000fe200020006ff */
[----:B---3--:R-:W-:Y:S01]  /*21bb0*/  HMMA.16816.F32 R20, R12, R6, R20 ;  /* 0x000000060c14723c */ /* 0x008fe20000001814 */
[----:B----4-:R-:W-:-:S05]  /*21bc0*/  IMAD R19, R19, 0x100, R8 ;  /* 0x0000010013137824 */ /* 0x010fca00078e0208 */
[----:B------:R-:W-:Y:S01]  /*21bd0*/  F2FP.F16.E4M3.UNPACK_B R19, R19 ;  /* 0x00000013ff13723e */ /* 0x000fe200020006ff */
[----:B--2---:R-:W-:-:S05]  /*21be0*/  IMAD R18, R18, 0x100, R9 ;  /* 0x0000010012127824 */ /* 0x004fca00078e0209 */
[----:B------:R-:W-:-:S05]  /*21bf0*/  F2FP.F16.E4M3.UNPACK_B R18, R18 ;  /* 0x00000012ff12723e */ /* 0x000fca00020006ff */
[----:B------:R-:W-:Y:S06]  /*21c00*/  STL.64 [R1+0x1798], R18 ;  /* 0x0017981201007387 */ /* 0x000fec0000100a00 */
[----:B------:R-:W-:Y:S04]  /*21c10*/  STL.64 [R1+0x410], R20 ;  /* 0x0004101401007387 */ /* 0x000fe80000100a00 */
[----:B------:R-:W-:Y:S04]  /*21c20*/  STL.64 [R1+0x418], R22 ;  /* 0x0004181601007387 */ /* 0x000fe80000100a00 */
[----:B------:R0:W-:Y:S02]  /*21c30*/  STL.64 [R1+0x1790], R16 ;  /* 0x0017901001007387 */ /* 0x0001e40000100a00 */
[----:B0-----:R-:W-:Y:S02]  /*21c40*/  HMMA.16816.F32 R16, R12, R4, R24 ;  /* 0x000000040c10723c */ /* 0x001fe40000001818 */
[----:B------:R-:W-:Y:S04]  /*21c50*/  STL.64 [R1+0x1688], R6 ;  /* 0x0016880601007387 */ /* 0x000fe80000100a00 */
[----:B------:R0:W-:-:S15]  /*21c60*/  STL.64 [R1+0x1680], R4 ;  /* 0x0016800401007387 */ /* 0x0001de0000100a00 */
[----:B------:R-:W-:-:S02]  /*21c70*/  NOP ;  /* 0x0000000000007918 */ /* 0x000fc40000000000 */
[----:B------:R-:W-:Y:S04]  /*21c80*/  STL.64 [R1+0x400], R16 ;  /* 0x0004001001007387 */ /* 0x000fe80000100a00 */
[----:B------:R-:W-:Y:S04]  /*21c90*/  STL.64 [R1+0x408], R18 ;  /* 0x0004081201007387 */ /* 0x000fe80000100a00 */
        /* <DEDUP_REMOVED lines=8> */
[----:B--2---:R-:W-:Y:S04]  /*21d20*/  STL.64 [R1+0x16e0], R22 ;  /* 0x0016e01601007387 */ /* 0x004fe80000100a00 */
[----:B----4-:R0:W-:Y:S04]  /*21d30*/  STL.64 [R1+0x16d8], R20 ;  /* 0x0016d81401007387 */ /* 0x0101e80000100a00 */
[----:B0-----:R-:W2:Y:S04]  /*21d40*/  LDL.LU R20, [R1+0x380] ;  /* 0x0003800001147983 */ /* 0x001ea80000300800 */
[----:B------:R-:W2:Y:S04]  /*21d50*/  LDL.LU R21, [R1+0x384] ;  /* 0x0003840001157983 */ /* 0x000ea80000300800 */
[----:B------:R-:W4:Y:S04]  /*21d60*/  LDL.LU R22, [R1+0x388] ;  /* 0x0003880001167983 */ /* 0x000f280000300800 */
[----:B------:R-:W4:Y:S04]  /*21d70*/  LDL.LU R23, [R1+0x38c] ;  /* 0x00038c0001177983 */ /* 0x000f280000300800 */
[----:B----4-:R0:W-:Y:S04]  /*21d80*/  STL.64 [R1+0x1700], R22 ;  /* 0x0017001601007387 */ /* 0x0101e80000100a00 */
[----:B--2---:R-:W-:Y:S04]  /*21d90*/  STL.64 [R1+0x16f8], R20 ;  /* 0x0016f81401007387 */ /* 0x004fe80000100a00 */
[----:B------:R-:W2:Y:S04]  /*21da0*/  LDL.LU R24, [R1+0x390] ;  /* 0x0003900001187983 */ /* 0x000ea80000300800 */
[----:B------:R-:W2:Y:S04]  /*21db0*/  LDL.LU R25, [R1+0x394] ;  /* 0x0003940001197983 */ /* 0x000ea80000300800 */
[----:B------:R-:W4:Y:S04]  /*21dc0*/  LDL.LU R26, [R1+0x398] ;  /* 0x00039800011a7983 */ /* 0x000f280000300800 */
[----:B------:R-:W4:Y:S01]  /*21dd0*/  LDL.LU R27, [R1+0x39c] ;  /* 0x00039c00011b7983 */ /* 0x000f220000300800 */
[----:B0-----:R-:W-:-:S02]  /*21de0*/  IMAD.MOV.U32 R22, RZ, RZ, R2 ;  /* 0x000000ffff167224 */ /* 0x001fc400078e0002 */
[----:B------:R-:W-:Y:S01]  /*21df0*/  IMAD.MOV.U32 R23, RZ, RZ, R3 ;  /* 0x000000ffff177224 */ /* 0x000fe200078e0003 */
[----:B----4-:R-:W-:Y:S04]  /*21e00*/  STL.64 [R1+0x1710], R26 ;  /* 0x0017101a01007387 */ /* 0x010fe80000100a00 */
[----:B--2---:R0:W-:Y:S04]  /*21e10*/  STL.64 [R1+0x1708], R24 ;  /* 0x0017081801007387 */ /* 0x0041e80000100a00 */
[----:B------:R-:W2:Y:S04]  /*21e20*/  LDL.LU R2, [R1+0x17c4] ;  /* 0x0017c40001027983 */ /* 0x000ea80000300800 */
[----:B------:R-:W4:Y:S04]  /*21e30*/  LDL.LU R3, [R1+0x17c0] ;  /* 0x0017c00001037983 */ /* 0x000f280000300800 */
[----:B------:R4:W-:Y:S04]  /*21e40*/  STL.64 [R1+0x1718], R22 ;  /* 0x0017181601007387 */ /* 0x0009e80000100a00 */
[----:B0-----:R-:W3:Y:S04]  /*21e50*/  LDL.LU R24, [R1+0x3a0] ;  /* 0x0003a00001187983 */ /* 0x001ee80000300800 */
[----:B------:R-:W3:Y:S04]  /*21e60*/  LDL.LU R25, [R1+0x3a4] ;  /* 0x0003a40001197983 */ /* 0x000ee80000300800 */
[----:B------:R-:W2:Y:S04]  /*21e70*/  LDL.LU R26, [R1+0x3a8] ;  /* 0x0003a800011a7983 */ /* 0x000ea80000300800 */
[----:B------:R-:W2:Y:S01]  /*21e80*/  LDL.LU R27, [R1+0x3ac] ;  /* 0x0003ac00011b7983 */ /* 0x000ea20000300800 */
[----:B------:R-:W-:-:S03]  /*21e90*/  IMAD.MOV.U32 R21, RZ, RZ, R0 ;  /* 0x000000ffff157224 */ /* 0x000fc600078e0000 */
[----:B--2---:R-:W-:Y:S04]  /*21ea0*/  STL.64 [R1+0x1728], R26 ;  /* 0x0017281a01007387 */ /* 0x004fe80000100a00 */
[----:B---3--:R0:W-:Y:S04]  /*21eb0*/  STL.64 [R1+0x1720], R24 ;  /* 0x0017201801007387 */ /* 0x0081e80000100a00 */
[----:B------:R-:W2:Y:S01]  /*21ec0*/  LDL R20, [R1+0x8] ;  /* 0x0000080001147983 */ /* 0x000ea20000100800 */
[----:B----4-:R-:W-:Y:S02]  /*21ed0*/  IMAD.MOV.U32 R22, RZ, RZ, R3 ;  /* 0x000000ffff167224 */ /* 0x010fe400078e0003 */
[----:B------:R-:W-:Y:S01]  /*21ee0*/  IMAD.MOV.U32 R23, RZ, RZ, R2 ;  /* 0x000000ffff177224 */ /* 0x000fe200078e0002 */
[----:B------:R-:W3:Y:S04]  /*21ef0*/  LDL.LU R0, [R1+0x17bc] ;  /* 0x0017bc0001007983 */ /* 0x000ee80000300800 */
[----:B------:R-:W4:Y:S04]  /*21f00*/  LDL.LU R3, [R1+0x17b8] ;  /* 0x0017b80001037983 */ /* 0x000f280000300800 */
[----:B------:R-:W4:Y:S04]  /*21f10*/  LDL.LU R2, [R1+0x17b4] ;  /* 0x0017b40001027983 */ /* 0x000f280000300800 */
[----:B--2---:R1:W-:Y:S04]  /*21f20*/  STL.64 [R1+0x1730], R20 ;  /* 0x0017301401007387 */ /* 0x0043e80000100a00 */
[----:B------:R-:W-:Y:S04]  /*21f30*/  STL.64 [R1+0x1748], R22 ;  /* 0x0017481601007387 */ /* 0x000fe80000100a00 */
[----:B0-----:R-:W2:Y:S04]  /*21f40*/  LDL.LU R24, [R1+0x3b0] ;  /* 0x0003b00001187983 */ /* 0x001ea80000300800 */
[----:B------:R-:W2:Y:S04]  /*21f50*/  LDL.LU R25, [R1+0x3b4] ;  /* 0x0003b40001197983 */ /* 0x000ea80000300800 */
[----:B------:R-:W4:Y:S04]  /*21f60*/  LDL.LU R26, [R1+0x3b8] ;  /* 0x0003b800011a7983 */ /* 0x000f280000300800 */
[----:B------:R-:W4:Y:S04]  /*21f70*/  LDL.LU R27, [R1+0x3bc] ;  /* 0x0003bc00011b7983 */ /* 0x000f280000300800 */
[----:B-1----:R-:W2:Y:S01]  /*21f80*/  LDL R20, [R1+0x18] ;  /* 0x0000180001147983 */ /* 0x002ea20000100800 */
[----:B---3--:R-:W-:-:S03]  /*21f90*/  IMAD.MOV.U32 R21, RZ, RZ, R0 ;  /* 0x000000ffff157224 */ /* 0x008fc600078e0000 */
[----:B------:R-:W3:Y:S04]  /*21fa0*/  LDL.LU R0, [R1+0x17b0] ;  /* 0x0017b00001007983 */ /* 0x000ee80000300800 */
[----:B--2---:R-:W-:Y:S04]  /*21fb0*/  STL.64 [R1+0x1760], R20 ;  /* 0x0017601401007387 */ /* 0x004fe80000100a00 */
[----:B----4-:R-:W-:Y:S04]  /*21fc0*/  STL.64 [R1+0x1740], R26 ;  /* 0x0017401a01007387 */ /* 0x010fe80000100a00 */
[----:B------:R0:W-:Y:S04]  /*21fd0*/  STL.64 [R1+0x1738], R24 ;  /* 0x0017381801007387 */ /* 0x0001e80000100a00 */
[----:B0-----:R-:W2:Y:S04]  /*21fe0*/  LDL.LU R24, [R1+0x3c0] ;  /* 0x0003c00001187983 */ /* 0x001ea80000300800 */
[----:B------:R-:W2:Y:S04]  /*21ff0*/  LDL.LU R25, [R1+0x3c4] ;  /* 0x0003c40001197983 */ /* 0x000ea80000300800 */
[----:B------:R-:W4:Y:S04]  /*22000*/  LDL.LU R26, [R1+0x3c8] ;  /* 0x0003c800011a7983 */ /* 0x000f280000300800 */
[----:B------:R-:W4:Y:S01]  /*22010*/  LDL.LU R27, [R1+0x3cc] ;  /* 0x0003cc00011b7983 */ /* 0x000f220000300800 */
[----:B------:R-:W-:-:S02]  /*22020*/  IMAD.MOV.U32 R22, RZ, RZ, R2 ;  /* 0x000000ffff167224 */ /* 0x000fc400078e0002 */
[----:B------:R-:W-:Y:S01]  /*22030*/  IMAD.MOV.U32 R23, RZ, RZ, R3 ;  /* 0x000000ffff177224 */ /* 0x000fe200078e0003 */
[----:B------:R-:W2:Y:S04]  /*22040*/  LDL.LU R2, [R1+0x17ac] ;  /* 0x0017ac0001027983 */ /* 0x000ea80000300800 */
[----:B------:R-:W2:Y:S04]  /*22050*/  LDL.LU R3, [R1+0x17a8] ;  /* 0x0017a80001037983 */ /* 0x000ea80000300800 */
[----:B------:R-:W2:Y:S01]  /*22060*/  LDL R20, [R1+0x28] ;  /* 0x0000280001147983 */ /* 0x000ea20000100800 */
[----:B---3--:R-:W-:-:S03]  /*22070*/  IMAD.MOV.U32 R21, RZ, RZ, R0 ;  /* 0x000000ffff157224 */ /* 0x008fc600078e0000 */
[----:B------:R-:W3:Y:S04]  /*22080*/  LDL.LU R0, [R1+0x17a4] ;  /* 0x0017a40001007983 */ /* 0x000ee80000300800 */
[----:B------:R-:W-:Y:S04]  /*22090*/  STL.64 [R1+0x1778], R22 ;  /* 0x0017781601007387 */ /* 0x000fe80000100a00 */
[----:B----4-:R-:W-:Y:S04]  /*220a0*/  STL.64 [R1+0x1758], R26 ;  /* 0x0017581a01007387 */ /* 0x010fe80000100a00 */
[----:B--2---:R0:W-:Y:S04]  /*220b0*/  STL.64 [R1+0x1750], R24 ;  /* 0x0017501801007387 */ /* 0x0041e80000100a00 */
[----:B0-----:R-:W2:Y:S04]  /*220c0*/  LDL.LU R24, [R1+0x3d0] ;  /* 0x0003d00001187983 */ /* 0x001ea80000300800 */
[----:B------:R-:W2:Y:S04]  /*220d0*/  LDL.LU R25, [R1+0x3d4] ;  /* 0x0003d40001197983 */ /* 0x000ea80000300800 */
[----:B------:R-:W4:Y:S04]  /*220e0*/  LDL.LU R26, [R1+0x3d8] ;  /* 0x0003d800011a7983 */ /* 0x000f280000300800 */
[----:B------:R-:W4:Y:S04]  /*220f0*/  LDL.LU R27, [R1+0x3dc] ;  /* 0x0003dc00011b7983 */ /* 0x000f280000300800 */
[----:B------:R-:W3:Y:S04]  /*22100*/  LDL.LU R16, [R1+0x2a0] ;  /* 0x0002a00001107983 */ /* 0x000ee80000300800 */
[----:B------:R-:W3:Y:S04]  /*22110*/  LDL.LU R17, [R1+0x2a4] ;  /* 0x0002a40001117983 */ /* 0x000ee80000300800 */
[----:B------:R-:W3:Y:S04]  /*22120*/  LDL.LU R18, [R1+0x2a8] ;  /* 0x0002a80001127983 */ /* 0x000ee80000300800 */
[----:B------:R-:W3:Y:S04]  /*22130*/  LDL.LU R19, [R1+0x2ac] ;  /* 0x0002ac0001137983 */ /* 0x000ee80000300800 */
        /* <DEDUP_REMOVED lines=16> */
[----:B------:R-:W2:Y:S01]  /*22240*/  LDL.LU R6, [R1+0x348] ;  /* 0x0003480001067983 */ /* 0x000ea20000300800 */
[----:B---3--:R-:W-:-:S03]  /*22250*/  IMAD.MOV.U32 R7, RZ, RZ, R0 ;  /* 0x000000ffff077224 */ /* 0x008fc600078e0000 */
[----:B------:R-:W3:Y:S04]  /*22260*/  LDL.LU R0, [R1+0x17a0] ;  /* 0x0017a00001007983 */ /* 0x000ee80000300800 */
[----:B--2---:R-:W-:Y:S04]  /*22270*/  STL.64 [R1+0x16b0], R6 ;  /* 0x0016b00601007387 */ /* 0x004fe80000100a00 */
[----:B----4-:R0:W-:Y:S04]  /*22280*/  STL.64 [R1+0x16a8], R4 ;  /* 0x0016a80401007387 */ /* 0x0101e80000100a00 */
[----:B0-----:R-:W2:Y:S04]  /*22290*/  LDL.LU R4, [R1+0x350] ;  /* 0x0003500001047983 */ /* 0x001ea80000300800 */
[----:B------:R-:W2:Y:S04]  /*222a0*/  LDL.LU R5, [R1+0x354] ;  /* 0x0003540001057983 */ /* 0x000ea80000300800 */
[----:B------:R-:W4:Y:S04]  /*222b0*/  LDL.LU R6, [R1+0x358] ;  /* 0x0003580001067983 */ /* 0x000f280000300800 */
[----:B------:R-:W4:Y:S01]  /*222c0*/  LDL.LU R7, [R1+0x35c] ;  /* 0x00035c0001077983 */ /* 0x000f220000300800 */
[----:B------:R-:W-:Y:S03]  /*222d0*/  HMMA.16816.F32 R12, R12, R2, R16 ;  /* 0x000000020c0c723c */ /* 0x000fe60000001810 */
[----:B----4-:R-:W-:Y:S04]  /*222e0*/  STL.64 [R1+0x16c0], R6 ;  /* 0x0016c00601007387 */ /* 0x010fe80000100a00 */
[----:B--2---:R0:W-:Y:S04]  /*222f0*/  STL.64 [R1+0x16b8], R4 ;  /* 0x0016b80401007387 */ /* 0x0041e80000100a00 */
[----:B0-----:R-:W2:Y:S04]  /*22300*/  LDL.LU R4, [R1+0x360] ;  /* 0x0003600001047983 */ /* 0x001ea80000300800 */
[----:B------:R-:W2:Y:S04]  /*22310*/  LDL.LU R5, [R1+0x364] ;  /* 0x0003640001057983 */ /* 0x000ea80000300800 */
[----:B------:R-:W2:Y:S04]  /*22320*/  LDL.LU R6, [R1+0x368] ;  /* 0x0003680001067983 */ /* 0x000ea80000300800 */
[----:B------:R-:W4:Y:S04]  /*22330*/  LDL.LU R8, [R1+0x10b4] ;  /* 0x0010b40001087983 */ /* 0x000f280000300800 */
[----:B------:R-:W4:Y:S04]  /*22340*/  LDL.LU R9, [R1+0x10bc] ;  /* 0x0010bc0001097983 */ /* 0x000f280000300800 */
[----:B------:R-:W3:Y:S04]  /*22350*/  LDL.LU.64 R18, [R1+0x1798] ;  /* 0x0017980001127983 */ /* 0x000ee80000300a00 */
[----:B------:R-:W3:Y:S04]  /*22360*/  LDL.LU.64 R16, [R1+0x1790] ;  /* 0x0017900001107983 */ /* 0x000ee80000300a00 */
[----:B------:R0:W-:Y:S04]  /*22370*/  STL.64 [R1+0x2a0], R12 ;  /* 0x0002a00c01007387 */ /* 0x0001e80000100a00 */
[----:B------:R-:W-:Y:S04]  /*22380*/  STL.64 [R1+0x2a8], R14 ;  /* 0x0002a80e01007387 */ /* 0x000fe80000100a00 */
[----:B0-----:R-:W4:Y:S04]  /*22390*/  LDL.LU R12, [R1+0x10b0] ;  /* 0x0010b000010c7983 */ /* 0x001f280000300800 */
[----:B------:R-:W4:Y:S01]  /*223a0*/  LDL.LU R13, [R1+0x10b8] ;  /* 0x0010b800010d7983 */ /* 0x000f220000300800 */
        /* <DEDUP_REMOVED lines=27> */
[----:B0-----:R-:W3:Y:S01]  /*22560*/  LDL.LU.64 R20, [R1+0x1730] ;  /* 0x0017300001147983 */ /* 0x001ee20000300a00 */
[----:B------:R-:W-:-:S03]  /*22570*/  IMAD.MOV.U32 R7, RZ, RZ, R0 ;  /* 0x000000ffff077224 */ /* 0x000fc600078e0000 */
[----:B------:R-:W4:Y:S04]  /*22580*/  LDL.LU R0, [R1+0x10c4] ;  /* 0x0010c40001007983 */ /* 0x000f280000300800 */
[----:B------:R-:W4:Y:S04]  /*22590*/  LDL.LU R14, [R1+0x10c0] ;  /* 0x0010c000010e7983 */ /* 0x000f280000300800 */
        /* <DEDUP_REMOVED lines=54> */
[----:B----4-:R-:W-:-:S02]  /*22900*/  IMAD R12, R12, 0x100, R8 ;  /* 0x000001000c0c7824 */ /* 0x010fc400078e0208 */
[----:B------:R-:W-:Y:S01]  /*22910*/  IMAD R13, R13, 0x100, R9 ;  /* 0x000001000d0d7824 */ /* 0x000fe200078e0209 */
        /* <DEDUP_REMOVED lines=11> */
[----:B------:R-:W2:Y:S01]  /*229d0*/  LDL.LU R9, [R1+0x1690] ;  /* 0x0016900001097983 */ /* 0x000ea20000300800 */
[----:B------:R-:W-:Y:S01]  /*229e0*/  IMAD R14, R14, 0x100, R0 ;  /* 0x000001000e0e7824 */ /* 0x000fe200078e0200 */
        /* <DEDUP_REMOVED lines=8> */
[----:B0-----:R-:W2:Y:S04]  /*22a70*/  LDL.LU R8, [R1+0x320] ;  /* 0x0003200001087983 */ /* 0x001ea80000300800 */
[----:B------:R-:W2:Y:S04]  /*22a80*/  LDL.LU R9, [R1+0x324] ;  /* 0x0003240001097983 */ /* 0x000ea80000300800 */
[----:B------:R-:W2:Y:S04]  /*22a90*/  LDL.LU R10, [R1+0x328] ;  /* 0x00032800010a7983 */ /* 0x000ea80000300800 */
[----:B------:R-:W2:Y:S04]  /*22aa0*/  LDL.LU R11, [R1+0x32c] ;  /* 0x00032c00010b7983 */ /* 0x000ea80000300800 */
[----:B------:R-:W4:Y:S01]  /*22ab0*/  LDL.LU R0, [R1+0x1678] ;  /* 0x0016780001007983 */ /* 0x000f220000300800 */
[----:B--2---:R-:W-:-:S15]  /*22ac0*/  HMMA.16816.F32 R8, R16, R6, R8 ;  /* 0x000000061008723c */ /* 0x004fde0000001808 */
[----:B------:R-:W-:-:S08]  /*22ad0*/  NOP ;  /* 0x0000000000007918 */ /* 0x000fd00000000000 */
[----:B------:R-:W-:Y:S04]  /*22ae0*/  STL.64 [R1+0x320], R8 ;  /* 0x0003200801007387 */ /* 0x000fe80000100a00 */
[----:B------:R3:W-:Y:S02]  /*22af0*/  STL.64 [R1+0x328], R10 ;  /* 0x0003280a01007387 */ /* 0x0007e40000100a00 */
[----:B---3--:R-:W-:Y:S02]  /*22b00*/  HMMA.16816.F32 R8, R16, R4, R20 ;  /* 0x000000041008723c */ /* 0x008fe40000001814 */
[----:B------:R-:W-:Y:S04]  /*22b10*/  STL.64 [R1+0x1578], R6 ;  /* 0x0015780601007387 */ /* 0x000fe80000100a00 */
[----:B------:R-:W-:-:S15]  /*22b20*/  STL.64 [R1+0x1570], R4 ;  /* 0x0015700401007387 */ /* 0x000fde0000100a00 */
[----:B------:R-:W-:-:S02]  /*22b30*/  NOP ;  /* 0x0000000000007918 */ /* 0x000fc40000000000 */
[----:B------:R-:W-:Y:S04]  /*22b40*/  STL.64 [R1+0x310], R8 ;  /* 0x0003100801007387 */ /* 0x000fe80000100a00 */
[----:B------:R0:W-:Y:S02]  /*22b50*/  STL.64 [R1+0x318], R10 ;  /* 0x0003180a01007387 */ /* 0x0001e40000100a00 */
[----:B0-----:R-:W-:Y:S01]  /*22b60*/  HMMA.16816.F32 R8, R16, R2, R24 ;  /* 0x000000021008723c */ /* 0x001fe20000001818 */
[----:B----4-:R-:W-:Y:S02]  /*22b70*/  IMAD R15, R0, 0x100, R15 ;  /* 0x00000100000f7824 */ /* 0x010fe400078e020f */
[----:B------:R-:W2:Y:S04]  /*22b80*/  LDL.LU R0, [R1+0xdb8] ;  /* 0x000db80001007983 */ /* 0x000ea80000300800 */
[----:B------:R-:W3:-:S15]  /*22b90*/  LDL.LU R4, [R1+0xf0] ;  /* 0x0000f00001047983 */ /* 0x000ede0000300800 */
[----:B------:R-:W-:-:S01]  /*22ba0*/  NOP ;  /* 0x0000000000007918 */ /* 0x000fc20000000000 */
[----:B------:R-:W-:Y:S04]  /*22bb0*/  STL.64 [R1+0x290], R8 ;  /* 0x0002900801007387 */ /* 0x000fe80000100a00 */
[----:B------:R-:W-:Y:S04]  /*22bc0*/  STL.64 [R1+0x298], R10 ;  /* 0x0002980a01007387 */ /* 0x000fe80000100a00 */
        /* <DEDUP_REMOVED lines=9> */
[----:B----4-:R-:W-:Y:S04]  /*22c60*/  STL.64 [R1+0x15a8], R6 ;  /* 0x0015a80601007387 */ /* 0x010fe80000100a00 */
[----:B---3--:R-:W-:Y:S04]  /*22c70*/  STL.64 [R1+0x15a0], R4 ;  /* 0x0015a00401007387 */ /* 0x008fe80000100a00 */
        /* <DEDUP_REMOVED lines=10> */
[----:B----4-:R0:W-:Y:S04]  /*22d20*/  STL.64 [R1+0x15e8], R10 ;  /* 0x0015e80a01007387 */ /* 0x0101e80000100a00 */
[----:B0-----:R-:W4:Y:S04]  /*22d30*/  LDL.LU R10, [R1] ;  /* 0x00000000010a7983 */ /* 0x001f280000300800 */
[----:B------:R-:W4:Y:S04]  /*22d40*/  LDL.LU R11, [R1+0x4] ;  /* 0x00000400010b7983 */ /* 0x000f280000300800 */
[----:B---3--:R0:W-:Y:S04]  /*22d50*/  STL.64 [R1+0x15e0], R8 ;  /* 0x0015e00801007387 */ /* 0x0081e80000100a00 */
[----:B----4-:R-:W-:Y:S04]  /*22d60*/  STL.64 [R1+0x1600], R10 ;  /* 0x0016000a01007387 */ /* 0x010fe80000100a00 */
[----:B------:R-:W3:Y:S04]  /*22d70*/  LDL.LU R24, [R1+0x1c0] ;  /* 0x0001c00001187983 */ /* 0x000ee80000300800 */
[----:B------:R-:W3:Y:S04]  /*22d80*/  LDL.LU R25, [R1+0x1c4] ;  /* 0x0001c40001197983 */ /* 0x000ee80000300800 */
[----:B------:R-:W4:Y:S04]  /*22d90*/  LDL.LU R26, [R1+0x1c8] ;  /* 0x0001c800011a7983 */ /* 0x000f280000300800 */
[----:B------:R-:W4:Y:S04]  /*22da0*/  LDL.LU R27, [R1+0x1cc] ;  /* 0x0001cc00011b7983 */ /* 0x000f280000300800 */
[----:B0-----:R-:W2:Y:S04]  /*22db0*/  LDL.LU R8, [R1+0x8] ;  /* 0x0000080001087983 */ /* 0x001ea80000300800 */
[----:B------:R-:W2:Y:S04]  /*22dc0*/  LDL.LU R9, [R1+0xc] ;  /* 0x00000c0001097983 */ /* 0x000ea80000300800 */
[----:B--2---:R-:W-:Y:S04]  /*22dd0*/  STL.64 [R1+0x1618], R8 ;  /* 0x0016180801007387 */ /* 0x004fe80000100a00 */
[----:B----4-:R-:W-:Y:S04]  /*22de0*/  STL.64 [R1+0x15f8], R26 ;  /* 0x0015f81a01007387 */ /* 0x010fe80000100a00 */
[----:B---3--:R0:W-:Y:S04]  /*22df0*/  STL.64 [R1+0x15f0], R24 ;  /* 0x0015f01801007387 */ /* 0x0081e80000100a00 */
[----:B0-----:R-:W2:Y:S04]  /*22e00*/  LDL.LU R24, [R1+0x1e0] ;  /* 0x0001e00001187983 */ /* 0x001ea80000300800 */
[----:B------:R-:W2:Y:S04]  /*22e10*/  LDL.LU R25, [R1+0x1e4] ;  /* 0x0001e40001197983 */ /* 0x000ea80000300800 */
[----:B------:R-:W3:Y:S04]  /*22e20*/  LDL.LU R26, [R1+0x1e8] ;  /* 0x0001e800011a7983 */ /* 0x000ee80000300800 */
[----:B------:R-:W3:Y:S04]  /*22e30*/  LDL.LU R27, [R1+0x1ec] ;  /* 0x0001ec00011b7983 */ /* 0x000ee80000300800 */
[----:B------:R-:W4:Y:S04]  /*22e40*/  LDL.LU R10, [R1+0x10] ;  /* 0x00001000010a7983 */ /* 0x000f280000300800 */
[----:B------:R-:W4:Y:S04]  /*22e50*/  LDL.LU R11, [R1+0x14] ;  /* 0x00001400010b7983 */ /* 0x000f280000300800 */
[----:B----4-:R-:W-:Y:S04]  /*22e60*/  STL.64 [R1+0x1630], R10 ;  /* 0x0016300a01007387 */ /* 0x010fe80000100a00 */
        /* <DEDUP_REMOVED lines=39> */
[----:B------:R-:W2:Y:S04]  /*230e0*/  LDL.LU R21, [R1+0x184] ;  /* 0x0001840001157983 */ /* 0x000ea80000300800 */
[----:B------:R-:W2:Y:S04]  /*230f0*/  LDL.LU R22, [R1+0x188] ;  /* 0x0001880001167983 */ /* 0x000ea80000300800 */
[----:B------:R-:W2:Y:S04]  /*23100*/  LDL.LU R23, [R1+0x18c] ;  /* 0x00018c0001177983 */ /* 0x000ea80000300800 */
[----:B------:R-:W3:Y:S04]  /*23110*/  LDL.LU R4, [R1+0x160] ;  /* 0x0001600001047983 */ /* 0x000ee80000300800 */
[----:B------:R-:W3:Y:S04]  /*23120*/  LDL.LU R5, [R1+0x164] ;  /* 0x0001640001057983 */ /* 0x000ee80000300800 */
[----:B------:R-:W3:Y:S04]  /*23130*/  LDL.LU R6, [R1+0x168] ;  /* 0x0001680001067983 */ /* 0x000ee80000300800 */
[----:B------:R-:W3:Y:S04]  /*23140*/  LDL.LU R7, [R1+0x16c] ;  /* 0x00016c0001077983 */ /* 0x000ee80000300800 */
[----:B------:R-:W4:Y:S04]  /*23150*/  LDL.LU R16, [R1+0xdc8] ;  /* 0x000dc80001107983 */ /* 0x000f280000300800 */
[----:B------:R-:W4:Y:S04]  /*23160*/  LDL.LU R17, [R1+0x9e0] ;  /* 0x0009e00001117983 */ /* 0x000f280000300800 */
[----:B------:R-:W2:Y:S04]  /*23170*/  LDL.LU R18, [R1+0xdc0] ;  /* 0x000dc00001127983 */ /* 0x000ea80000300800 */
[----:B------:R-:W2:Y:S01]  /*23180*/  LDL.LU R19, [R1+0x9d8] ;  /* 0x0009d80001137983 */ /* 0x000ea20000300800 */
[----:B------:R-:W-:-:S02]  /*23190*/  F2FP.F16.E4M3.UNPACK_B R12, R12 ;  /* 0x0000000cff0c723e */ /* 0x000fc400020006ff */
[----:B------:R-:W-:Y:S02]  /*231a0*/  F2FP.F16.E4M3.UNPACK_B R13, R13 ;  /* 0x0000000dff0d723e */ /* 0x000fe400020006ff */
[----:B------:R-:W-:Y:S02]  /*231b0*/  F2FP.F16.E4M3.UNPACK_B R14, R14 ;  /* 0x0000000eff0e723e */ /* 0x000fe400020006ff */
[----:B------:R-:W-:Y:S01]  /*231c0*/  F2FP.F16.E4M3.UNPACK_B R15, R15 ;  /* 0x0000000fff0f723e */ /* 0x000fe200020006ff */
[----:B--2---:R-:W-:Y:S04]  /*231d0*/  STL.64 [R1+0x1558], R18 ;  /* 0x0015581201007387 */ /* 0x004fe80000100a00 */
[----:B----4-:R0:W-:Y:S04]  /*231e0*/  STL.64 [R1+0x1550], R16 ;  /* 0x0015501001007387 */ /* 0x0101e80000100a00 */
[----:B0-----:R-:W2:Y:S04]  /*231f0*/  LDL.LU R16, [R1+0x130] ;  /* 0x0001300001107983 */ /* 0x001ea80000300800 */
[----:B------:R-:W2:Y:S04]  /*23200*/  LDL.LU R17, [R1+0x134] ;  /* 0x0001340001117983 */ /* 0x000ea80000300800 */
[----:B------:R-:W4:Y:S04]  /*23210*/  LDL.LU R18, [R1+0x138] ;  /* 0x0001380001127983 */ /* 0x000f280000300800 */
[----:B------:R-:W4:Y:S01]  /*23220*/  LDL.LU R19, [R1+0x13c] ;  /* 0x00013c0001137983 */ /* 0x000f220000300800 */
[C---:B------:R-:W-:Y:S03]  /*23230*/  HMMA.16816.F32 R8, R12.reuse, R8, R24 ;  /* 0x000000080c08723c */ /* 0x040fe60000001818 */
[----:B----4-:R-:W-:Y:S04]  /*23240*/  STL.64 [R1+0x1568], R18 ;  /* 0x0015681201007387 */ /* 0x010fe80000100a00 */
[----:B--2---:R0:W-:Y:S04]  /*23250*/  STL.64 [R1+0x1560], R16 ;  /* 0x0015601001007387 */ /* 0x0041e80000100a00 */
[----:B0-----:R-:W2:Y:S04]  /*23260*/  LDL.LU R16, [R1+0xd0] ;  /* 0x0000d00001107983 */ /* 0x001ea80000300800 */
[----:B------:R-:W2:Y:S04]  /*23270*/  LDL.LU R17, [R1+0xd4] ;  /* 0x0000d40001117983 */ /* 0x000ea80000300800 */
[----:B------:R-:W2:Y:S04]  /*23280*/  LDL.LU R18, [R1+0xd8] ;  /* 0x0000d80001127983 */ /* 0x000ea80000300800 */
[----:B------:R-:W2:Y:S04]  /*23290*/  LDL.LU R19, [R1+0xdc] ;  /* 0x0000dc0001137983 */ /* 0x000ea80000300800 */
[----:B------:R-:W4:Y:S04]  /*232a0*/  LDL.LU.64 R26, [R1+0x1670] ;  /* 0x00167000011a7983 */ /* 0x000f280000300a00 */
[----:B------:R-:W4:Y:S04]  /*232b0*/  LDL.LU.64 R24, [R1+0x1668] ;  /* 0x0016680001187983 */ /* 0x000f280000300a00 */
[----:B------:R-:W-:Y:S04]  /*232c0*/  STL.64 [R1+0x280], R8 ;  /* 0x0002800801007387 */ /* 0x000fe80000100a00 */
[----:B------:R0:W-:Y:S04]  /*232d0*/  STL.64 [R1+0x288], R10 ;  /* 0x0002880a01007387 */ /* 0x0001e80000100a00 */
[----:B0-----:R-:W4:Y:S02]  /*232e0*/  LDL.LU.64 R10, [R1+0x1660] ;  /* 0x00166000010a7983 */ /* 0x001f240000300a00 */
[----:B----4-:R-:W-:Y:S02]  /*232f0*/  HMMA.16816.F32 R8, R12, R10, R24 ;  /* 0x0000000a0c08723c */ /* 0x010fe40000001818 */
[----:B------:R-:W4:Y:S04]  /*23300*/  LDL.LU.64 R26, [R1+0x1658] ;  /* 0x00165800011a7983 */ /* 0x000f280000300a00 */
[----:B------:R-:W4:-:S15]  /*23310*/  LDL.LU.64 R24, [R1+0x1650] ;  /* 0x0016500001187983 */ /* 0x000f1e0000300a00 */
[----:B------:R-:W-:-:S02]  /*23320*/  NOP ;  /* 0x0000000000007918 */ /* 0x000fc40000000000 */
[----:B------:R0:W-:Y:S04]  /*23330*/  STL.64 [R1+0x260], R8 ;  /* 0x0002600801007387 */ /* 0x0001e80000100a00 */
[----:B------:R4:W-:Y:S04]  /*23340*/  STL.64 [R1+0x268], R10 ;  /* 0x0002680a01007387 */ /* 0x0009e80000100a00 */
[----:B0-----:R-:W4:Y:S02]  /*23350*/  LDL.LU.64 R8, [R1+0x1648] ;  /* 0x0016480001087983 */ /* 0x001f240000300a00 */
[----:B----4-:R-:W-:Y:S02]  /*23360*/  HMMA.16816.F32 R8, R12, R8, R24 ;  /* 0x000000080c08723c */ /* 0x010fe40000001818 */
[----:B------:R-:W4:Y:S04]  /*23370*/  LDL.LU.64 R26, [R1+0x1640] ;  /* 0x00164000011a7983 */ /* 0x000f280000300a00 */
[----:B------:R-:W4:-:S15]  /*23380*/  LDL.LU.64 R24, [R1+0x1638] ;  /* 0x0016380001187983 */ /* 0x000f1e0000300a00 */
[----:B------:R-:W-:-:S02]  /*23390*/  NOP ;  /* 0x0000000000007918 */ /* 0x000fc40000000000 */
        /* <DEDUP_REMOVED lines=29> */
[----:B0-----:R-:W3:Y:S04]  /*23570*/  LDL.LU.64 R26, [R1+0x15d8] ;  /* 0x0015d800011a7983 */ /* 0x001ee80000300a00 */
[----:B------:R-:W4:Y:S04]  /*23580*/  LDL.LU.64 R24, [R1+0x15d0] ;  /* 0x0015d00001187983 */ /* 0x000f280000300a00 */
[----:B------:R-:W2:Y:S04]  /*23590*/  LDL.LU R28, [R1+0xdd0] ;  /* 0x000dd000011c7983 */ /* 0x000ea80000300800 */
[----:B------:R-:W2:Y:S01]  /*235a0*/  LDL.LU R29, [R1+0x9e8] ;  /* 0x0009e800011d7983 */ /* 0x000ea20000300800 */
[C---:B---3--:R-:W-:Y:S06]  /*235b0*/  HMMA.16816.F32 R8, R12.reuse, R26, R8 ;  /* 0x0000001a0c08723c */ /* 0x048fec0000001808 */
[----:B----4-:R-:W-:-:S15]  /*235c0*/  HMMA.16816.F32 R20, R12, R24, R20 ;  /* 0x000000180c14723c */ /* 0x010fde0000001814 */
[----:B------:R-:W-:-:S02]  /*235d0*/  NOP ;  /* 0x0000000000007918 */ /* 0x000fc40000000000 */
[----:B------:R-:W-:Y:S04]  /*235e0*/  STL.64 [R1+0x1a0], R8 ;  /* 0x0001a00801007387 */ /* 0x000fe80000100a00 */
[----:B------:R0:W-:Y:S04]  /*235f0*/  STL.64 [R1+0x1a8], R10 ;  /* 0x0001a80a01007387 */ /* 0x0001e80000100a00 */
[----:B0-----:R-:W3:Y:S04]  /*23600*/  LDL.LU.64 R10, [R1+0x15c8] ;  /* 0x0015c800010a7983 */ /* 0x001ee80000300a00 */
[----:B------:R-:W3:Y:S04]  /*23610*/  LDL.LU.64 R8, [R1+0x15c0] ;  /* 0x0015c00001087983 */ /* 0x000ee80000300a00 */
[----:B------:R-:W4:Y:S04]  /*23620*/  LDL.LU R26, [R1+0x9d4] ;  /* 0x0009d400011a7983 */ /* 0x000f280000300800 */
[----:B------:R-:W4:Y:S04]  /*23630*/  LDL.LU R27, [R1+0xdd8] ;  /* 0x000dd800011b7983 */ /* 0x000f280000300800 */
[----:B------:R-:W-:Y:S04]  /*23640*/  STL.64 [R1+0x180], R20 ;  /* 0x0001801401007387 */ /* 0x000fe80000100a00 */
[----:B------:R0:W-:Y:S04]  /*23650*/  STL.64 [R1+0x188], R22 ;  /* 0x0001881601007387 */ /* 0x0001e80000100a00 */
[----:B0-----:R-:W2:Y:S04]  /*23660*/  LDL.LU.64 R22, [R1+0x15b8] ;  /* 0x0015b80001167983 */ /* 0x001ea80000300a00 */
[----:B------:R-:W3:Y:S04]  /*23670*/  LDL.LU.64 R20, [R1+0x15b0] ;  /* 0x0015b00001147983 */ /* 0x000ee80000300a00 */
[----:B------:R-:W4:Y:S04]  /*23680*/  LDL.LU R24, [R1+0x9e4] ;  /* 0x0009e40001187983 */ /* 0x000f280000300800 */
[----:B------:R-:W4:Y:S01]  /*23690*/  LDL.LU R25, [R1+0x9dc] ;  /* 0x0009dc0001197983 */ /* 0x000f220000300800 */
[C---:B--2---:R-:W-:Y:S06]  /*236a0*/  HMMA.16816.F32 R4, R12.reuse, R22, R4 ;  /* 0x000000160c04723c */ /* 0x044fec0000001804 */
[----:B---3--:R-:W-:-:S15]  /*236b0*/  HMMA.16816.F32 R8, R12, R20, R8 ;  /* 0x000000140c08723c */ /* 0x008fde0000001808 */
[----:B------:R-:W-:-:S02]  /*236c0*/  NOP ;  /* 0x0000000000007918 */ /* 0x000fc40000000000 */
[----:B------:R-:W-:Y:S04]  /*236d0*/  STL.64 [R1+0x160], R4 ;  /* 0x0001600401007387 */ /* 0x000fe80000100a00 */
[----:B------:R0:W-:Y:S04]  /*236e0*/  STL.64 [R1+0x168], R6 ;  /* 0x0001680601007387 */ /* 0x0001e80000100a00 */
[----:B0-----:R-:W2:Y:S04]  /*236f0*/  LDL.LU.64 R6, [R1+0x15a8] ;  /* 0x0015a80001067983 */ /* 0x001ea80000300a00 */
[----:B------:R-:W2:Y:S04]  /*23700*/  LDL.LU.64 R4, [R1+0x15a0] ;  /* 0x0015a00001047983 */ /* 0x000ea80000300a00 */
[----:B------:R-:W3:Y:S04]  /*23710*/  LDL.LU R22, [R1+0x9f4] ;  /* 0x0009f40001167983 */ /* 0x000ee80000300800 */
[----:B------:R-:W4:Y:S04]  /*23720*/  LDL.LU R23, [R1+0x9ec] ;  /* 0x0009ec0001177983 */ /* 0x000f280000300800 */
[----:B------:R-:W-:Y:S04]  /*23730*/  STL.64 [R1+0x140], R8 ;  /* 0x0001400801007387 */ /* 0x000fe80000100a00 */
[----:B------:R0:W-:Y:S04]  /*23740*/  STL.64 [R1+0x148], R10 ;  /* 0x0001480a01007387 */ /* 0x0001e80000100a00 */
[----:B0-----:R-:W2:Y:S04]  /*23750*/  LDL.LU.64 R10, [R1+0x1598] ;  /* 0x00159800010a7983 */ /* 0x001ea80000300a00 */
[----:B------:R-:W3:Y:S04]  /*23760*/  LDL.LU.64 R8, [R1+0x1590] ;  /* 0x0015900001087983 */ /* 0x000ee80000300a00 */
[----:B------:R-:W4:Y:S01]  /*23770*/  LDL R21, [R1+0x10e8] ;  /* 0x0010e80001157983 */ /* 0x000f220000100800 */
        /* <DEDUP_REMOVED lines=12> */
[----:B0-----:R-:W3:Y:S04]  /*23840*/  LDL.LU R8, [R1+0xa0] ;  /* 0x0000a00001087983 */ /* 0x001ee80000300800 */
[----:B------:R-:W3:Y:S04]  /*23850*/  LDL.LU R9, [R1+0xa4] ;  /* 0x0000a40001097983 */ /* 0x000ee80000300800 */
[----:B-1----:R-:W3:Y:S04]  /*23860*/  LDL.LU R10, [R1+0xa8] ;  /* 0x0000a800010a7983 */ /* 0x002ee80000300800 */
[----:B------:R-:W3:Y:S01]  /*23870*/  LDL.LU R11, [R1+0xac] ;  /* 0x0000ac00010b7983 */ /* 0x000ee20000300800 */
[----:B--2---:R-:W-:-:S15]  /*23880*/  HMMA.16816.F32 R16, R12, R6, R16 ;  /* 0x000000060c10723c */ /* 0x004fde0000001810 */
[----:B------:R-:W-:-:S08]  /*23890*/  NOP ;  /* 0x0000000000007918 */ /* 0x000fd00000000000 */
[----:B------:R-:W-:Y:S04]  /*238a0*/  STL.64 [R1+0xd0], R16 ;  /* 0x0000d01001007387 */ /* 0x000fe80000100a00 */
[----:B------:R0:W-:Y:S04]  /*238b0*/  STL.64 [R1+0xd8], R18 ;  /* 0x0000d81201007387 */ /* 0x0001e80000100a00 */
[----:B0-----:R-:W3:Y:S04]  /*238c0*/  LDL.LU.64 R18, [R1+0x1568] ;  /* 0x0015680001127983 */ /* 0x001ee80000300a00 */
[----:B------:R-:W3:Y:S01]  /*238d0*/  LDL.LU.64 R16, [R1+0x1560] ;  /* 0x0015600001107983 */ /* 0x000ee20000300a00 */
[----:B------:R-:W-:Y:S01]  /*238e0*/  VIADD R22, R22, 0x1 ;  /* 0x0000000116167836 */ /* 0x000fe20000000000 */
[----:B----4-:R-:W-:-:S02]  /*238f0*/  IADD3 R23, P4, R23, UR7, RZ ;  /* 0x0000000717177c10 */ /* 0x010fc4000ff9e0ff */
[----:B------:R-:W-:Y:S01]  /*23900*/  IADD3 R24, P5, R24, UR7, RZ ;  /* 0x0000000718187c10 */ /* 0x000fe2000ffbe0ff */
[----:B---3--:R-:W-:Y:S01]  /*23910*/  HMMA.16816.F32 R4, R12, R4, R16 ;  /* 0x000000040c04723c */ /* 0x008fe20000001810 */
[----:B------:R-:W2:Y:S04]  /*23920*/  LDL.LU.64 R18, [R1+0x1558] ;  /* 0x0015580001127983 */ /* 0x000ea80000300a00 */
[----:B------:R-:W3:-:S15]  /*23930*/  LDL.LU.64 R16, [R1+0x1550] ;  /* 0x0015500001107983 */ /* 0x000ede0000300a00 */
[----:B------:R-:W-:-:S03]  /*23940*/  NOP ;  /* 0x0000000000007918 */ /* 0x000fc60000000000 */
[----:B------:R-:W-:Y:S04]  /*23950*/  STL.64 [R1+0x20], R4 ;  /* 0x0000200401007387 */ /* 0x000fe80000100a00 */
[----:B------:R0:W-:Y:S02]  /*23960*/  STL.64 [R1+0x28], R6 ;  /* 0x0000280601007387 */ /* 0x0001e40000100a00 */
[----:B0-----:R-:W-:Y:S02]  /*23970*/  HMMA.16816.F32 R4, R12, R2, R8 ;  /* 0x000000020c04723c */ /* 0x001fe40000001808 */
[----:B------:R-:W-:Y:S01]  /*23980*/  STL [R1+0x9f4], R22 ;  /* 0x0009f41601007387 */ /* 0x000fe20000100800 */
[----:B------:R-:W-:Y:S02]  /*23990*/  IADD3 R25, P6, R25, UR7, RZ ;  /* 0x0000000719197c10 */ /* 0x000fe4000ffde0ff */
[----:B------:R-:W-:-:S02]  /*239a0*/  IADD3 R26, P1, R26, UR7, RZ ;  /* 0x000000071a1a7c10 */ /* 0x000fc4000ff3e0ff */
[----:B------:R-:W-:Y:S02]  /*239b0*/  IADD3 R27, P2, R27, UR7, RZ ;  /* 0x000000071b1b7c10 */ /* 0x000fe4000ff5e0ff */
[----:B------:R-:W-:Y:S02]  /*239c0*/  IADD3 R28, P3, R28, UR7, RZ ;  /* 0x000000071c1c7c10 */ /* 0x000fe4000ff7e0ff */
[----:B------:R-:W-:-:S12]  /*239d0*/  IADD3.X R29, R29, UR11, RZ, P4, !PT ;  /* 0x0000000b1d1d7c10 */ /* 0x000fd8000a7fe4ff */
[----:B------:R-:W-:Y:S04]  /*239e0*/  STL.64 [R1+0xa0], R4 ;  /* 0x0000a00401007387 */ /* 0x000fe80000100a00 */
[----:B------:R-:W-:Y:S04]  /*239f0*/  STL.64 [R1+0xa8], R6 ;  /* 0x0000a80601007387 */ /* 0x000fe80000100a00 */
[----:B------:R-:W-:Y:S04]  /*23a00*/  STL [R1+0x9ec], R23 ;  /* 0x0009ec1701007387 */ /* 0x000fe80000100800 */
[----:B------:R-:W-:Y:S04]  /*23a10*/  STL [R1+0x9e4], R24 ;  /* 0x0009e41801007387 */ /* 0x000fe80000100800 */
[----:B------:R-:W-:Y:S04]  /*23a20*/  STL [R1+0x9dc], R25 ;  /* 0x0009dc1901007387 */ /* 0x000fe80000100800 */
[----:B------:R-:W-:Y:S04]  /*23a30*/  STL [R1+0x9d4], R26 ;  /* 0x0009d41a01007387 */ /* 0x000fe80000100800 */
[----:B------:R-:W-:Y:S04]  /*23a40*/  STL [R1+0xdd8], R27 ;  /* 0x000dd81b01007387 */ /* 0x000fe80000100800 */
[----:B------:R-:W-:Y:S04]  /*23a50*/  STL [R1+0xdd0], R28 ;  /* 0x000dd01c01007387 */ /* 0x000fe80000100800 */
[----:B------:R-:W-:Y:S01]  /*23a60*/  STL [R1+0x9e8], R29 ;  /* 0x0009e81d01007387 */ /* 0x000fe20000100800 */
[----:B---3--:R-:W-:-:S02]  /*23a70*/  IADD3 R16, P4, R16, UR7, RZ ;  /* 0x0000000710107c10 */ /* 0x008fc4000ff9e0ff */
[----:B------:R-:W-:-:S03]  /*23a80*/  IADD3.X R17, R17, UR11, RZ, P5, !PT ;  /* 0x0000000b11117c10 */ /* 0x000fc6000affe4ff */
[----:B------:R-:W-:Y:S04]  /*23a90*/  STL [R1+0xdc8], R16 ;  /* 0x000dc81001007387 */ /* 0x000fe80000100800 */
[----:B------:R-:W-:Y:S04]  /*23aa0*/  STL [R1+0x9e0], R17 ;  /* 0x0009e01101007387 */ /* 0x000fe80000100800 */
[----:B------:R-:W3:Y:S01]  /*23ab0*/  LDL.LU R12, [R1+0xdd4] ;  /* 0x000dd400010c7983 */ /* 0x000ee20000300800 */
[----:B--2---:R-:W-:Y:S02]  /*23ac0*/  IADD3 R18, P5, R18, UR7, RZ ;  /* 0x0000000712127c10 */ /* 0x004fe4000ffbe0ff */
[----:B------:R-:W-:-:S03]  /*23ad0*/  IADD3.X R19, R19, UR11, RZ, P6, !PT ;  /* 0x0000000b13137c10 */ /* 0x000fc6000b7fe4ff */
[----:B------:R-:W-:Y:S04]  /*23ae0*/  STL [R1+0xdc0], R18 ;  /* 0x000dc01201007387 */ /* 0x000fe80000100800 */
[----:B---3--:R0:W-:Y:S04]  /*23af0*/  STL [R1+0x1548], R12 ;  /* 0x0015480c01007387 */ /* 0x0081e80000100800 */
[----:B------:R-:W-:Y:S04]  /*23b00*/  STL [R1+0x9d8], R19 ;  /* 0x0009d81301007387 */ /* 0x000fe80000100800 */
[----:B0-----:R-:W2:Y:S01]  /*23b10*/  LDL.LU R12, [R1+0xdb0] ;  /* 0x000db000010c7983 */ /* 0x001ea20000300800 */
[----:B------:R-:W-:-:S05]  /*23b20*/  IADD3 R0, P6, R0, UR7, RZ ;  /* 0x0000000700007c10 */ /* 0x000fca000ffde0ff */
[----:B------:R-:W-:Y:S01]  /*23b30*/  STL [R1+0xdb8], R0 ;  /* 0x000db80001007387 */ /* 0x000fe20000100800 */
[----:B------:R-:W-:-:S03]  /*23b40*/  ISETP.NE.U32.AND P0, PT, R22, R21, PT ;  /* 0x000000151600720c */ /* 0x000fc60003f05070 */
[----:B--2---:R0:W-:Y:S04]  /*23b50*/  STL [R1+0x154c], R12 ;  /* 0x00154c0c01007387 */ /* 0x0041e80000100800 */
[----:B0-----:R-:W2:Y:S04]  /*23b60*/  LDL.LU R12, [R1+0x9d0] ;  /* 0x0009d000010c7983 */ /* 0x001ea80000300800 */
[----:B------:R-:W3:Y:S04]  /*23b70*/  LDL.LU R13, [R1+0xda8] ;  /* 0x000da800010d7983 */ /* 0x000ee80000300800 */
[----:B------:R-:W4:Y:S04]  /*23b80*/  LDL.LU R14, [R1+0xdcc] ;  /* 0x000dcc00010e7983 */ /* 0x000f280000300800 */
[----:B------:R-:W3:Y:S04]  /*23b90*/  LDL.LU R15, [R1+0xda0] ;  /* 0x000da000010f7983 */ /* 0x000ee80000300800 */
        /* <DEDUP_REMOVED lines=24> */
[----:B------:R-:W3:Y:S01]  /*23d20*/  LDL.LU R0, [R1+0xd64] ;  /* 0x000d640001007983 */ /* 0x000ee20000300800 */
[----:B--2---:R-:W-:-:S05]  /*23d30*/  IADD3.X R12, R12, UR11, RZ, P1, !PT ;  /* 0x0000000b0c0c7c10 */ /* 0x004fca0008ffe4ff */
[----:B------:R0:W-:Y:S04]  /*23d40*/  STL [R1+0x9d0], R12 ;  /* 0x0009d00c01007387 */ /* 0x0001e80000100800 */
[----:B0-----:R-:W2:Y:S02]  /*23d50*/  LDL.LU R12, [R1+0x154c] ;  /* 0x00154c00010c7983 */ /* 0x001ea40000300800 */
[----:B--2---:R-:W-:-:S05]  /*23d60*/  IADD3 R12, P1, R12, UR7, RZ ;  /* 0x000000070c0c7c10 */ /* 0x004fca000ff3e0ff */
[----:B------:R0:W-:Y:S04]  /*23d70*/  STL [R1+0xdb0], R12 ;  /* 0x000db00c01007387 */ /* 0x0001e80000100800 */
[----:B0-----:R-:W2:Y:S01]  /*23d80*/  LDL.LU R12, [R1+0x1548] ;  /* 0x00154800010c7983 */ /* 0x001ea20000300800 */
[----:B----4-:R-:W-:Y:S02]  /*23d90*/  IADD3.X R14, R14, UR11, RZ, P3, !PT ;  /* 0x0000000b0e0e7c10 */ /* 0x010fe40009ffe4ff */
[----:B---3--:R-:W-:Y:S02]  /*23da0*/  IADD3 R15, P3, R15, UR7, RZ ;  /* 0x000000070f0f7c10 */ /* 0x008fe4000ff7e0ff */
[----:B------:R-:W-:Y:S02]  /*23db0*/  IADD3.X R2, R2, UR11, RZ, P4, !PT ;  /* 0x0000000b02027c10 */ /* 0x000fe4000a7fe4ff */
[----:B------:R-:W-:-:S02]  /*23dc0*/  IADD3 R3, P4, R3, UR7, RZ ;  /* 0x0000000703037c10 */ /* 0x000fc4000ff9e0ff */
[----:B------:R-:W-:Y:S02]  /*23dd0*/  IADD3.X R4, R4, UR11, RZ, P5, !PT ;  /* 0x0000000b04047c10 */ /* 0x000fe4000affe4ff */
[----:B------:R-:W-:Y:S02]  /*23de0*/  IADD3 R5, P5, R5, UR7, RZ ;  /* 0x0000000705057c10 */ /* 0x000fe4000ffbe0ff */
[----:B------:R-:W-:Y:S02]  /*23df0*/  IADD3.X R6, R6, UR11, RZ, P6, !PT ;  /* 0x0000000b06067c10 */ /* 0x000fe4000b7fe4ff */
[----:B------:R-:W-:Y:S02]  /*23e00*/  IADD3 R7, P6, R7, UR7, RZ ;  /* 0x0000000707077c10 */ /* 0x000fe4000ffde0ff */
        /* <DEDUP_REMOVED lines=12> */
[----:B--2---:R-:W-:Y:S02]  /*23ed0*/  IADD3.X R12, R12, UR11, RZ, P2, !PT ;  /* 0x0000000b0c0c7c10 */ /* 0x004fe400097fe4ff */
[----:B------:R-:W-:-:S03]  /*23ee0*/  IADD3 R13, P2, R13, UR7, RZ ;  /* 0x000000070d0d7c10 */ /* 0x000fc6000ff5e0ff */
[----:B------:R0:W-:Y:S04]  /*23ef0*/  STL [R1+0xdd4], R12 ;  /* 0x000dd40c01007387 */ /* 0x0001e80000100800 */
[----:B------:R-:W-:Y:S04]  /*23f00*/  STL [R1+0xda8], R13 ;  /* 0x000da80d01007387 */ /* 0x000fe80000100800 */
[----:B------:R-:W-:Y:S04]  /*23f10*/  STL [R1+0xdcc], R14 ;  /* 0x000dcc0e01007387 */ /* 0x000fe80000100800 */
[----:B------:R-:W-:Y:S04]  /*23f20*/  STL [R1+0xda0], R15 ;  /* 0x000da00f01007387 */ /* 0x000fe80000100800 */
[----:B------:R-:W-:Y:S04]  /*23f30*/  STL [R1+0xdc4], R2 ;  /* 0x000dc40201007387 */ /* 0x000fe80000100800 */
[----:B------:R-:W-:Y:S04]  /*23f40*/  STL [R1+0xd98], R3 ;  /* 0x000d980301007387 */ /* 0x000fe80000100800 */
[----:B------:R-:W-:Y:S04]  /*23f50*/  STL [R1+0xdbc], R4 ;  /* 0x000dbc0401007387 */ /* 0x000fe80000100800 */
[----:B------:R-:W-:Y:S01]  /*23f60*/  STL [R1+0xd90], R5 ;  /* 0x000d900501007387 */ /* 0x000fe20000100800 */
[----:B------:R-:W-:-:S03]  /*23f70*/  IADD3.X R10, R10, UR11, RZ, P2, !PT ;  /* 0x0000000b0a0a7c10 */ /* 0x000fc600097fe4ff */
[----:B------:R-:W-:Y:S01]  /*23f80*/  STL [R1+0xdb4], R6 ;  /* 0x000db40601007387 */ /* 0x000fe20000100800 */
[----:B------:R-:W-:-:S03]  /*23f90*/  IADD3 R11, P2, R11, UR7, RZ ;  /* 0x000000070b0b7c10 */ /* 0x000fc6000ff5e0ff */
        /* <DEDUP_REMOVED lines=19> */
[----:B0-----:R-:W2:Y:S01]  /*240d0*/  LDL.LU R12, [R1+0xd30] ;  /* 0x000d3000010c7983 */ /* 0x001ea20000300800 */
[----:B------:R-:W-:-:S02]  /*240e0*/  IADD3.X R18, R18, UR11, RZ, P3, !PT ;  /* 0x0000000b12127c10 */ /* 0x000fc40009ffe4ff */
[----:B------:R-:W-:-:S03]  /*240f0*/  IADD3 R19, P3, R19, UR7, RZ ;  /* 0x0000000713137c10 */ /* 0x000fc6000ff7e0ff */
[----:B------:R-:W-:Y:S04]  /*24100*/  STL [R1+0xd6c], R18 ;  /* 0x000d6c1201007387 */ /* 0x000fe80000100800 */
[----:B--2---:R0:W-:Y:S04]  /*24110*/  STL [R1+0x1540], R12 ;  /* 0x0015400c01007387 */ /* 0x0041e80000100800 */
[----:B------:R-:W-:Y:S04]  /*24120*/  STL [R1+0xd40], R19 ;  /* 0x000d401301007387 */ /* 0x000fe80000100800 */
[----:B0-----:R-:W2:Y:S01]  /*24130*/  LDL.LU R12, [R1+0xd5c] ;  /* 0x000d5c00010c7983 */ /* 0x001ea20000300800 */
[----:B------:R-:W-:-:S05]  /*24140*/  IADD3.X R0, R0, UR11, RZ, P4, !PT ;  /* 0x0000000b00007c10 */ /* 0x000fca000a7fe4ff */
[----:B------:R-:W-:Y:S04]  /*24150*/  STL [R1+0xd64], R0 ;  /* 0x000d640001007387 */ /* 0x000fe80000100800 */
[----:B--2---:R0:W-:Y:S04]  /*24160*/  STL [R1+0x1544], R12 ;  /* 0x0015440c01007387 */ /* 0x0041e80000100800 */
[----:B0-----:R-:W2:Y:S04]  /*24170*/  LDL.LU R12, [R1+0xd38] ;  /* 0x000d3800010c7983 */ /* 0x001ea80000300800 */
[----:B------:R-:W3:Y:S04]  /*24180*/  LDL.LU R13, [R1+0xd54] ;  /* 0x000d5400010d7983 */ /* 0x000ee80000300800 */
        /* <DEDUP_REMOVED lines=26> */
[----:B------:R-:W4:Y:S01]  /*24330*/  LDL.LU R0, [R1+0xcc0] ;  /* 0x000cc00001007983 */ /* 0x000f220000300800 */
[----:B--2---:R-:W-:-:S05]  /*24340*/  IADD3 R12, P4, R12, UR7, RZ ;  /* 0x000000070c0c7c10 */ /* 0x004fca000ff9e0ff */
[----:B------:R0:W-:Y:S04]  /*24350*/  STL [R1+0xd38], R12 ;  /* 0x000d380c01007387 */ /* 0x0001e80000100800 */
[----:B0-----:R-:W2:Y:S02]  /*24360*/  LDL.LU R12, [R1+0x1544] ;  /* 0x00154400010c7983 */ /* 0x001ea40000300800 */
[----:B--2---:R-:W-:-:S05]  /*24370*/  IADD3.X R12, R12, UR11, RZ, P5, !PT ;  /* 0x0000000b0c0c7c10 */ /* 0x004fca000affe4ff */
[----:B------:R0:W-:Y:S04]  /*24380*/  STL [R1+0xd5c], R12 ;  /* 0x000d5c0c01007387 */ /* 0x0001e80000100800 */
[----:B0-----:R-:W2:Y:S01]  /*24390*/  LDL.LU R12, [R1+0x1540] ;  /* 0x00154000010c7983 */ /* 0x001ea20000300800 */
[----:B---3--:R-:W-:Y:S02]  /*243a0*/  IADD3.X R13, R13, UR11, RZ, P6, !PT ;  /* 0x0000000b0d0d7c10 */ /* 0x008fe4000b7fe4ff */
[----:B----4-:R-:W-:Y:S02]  /*243b0*/  IADD3 R14, P6, R14, UR7, RZ ;  /* 0x000000070e0e7c10 */ /* 0x010fe4000ffde0ff */
        /* <DEDUP_REMOVED lines=19> */
[----:B--2---:R-:W-:-:S05]  /*244f0*/  IADD3 R12, P5, R12, UR7, RZ ;  /* 0x000000070c0c7c10 */ /* 0x004fca000ffbe0ff */
[----:B------:R0:W-:Y:S04]  /*24500*/  STL [R1+0xd30], R12 ;  /* 0x000d300c01007387 */ /* 0x0001e80000100800 */
        /* <DEDUP_REMOVED lines=29> */
[----:B0-----:R-:W2:Y:S01]  /*246e0*/  LDL.LU R12, [R1+0xcdc] ;  /* 0x000cdc00010c7983 */ /* 0x001ea20000300800 */
[----:B------:R-:W-:-:S02]  /*246f0*/  IADD3 R18, P6, R18, UR7, RZ ;  /* 0x0000000712127c10 */ /* 0x000fc4000ffde0ff */
[----:B------:R-:W-:-:S03]  /*24700*/  IADD3.X R19, R19, UR11, RZ, P1, !PT ;  /* 0x0000000b13137c10 */ /* 0x000fc60008ffe4ff */
[----:B------:R-:W-:Y:S04]  /*24710*/  STL [R1+0xcc8], R18 ;  /* 0x000cc81201007387 */ /* 0x000fe80000100800 */
[----:B--2---:R0:W-:Y:S04]  /*24720*/  STL [R1+0x1538], R12 ;  /* 0x0015380c01007387 */ /* 0x0041e80000100800 */
[----:B------:R-:W-:Y:S04]  /*24730*/  STL [R1+0xcec], R19 ;  /* 0x000cec1301007387 */ /* 0x000fe80000100800 */
[----:B0-----:R-:W2:Y:S01]  /*24740*/  LDL.LU R12, [R1+0xcb8] ;  /* 0x000cb800010c7983 */ /* 0x001ea20000300800 */
[----:B------:R-:W-:-:S05]  /*24750*/  IADD3 R0, P1, R0, UR7, RZ ;  /* 0x0000000700007c10 */ /* 0x000fca000ff3e0ff */
[----:B------:R-:W-:Y:S04]  /*24760*/  STL [R1+0xcc0], R0 ;  /* 0x000cc00001007387 */ /* 0x000fe80000100800 */
        /* <DEDUP_REMOVED lines=833> */
[----:B------:R-:W-:-:S02]  /*27b80*/  IADD3.X R18, R18, UR8, RZ, P2, !PT ;  /* 0x0000000812127c10 */ /* 0x000fc400097fe4ff */
[----:B--2---:R-:W-:Y:S02]  /*27b90*/  IADD3.X R12, R12, UR8, RZ, P1, !PT ;  /* 0x000000080c0c7c10 */ /* 0x004fe40008ffe4ff */
        /* <DEDUP_REMOVED lines=31> */
[----:B------:R0:W-:Y:S04]  /*27d90*/  STL [R1+0xe08], R0 ;  /* 0x000e080001007387 */ /* 0x0001e80000100800 */
[----:B------:R-:W-:Y:S04]  /*27da0*/  STL [R1+0xe0c], R18 ;  /* 0x000e0c1201007387 */ /* 0x000fe80000100800 */
[----:B0-----:R-:W2:Y:S01]  /*27db0*/  LDL.LU R0, [R1+0xf98] ;  /* 0x000f980001007983 */ /* 0x001ea20000300800 */
[----:B------:R-:W-:-:S05]  /*27dc0*/  IADD3 R19, P2, R19, UR5, RZ ;  /* 0x0000000513137c10 */ /* 0x000fca000ff5e0ff */
[----:B------:R-:W-:Y:S04]  /*27dd0*/  STL [R1+0xf88], R19 ;  /* 0x000f881301007387 */ /* 0x000fe80000100800 */
[----:B--2---:R0:W-:Y:S04]  /*27de0*/  STL [R1+0x14f0], R0 ;  /* 0x0014f00001007387 */ /* 0x0041e80000100800 */
[----:B0-----:R-:W2:Y:S04]  /*27df0*/  LDL.LU R0, [R1+0xe04] ;  /* 0x000e040001007983 */ /* 0x001ea80000300800 */
        /* <DEDUP_REMOVED lines=58> */
[----:B------:R-:W-:Y:S02]  /*281a0*/  IADD3.X R17, R17, UR8, RZ, P1, !PT ;  /* 0x0000000811117c10 */ /* 0x000fe40008ffe4ff */
[----:B------:R-:W-:Y:S02]  /*281b0*/  IADD3.X R19, R19, UR8, RZ, P3, !PT ;  /* 0x0000000813137c10 */ /* 0x000fe40009ffe4ff */
[----:B------:R-:W-:Y:S02]  /*281c0*/  IADD3.X R18, R18, UR8, RZ, P2, !PT ;  /* 0x0000000812127c10 */ /* 0x000fe400097fe4ff */
[----:B--2---:R-:W-:-:S05]  /*281d0*/  IADD3 R0, P4, R0, UR5, RZ ;  /* 0x0000000500007c10 */ /* 0x004fca000ff9e0ff */
[----:B------:R0:W-:Y:S01]  /*281e0*/  STL [R1+0xf98], R0 ;  /* 0x000f980001007387 */ /* 0x0001e20000100800 */
[----:B------:R-:W-:Y:S02]  /*281f0*/  IADD3.X R8, R8, UR8, RZ, P4, !PT ;  /* 0x0000000808087c10 */ /* 0x000fe4000a7fe4ff */
[----:B------:R-:W-:Y:S01]  /*28200*/  IADD3 R9, P4, R9, UR5, RZ ;  /* 0x0000000509097c10 */ /* 0x000fe2000ff9e0ff */
[----:B0-----:R1:W5:Y:S04]  /*28210*/  LDL.LU R0, [R1+0x14ec] ;  /* 0x0014ec0001007983 */ /* 0x0013680000300800 */
[----:B------:R1:W-:Y:S04]  /*28220*/  STL [R1+0xe00], R12 ;  /* 0x000e000c01007387 */ /* 0x0003e80000100800 */
        /* <DEDUP_REMOVED lines=16> */
[----:B------:R1:W-:Y:S01]  /*28330*/  STL [R1+0xfc4], R23 ;  /* 0x000fc41701007387 */ /* 0x0003e20000100800 */
[----:B------:R-:W-:-:S03]  /*28340*/  IADD3.X R28, R28, UR8, RZ, P4, !PT ;  /* 0x000000081c1c7c10 */ /* 0x000fc6000a7fe4ff */
        /* <DEDUP_REMOVED lines=10> */
[----:B------:R-:W-:Y:S05]  /*283f0*/  @P0 BRA `(.L_x_2) ;  /* 0xfffffe4c002c0947 */ /* 0x000fea000383ffff */
.L_x_1:
[----:B-1----:R-:W3:Y:S01]  /*28400*/  LDL.LU R25, [R1+0x1b8] ;  /* 0x0001b80001197983 */ /* 0x002ee20000300800 */
[----:B------:R-:W-:Y:S01]  /*28410*/  ULDC.64 UR12, c[0x0][0x228] ;  /* 0x00008a00000c7ab9 */ /* 0x000fe20000000a00 */
[----:B------:R-:W-:Y:S01]  /*28420*/  ULDC.64 UR6, c[0x0][0x228] ;  /* 0x00008a0000067ab9 */ /* 0x000fe20000000a00 */
[----:B------:R-:W-:Y:S01]  /*28430*/  ULDC UR5, c[0x0][0x22c] ;  /* 0x00008b0000057ab9 */ /* 0x000fe20000000800 */
[----:B------:R-:W-:Y:S01]  /*28440*/  ULDC.64 UR8, c[0x0][0x228] ;  /* 0x00008a0000087ab9 */ /* 0x000fe20000000a00 */
[----:B------:R-:W-:Y:S01]  /*28450*/  ULDC.64 UR10, c[0x0][0x228] ;  /* 0x00008a00000a7ab9 */ /* 0x000fe20000000a00 */
[----:B------:R-:W-:Y:S01]  /*28460*/  ULDC.64 UR14, c[0x0][0x220] ;  /* 0x00008800000e7ab9 */ /* 0x000fe20000000a00 */
[----:B------:R-:W-:Y:S01]  /*28470*/  ULDC.64 UR16, c[0x0][0x220] ;  /* 0x0000880000107ab9 */ /* 0x000fe20000000a00 */
[----:B------:R-:W-:Y:S01]  /*28480*/  ULDC UR29, c[0x0][0x248] ;  /* 0x00009200001d7ab9 */ /* 0x000fe20000000800 */
        /* <DEDUP_REMOVED lines=41> */
[----:B------:R-:W-:Y:S06]  /*28720*/  BAR.SYNC.DEFER_BLOCKING 0x0 ;  /* 0x0000000000007b1d */ /* 0x000fec0000010000 */
[----:B---3--:R1:W-:Y:S04]  /*28730*/  STL [R1+0x1a28], R25 ;  /* 0x001a281901007387 */ /* 0x0083e80000100800 */
[----:B-1----:R-:W3:Y:S04]  /*28740*/  LDL.LU R25, [R1+0x100] ;  /* 0x0001000001197983 */ /* 0x002ee80000300800 */
        /* <DEDUP_REMOVED lines=8> */
[----:B------:R-:W4:Y:S04]  /*287d0*/  LDL.LU R24, [R1+0x1bc] ;  /* 0x0001bc0001187983 */ /* 0x000f280000300800 */
[----:B----4-:R1:W-:Y:S04]  /*287e0*/  STL [R1+0x1a30], R24 ;  /* 0x001a301801007387 */ /* 0x0103e80000100800 */
[----:B-1----:R-:W4:Y:S04]  /*287f0*/  LDL.LU R24, [R1+0xe8] ;  /* 0x0000e80001187983 */ /* 0x002f280000300800 */
[----:B----4-:R1:W-:Y:S04]  /*28800*/  STL [R1+0x1a38], R24 ;  /* 0x001a381801007387 */ /* 0x0103e80000100800 */
[----:B-1----:R-:W4:Y:S04]  /*28810*/  LDL.LU R24, [R1+0xe0] ;  /* 0x0000e00001187983 */ /* 0x002f280000300800 */
[----:B----4-:R1:W-:Y:S04]  /*28820*/  STL [R1+0x1a40], R24 ;  /* 0x001a401801007387 */ /* 0x0103e80000100800 */
[----:B-1----:R-:W4:Y:S04]  /*28830*/  LDL.LU R24, [R1+0xc8] ;  /* 0x0000c80001187983 */ /* 0x002f280000300800 */
[----:B----4-:R1:W-:Y:S04]  /*28840*/  STL [R1+0x1a48], R24 ;  /* 0x001a481801007387 */ /* 0x0103e80000100800 */
[----:B-1----:R-:W3:Y:S04]  /*28850*/  LDL.LU R24, [R1+0xc0] ;  /* 0x0000c00001187983 */ /* 0x002ee80000300800 */
[----:B------:R-:W4:Y:S04]  /*28860*/  LDL.LU R23, [R1+0x1d0] ;  /* 0x0001d00001177983 */ /* 0x000f280000300800 */
[----:B0-----:R-:W4:Y:S04]  /*28870*/  LDL.LU R22, [R1+0x1d4] ;  /* 0x0001d40001167983 */ /* 0x001f280000300800 */
[----:B------:R-:W4:Y:S04]  /*28880*/  LDL.LU R21, [R1+0x1d8] ;  /* 0x0001d80001157983 */ /* 0x000f280000300800 */
[----:B------:R-:W4:Y:S04]  /*28890*/  LDL.LU R20, [R1+0x1dc] ;  /* 0x0001dc0001147983 */ /* 0x000f280000300800 */
[----:B------:R-:W4:Y:S04]  /*288a0*/  LDL.LU R19, [R1+0x1f0] ;  /* 0x0001f00001137983 */ /* 0x000f280000300800 */
[----:B------:R-:W4:Y:S04]  /*288b0*/  LDL.LU R18, [R1+0x1f4] ;  /* 0x0001f40001127983 */ /* 0x000f280000300800 */
[----:B------:R0:W-:Y:S04]  /*288c0*/  STL [R1+0x16d8], R16 ;  /* 0x0016d81001007387 */ /* 0x0001e80000100800 */
[----:B0-----:R-:W4:Y:S04]  /*288d0*/  LDL.LU R16, [R1+0x1b4] ;  /* 0x0001b40001107983 */ /* 0x001f280000300800 */
[----:B-----5:R2:W-:Y:S04]  /*288e0*/  STL [R1+0x16d4], R0 ;  /* 0x0016d40001007387 */ /* 0x0205e80000100800 */
[----:B--2---:R-:W4:Y:S04]  /*288f0*/  LDL.LU R0, [R1+0x1b0] ;  /* 0x0001b00001007983 */ /* 0x004f280000300800 */
[----:B------:R0:W-:Y:S04]  /*28900*/  STL [R1+0x1600], R17 ;  /* 0x0016001101007387 */ /* 0x0001e80000100800 */
[----:B0-----:R-:W2:Y:S04]  /*28910*/  LDL.LU R17, [R1+0x104] ;  /* 0x0001040001117983 */ /* 0x001ea80000300800 */
[----:B------:R0:W-:Y:S04]  /*28920*/  STL.64 [R1+0x15e0], R10 ;  /* 0x0015e00a01007387 */ /* 0x0001e80000100a00 */
[----:B0-----:R-:W4:Y:S04]  /*28930*/  LDL.LU R10, [R1+0x198] ;  /* 0x00019800010a7983 */ /* 0x001f280000300800 */
[----:B------:R-:W4:Y:S04]  /*28940*/  LDL.LU R11, [R1+0x19c] ;  /* 0x00019c00010b7983 */ /* 0x000f280000300800 */
[----:B------:R0:W-:Y:S04]  /*28950*/  STL.64 [R1+0x15d8], R12 ;  /* 0x0015d80c01007387 */ /* 0x0001e80000100a00 */
[----:B0-----:R-:W4:Y:S04]  /*28960*/  LDL.LU R12, [R1+0x190] ;  /* 0x00019000010c7983 */ /* 0x001f280000300800 */
[----:B------:R-:W4:Y:S04]  /*28970*/  LDL.LU R13, [R1+0x194] ;  /* 0x00019400010d7983 */ /* 0x000f280000300800 */
[----:B------:R0:W-:Y:S04]  /*28980*/  STL [R1+0x15d0], R27 ;  /* 0x0015d01b01007387 */ /* 0x0001e80000100800 */
[----:B0-----:R-:W4:Y:S04]  /*28990*/  LDL.LU R27, [R1+0x17c] ;  /* 0x00017c00011b7983 */ /* 0x001f280000300800 */
[----:B------:R0:W-:Y:S04]  /*289a0*/  STL [R1+0x15e8], R26 ;  /* 0x0015e81a01007387 */ /* 0x0001e80000100800 */
[----:B0-----:R-:W4:Y:S04]  /*289b0*/  LDL.LU R26, [R1+0x178] ;  /* 0x00017800011a7983 */ /* 0x001f280000300800 */
[----:B------:R0:W-:Y:S04]  /*289c0*/  STL.64 [R1+0x15c8], R2 ;  /* 0x0015c80201007387 */ /* 0x0001e80000100a00 */
[----:B0-----:R-:W4:Y:S04]  /*289d0*/  LDL.LU R2, [R1+0x170] ;  /* 0x0001700001027983 */ /* 0x001f280000300800 */
[----:B------:R-:W4:Y:S04]  /*289e0*/  LDL.LU R3, [R1+0x174] ;  /* 0x0001740001037983 */ /* 0x000f280000300800 */
[----:B------:R0:W-:Y:S04]  /*289f0*/  STL.64 [R1+0x15c0], R4 ;  /* 0x0015c00401007387 */ /* 0x0001e80000100a00 */
[----:B0-----:R-:W2:Y:S04]  /*28a00*/  LDL.LU R4, [R1+0x158] ;  /* 0x0001580001047983 */ /* 0x001ea80000300800 */
[----:B------:R-:W2:Y:S04]  /*28a10*/  LDL.LU R5, [R1+0x15c] ;  /* 0x00015c0001057983 */ /* 0x000ea80000300800 */
[----:B------:R0:W-:Y:S04]  /*28a20*/  STL.64 [R1+0x15b8], R6 ;  /* 0x0015b80601007387 */ /* 0x0001e80000100a00 */
[----:B0-----:R-:W4:Y:S04]  /*28a30*/  LDL.LU R6, [R1+0x150] ;  /* 0x0001500001067983 */ /* 0x001f280000300800 */
[----:B------:R-:W4:Y:S04]  /*28a40*/  LDL.LU R7, [R1+0x154] ;  /* 0x0001540001077983 */ /* 0x000f280000300800 */
[----:B------:R0:W-:Y:S04]  /*28a50*/  STL.64 [R1+0x15b0], R8 ;  /* 0x0015b00801007387 */ /* 0x0001e80000100a00 */
[----:B0-----:R-:W2:Y:S04]  /*28a60*/  LDL.LU R9, [R1+0x10c] ;  /* 0x00010c0001097983 */ /* 0x001ea80000300800 */
[----:B------:R-:W4:Y:S04]  /*28a70*/  LDL.LU R8, [R1+0x12c] ;  /* 0x00012c0001087983 */ /* 0x000f280000300800 */
[----:B------:R0:W-:Y:S04]  /*28a80*/  STL [R1+0x15ac], R14 ;  /* 0x0015ac0e01007387 */ /* 0x0001e80000100800 */
[----:B0-----:R-:W4:Y:S04]  /*28a90*/  LDL.LU R14, [R1+0x128] ;  /* 0x00012800010e7983 */ /* 0x001f280000300800 */
[----:B------:R0:W-:Y:S04]  /*28aa0*/  STL [R1+0x15a8], R15 ;  /* 0x0015a80f01007387 */ /* 0x0001e80000100800 */
[----:B0-----:R-:W4:Y:S04]  /*28ab0*/  LDL.LU R15, [R1+0x124] ;  /* 0x00012400010f7983 */ /* 0x001f280000300800 */
[----:B------:R0:W-:Y:S04]  /*28ac0*/  STL [R1+0x15a4], R28 ;  /* 0x0015a41c01007387 */ /* 0x0001e80000100800 */
[----:B0-----:R-:W4:Y:S04]  /*28ad0*/  LDL.LU R28, [R1+0x120] ;  /* 0x00012000011c7983 */ /* 0x001f280000300800 */
[----:B------:R0:W-:Y:S04]  /*28ae0*/  STL [R1+0x15a0], R29 ;  /* 0x0015a01d01007387 */ /* 0x0001e80000100800 */
[----:B0-----:R-:W2:Y:S01]  /*28af0*/  LDL.LU R29, [R1+0x108] ;  /* 0x00010800011d7983 */ /* 0x001ea20000300800 */
[----:B---3--:R-:W-:-:S03]  /*28b00*/  F2FP.SATFINITE.E4M3.F32.PACK_AB_MERGE_C R25, R25, R24, RZ ;  /* 0x000000181919723e */ /* 0x008fc600048070ff */
[----:B------:R-:W3:Y:S04]  /*28b10*/  LDL.LU R24, [R1+0x1a48] ;  /* 0x001a480001187983 */ /* 0x000ee80000300800 */
[----:B------:R0:W-:Y:S04]  /*28b20*/  STL [R1+0x8c4], R25 ;  /* 0x0008c41901007387 */ /* 0x0001e80000100800 */
[----:B0-----:R-:W3:Y:S02]  /*28b30*/  LDL.LU R25, [R1+0x1a44] ;  /* 0x001a440001197983 */ /* 0x001ee40000300800 */
[----:B---3--:R-:W-:-:S02]  /*28b40*/  F2FP.SATFINITE.E4M3.F32.PACK_AB_MERGE_C R25, R25, R24, RZ ;  /* 0x000000181919723e */ /* 0x008fc400048070ff */
        /* <DEDUP_REMOVED lines=10> */
[----:B0-----:R-:W3:Y:S01]  /*28bf0*/  LDL.LU R25, [R1+0x1a2c] ;  /* 0x001a2c0001197983 */ /* 0x001ee20000300800 */
[----:B--2---:R-:W-:Y:S02]  /*28c00*/  F2FP.SATFINITE.E4M3.F32.PACK_AB_MERGE_C R9, R9, R29, RZ ;  /* 0x0000001d0909723e */ /* 0x004fe400048070ff */
[----:B----4-:R-:W-:-:S02]  /*28c10*/  F2FP.SATFINITE.E4M3.F32.PACK_AB_MERGE_C R8, R8, R14, RZ ;  /* 0x0000000e0808723e */ /* 0x010fc400048070ff */
[----:B------:R-:W-:Y:S02]  /*28c20*/  F2FP.SATFINITE.E4M3.F32.PACK_AB_MERGE_C R6, R7, R6, RZ ;  /* 0x000000060706723e */ /* 0x000fe400048070ff */
[----:B------:R-:W-:Y:S02]  /*28c30*/  F2FP.SATFINITE.E4M3.F32.PACK_AB_MERGE_C R5, R5, R4, RZ ;  /* 0x000000040505723e */ /* 0x000fe400048070ff */
[----:B---3--:R-:W-:Y:S02]  /*28c40*/  F2FP.SATFINITE.E4M3.F32.PACK_AB_MERGE_C R17, R17, R25, RZ ;  /* 0x000000191111723e */ /* 0x008fe400048070ff */
[----:B------:R-:W2:Y:S01]  /*28c50*/  LDL.LU R25, [R1+0x1a28] ;  /* 0x001a280001197983 */ /* 0x000ea20000300800 */
[----:B------:R-:W-:Y:S02]  /*28c60*/  F2FP.SATFINITE.E4M3.F32.PACK_AB_MERGE_C R2, R3, R2, RZ ;  /* 0x000000020302723e */ /* 0x000fe400048070ff */
[----:B------:R-:W-:Y:S01]  /*28c70*/  F2FP.SATFINITE.E4M3.F32.PACK_AB_MERGE_C R4, R27, R26, RZ ;  /* 0x0000001a1b04723e */ /* 0x000fe200048070ff */
[----:B------:R-:W-:Y:S01]  /*28c80*/  STL [R1+0x1678], R17 ;  /* 0x0016781101007387 */ /* 0x000fe20000100800 */
[----:B------:R-:W-:-:S03]  /*28c90*/  F2FP.SATFINITE.E4M3.F32.PACK_AB_MERGE_C R3, R13, R12, RZ ;  /* 0x0000000c0d03723e */ /* 0x000fc600048070ff */
[----:B------:R0:W-:Y:S02]  /*28ca0*/  STL [R1+0x167c], R9 ;  /* 0x00167c0901007387 */ /* 0x0001e40000100800 */
[----:B0-----:R-:W-:-:S05]  /*28cb0*/  F2FP.SATFINITE.E4M3.F32.PACK_AB_MERGE_C R9, R15, R28, RZ ;  /* 0x0000001c0f09723e */ /* 0x001fca00048070ff */
[----:B------:R-:W-:Y:S04]  /*28cc0*/  STL [R1+0x1450], R9 ;  /* 0x0014500901007387 */ /* 0x000fe80000100800 */
[----:B------:R-:W-:Y:S04]  /*28cd0*/  STL [R1+0x1444], R8 ;  /* 0x0014440801007387 */ /* 0x000fe80000100800 */
[----:B------:R-:W-:Y:S04]  /*28ce0*/  STL [R1+0x1484], R6 ;  /* 0x0014840601007387 */ /* 0x000fe80000100800 */
[----:B------:R-:W-:Y:S04]  /*28cf0*/  STL [R1+0x1480], R5 ;  /* 0x0014800501007387 */ /* 0x000fe80000100800 */
[----:B------:R0:W-:Y:S04]  /*28d00*/  STL [R1+0x1470], R2 ;  /* 0x0014700201007387 */ /* 0x0001e80000100800 */
[----:B------:R1:W-:Y:S04]  /*28d10*/  STL [R1+0x1474], R4 ;  /* 0x0014740401007387 */ /* 0x0003e80000100800 */
[----:B------:R3:W-:Y:S01]  /*28d20*/  STL [R1+0x13dc], R3 ;  /* 0x0013dc0301007387 */ /* 0x0007e20000100800 */
[----:B0-----:R-:W-:-:S02]  /*28d30*/  F2FP.SATFINITE.E4M3.F32.PACK_AB_MERGE_C R2, R11, R10, RZ ;  /* 0x0000000a0b02723e */ /* 0x001fc400048070ff */
[----:B-1----:R-:W-:Y:S02]  /*28d40*/  F2FP.SATFINITE.E4M3.F32.PACK_AB_MERGE_C R4, R16, R0, RZ ;  /* 0x000000001004723e */ /* 0x002fe400048070ff */
[----:B---3--:R-:W-:-:S03]  /*28d50*/  F2FP.SATFINITE.E4M3.F32.PACK_AB_MERGE_C R3, R22, R23, RZ ;  /* 0x000000171603723e */ /* 0x008fc600048070ff */
[----:B------:R-:W-:Y:S04]  /*28d60*/  STL [R1+0x1604], R4 ;  /* 0x0016040401007387 */ /* 0x000fe80000100800 */
[----:B------:R0:W-:Y:S02]  /*28d70*/  STL [R1+0x13f0], R2 ;  /* 0x0013f00201007387 */ /* 0x0001e40000100800 */
[----:B0-----:R-:W-:Y:S02]  /*28d80*/  F2FP.SATFINITE.E4M3.F32.PACK_AB_MERGE_C R2, R20, R21, RZ ;  /* 0x000000151402723e */ /* 0x001fe400048070ff */
[----:B--2---:R-:W-:-:S05]  /*28d90*/  F2FP.SATFINITE.E4M3.F32.PACK_AB_MERGE_C R0, R24, R25, RZ ;  /* 0x000000191800723e */ /* 0x004fca00048070ff */
[----:B------:R0:W-:Y:S04]  /*28da0*/  STL [R1+0x1360], R0 ;  /* 0x0013600001007387 */ /* 0x0001e80000100800 */
[----:B------:R-:W-:Y:S04]  /*28db0*/  STL [R1+0x8cc], R3 ;  /* 0x0008cc0301007387 */ /* 0x000fe80000100800 */
[----:B------:R-:W2:Y:S01]  /*28dc0*/  LDL.LU R4, [R1+0x894] ;  /* 0x0008940001047983 */ /* 0x000ea20000300800 */
[----:B0-----:R-:W-:-:S03]  /*28dd0*/  F2FP.SATFINITE.E4M3.F32.PACK_AB_MERGE_C R0, R18, R19, RZ ;  /* 0x000000131200723e */ /* 0x001fc600048070ff */
[----:B------:R-:W-:Y:S04]  /*28de0*/  STL [R1+0x8c8], R2 ;  /* 0x0008c80201007387 */ /* 0x000fe80000100800 */
[----:B--2---:R0:W-:Y:S04]  /*28df0*/  STL [R1+0x19b0], R4 ;  /* 0x0019b00401007387 */ /* 0x0041e80000100800 */
[----:B------:R-:W-:Y:S04]  /*28e00*/  STL [R1+0x8b8], R0 ;  /* 0x0008b80001007387 */ /* 0x000fe80000100800 */
[----:B0-----:R-:W2:Y:S04]  /*28e10*/  LDL.LU R4, [R1+0x8ac] ;  /* 0x0008ac0001047983 */ /* 0x001ea80000300800 */
[----:B--2---:R0:W-:Y:S04]  /*28e20*/  STL [R1+0x19b8], R4 ;  /* 0x0019b80401007387 */ /* 0x0041e80000100800 */
        /* <DEDUP_REMOVED lines=27> */
[----:B------:R-:W3:Y:S04]  /*28fe0*/  LDL.LU R9, [R1+0x898] ;  /* 0x0008980001097983 */ /* 0x000ee80000300800 */
[----:B---3--:R0:W-:Y:S04]  /*28ff0*/  STL [R1+0x19ac], R9 ;  /* 0x0019ac0901007387 */ /* 0x0081e80000100800 */
[----:B0-----:R-:W3:Y:S04]  /*29000*/  LDL.LU R9, [R1+0x890] ;  /* 0x0008900001097983 */ /* 0x001ee80000300800 */
        /* <DEDUP_REMOVED lines=29> */
[----:B0-----:R-:W2:Y:S04]  /*291e0*/  LDL.LU R9, [R1+0x1f8] ;  /* 0x0001f80001097983 */ /* 0x001ea80000300800 */
[----:B------:R-:W3:Y:S04]  /*291f0*/  LDL.LU R17, [R1+0x89c] ;  /* 0x00089c0001117983 */ /* 0x000ee80000300800 */
[----:B------:R-:W4:Y:S04]  /*29200*/  LDL.LU R29, [R1+0x880] ;  /* 0x00088000011d7983 */ /* 0x000f280000300800 */
[----:B------:R-:W4:Y:S04]  /*29210*/  LDL.LU R28, [R1+0x884] ;  /* 0x00088400011c7983 */ /* 0x000f280000300800 */
[----:B------:R-:W3:Y:S04]  /*29220*/  LDL.LU R15, [R1+0x888] ;  /* 0x00088800010f7983 */ /* 0x000ee80000300800 */
        /* <DEDUP_REMOVED lines=23> */
[----:B--2---:R-:W-:-:S03]  /*293a0*/  F2FP.SATFINITE.E4M3.F32.PACK_AB_MERGE_C R4, R4, R9, RZ ;  /* 0x000000090404723e */ /* 0x004fc600048070ff */
[----:B------:R-:W2:Y:S04]  /*293b0*/  LDL.LU R9, [R1+0x1a24] ;  /* 0x001a240001097983 */ /* 0x000ea80000300800 */
[----:B------:R0:W-:Y:S04]  /*293c0*/  STL [R1+0x8c0], R4 ;  /* 0x0008c00401007387 */ /* 0x0001e80000100800 */
[----:B0-----:R-:W2:Y:S02]  /*293d0*/  LDL.LU R4, [R1+0x1a20] ;  /* 0x001a200001047983 */ /* 0x001ea40000300800 */
[----:B--2---:R-:W-:-:S02]  /*293e0*/  F2FP.SATFINITE.E4M3.F32.PACK_AB_MERGE_C R4, R4, R9, RZ ;  /* 0x000000090404723e */ /* 0x004fc400048070ff */
        /* <DEDUP_REMOVED lines=56> */
[----:B------:R-:W2:Y:S01]  /*29770*/  LDL.LU R9, [R1+0x19ac] ;  /* 0x0019ac0001097983 */ /* 0x000ea20000300800 */
[----:B---3--:R-:W-:-:S03]  /*29780*/  F2FP.SATFINITE.E4M3.F32.PACK_AB_MERGE_C R11, R11, R15, RZ ;  /* 0x0000000f0b0b723e */ /* 0x008fc600048070ff */
[----:B------:R0:W-:Y:S01]  /*29790*/  STL [R1+0x2f4], R4 ;  /* 0x0002f40401007387 */ /* 0x0001e20000100800 */
[----:B----4-:R-:W-:Y:S02]  /*297a0*/  F2FP.SATFINITE.E4M3.F32.PACK_AB_MERGE_C R8, R8, R14, RZ ;  /* 0x0000000e0808723e */ /* 0x010fe400048070ff */
[----:B0-----:R-:W-:Y:S02]  /*297b0*/  F2FP.SATFINITE.E4M3.F32.PACK_AB_MERGE_C R4, R28, R29, RZ ;  /* 0x0000001d1c04723e */ /* 0x001fe400048070ff */
[----:B------:R-:W-:Y:S02]  /*297c0*/  F2FP.SATFINITE.E4M3.F32.PACK_AB_MERGE_C R5, R2, R5, RZ ;  /* 0x000000050205723e */ /* 0x000fe400048070ff */
[----:B------:R-:W-:Y:S02]  /*297d0*/  F2FP.SATFINITE.E4M3.F32.PACK_AB_MERGE_C R2, R26, R3, RZ ;  /* 0x000000031a02723e */ /* 0x000fe400048070ff */
[----:B------:R-:W-:Y:S02]  /*297e0*/  F2FP.SATFINITE.E4M3.F32.PACK_AB_MERGE_C R3, R10, R13, RZ ;  /* 0x0000000d0a03723e */ /* 0x000fe400048070ff */
[----:B--2---:R-:W-:-:S05]  /*297f0*/  F2FP.SATFINITE.E4M3.F32.PACK_AB_MERGE_C R9, R17, R9, RZ ;  /* 0x000000091109723e */ /* 0x004fca00048070ff */
[----:B------:R-:W-:Y:S04]  /*29800*/  STL [R1+0x2f0], R9 ;  /* 0x0002f00901007387 */ /* 0x000fe80000100800 */
[----:B------:R-:W-:Y:S04]  /*29810*/  STL [R1+0x166c], R11 ;  /* 0x00166c0b01007387 */ /* 0x000fe80000100800 */
[----:B------:R0:W-:Y:S04]  /*29820*/  STL [R1+0x2f8], R4 ;  /* 0x0002f80401007387 */ /* 0x0001e80000100800 */
[----:B------:R-:W-:Y:S01]  /*29830*/  STL [R1+0x1434], R8 ;  /* 0x0014340801007387 */ /* 0x000fe20000100800 */
[----:B0-----:R-:W-:-:S05]  /*29840*/  F2FP.SATFINITE.E4M3.F32.PACK_AB_MERGE_C R4, R7, R6, RZ ;  /* 0x000000060704723e */ /* 0x001fca00048070ff */
[----:B------:R0:W-:Y:S04]  /*29850*/  STL [R1+0x1400], R4 ;  /* 0x0014000401007387 */ /* 0x0001e80000100800 */
[----:B------:R-:W-:Y:S01]  /*29860*/  STL [R1+0x147c], R5 ;  /* 0x00147c0501007387 */ /* 0x000fe20000100800 */
[----:B0-----:R-:W-:-:S03]  /*29870*/  F2FP.SATFINITE.E4M3.F32.PACK_AB_MERGE_C R4, R12, R27, RZ ;  /* 0x0000001b0c04723e */ /* 0x001fc600048070ff */
[----:B------:R0:W-:Y:S04]  /*29880*/  STL [R1+0x1478], R2 ;  /* 0x0014780201007387 */ /* 0x0001e80000100800 */
[----:B------:R-:W-:Y:S04]  /*29890*/  STL [R1+0x1458], R4 ;  /* 0x0014580401007387 */ /* 0x000fe80000100800 */
[----:B------:R1:W-:Y:S01]  /*298a0*/  STL [R1+0x1464], R3 ;  /* 0x0014640301007387 */ /* 0x0003e20000100800 */
[----:B0-----:R-:W-:Y:S02]  /*298b0*/  F2FP.SATFINITE.E4M3.F32.PACK_AB_MERGE_C R2, R16, R0, RZ ;  /* 0x000000001002723e */ /* 0x001fe400048070ff */
[----:B------:R-:W-:-:S03]  /*298c0*/  F2FP.SATFINITE.E4M3.F32.PACK_AB_MERGE_C R0, R24, R25, RZ ;  /* 0x000000191800723e */ /* 0x000fc600048070ff */
[----:B------:R0:W-:Y:S01]  /*298d0*/  STL [R1+0x13a8], R2 ;  /* 0x0013a80201007387 */ /* 0x0001e20000100800 */
[----:B-1----:R-:W-:-:S03]  /*298e0*/  F2FP.SATFINITE.E4M3.F32.PACK_AB_MERGE_C R3, R22, R23, RZ ;  /* 0x000000171603723e */ /* 0x002fc600048070ff */
[----:B------:R1:W-:Y:S04]  /*298f0*/  STL [R1+0x13cc], R0 ;  /* 0x0013cc0001007387 */ /* 0x0003e80000100800 */
[----:B------:R-:W-:Y:S04]  /*29900*/  STL [R1+0x12f4], R3 ;  /* 0x0012f40301007387 */ /* 0x000fe80000100800 */
[----:B------:R-:W2:Y:S01]  /*29910*/  LDL.LU R11, [R1+0x2ec] ;  /* 0x0002ec00010b7983 */ /* 0x000ea20000300800 */
[----:B0-----:R-:W-:Y:S02]  /*29920*/  F2FP.SATFINITE.E4M3.F32.PACK_AB_MERGE_C R2, R20, R21, RZ ;  /* 0x000000151402723e */ /* 0x001fe400048070ff */
[----:B-1----:R-:W-:-:S03]  /*29930*/  F2FP.SATFINITE.E4M3.F32.PACK_AB_MERGE_C R0, R18, R19, RZ ;  /* 0x000000131200723e */ /* 0x002fc600048070ff */
        /* <DEDUP_REMOVED lines=147> */
[----:B------:R-:W-:Y:S01]  /*2a270*/  STL [R1+0x12d4], R11 ;  /* 0x0012d40b01007387 */ /* 0x000fe20000100800 */
[----:B----4-:R-:W-:Y:S02]  /*2a280*/  F2FP.SATFINITE.E4M3.F32.PACK_AB_MERGE_C R5, R2, R5, RZ ;  /* 0x000000050205723e */ /* 0x010fe400048070ff */
[----:B------:R-:W-:Y:S02]  /*2a290*/  F2FP.SATFINITE.E4M3.F32.PACK_AB_MERGE_C R2, R26, R3, RZ ;  /* 0x000000031a02723e */ /* 0x000fe400048070ff */
[----:B------:R-:W-:Y:S02]  /*2a2a0*/  F2FP.SATFINITE.E4M3.F32.PACK_AB_MERGE_C R3, R10, R13, RZ ;  /* 0x0000000d0a03723e */ /* 0x000fe400048070ff */
[----:B--2---:R-:W-:Y:S02]  /*2a2b0*/  F2FP.SATFINITE.E4M3.F32.PACK_AB_MERGE_C R9, R9, R4, RZ ;  /* 0x000000040909723e */ /* 0x004fe400048070ff */
[----:B------:R-:W-:Y:S02]  /*2a2c0*/  F2FP.SATFINITE.E4M3.F32.PACK_AB_MERGE_C R4, R29, R17, RZ ;  /* 0x000000111d04723e */ /* 0x000fe400048070ff */
[----:B------:R-:W-:Y:S01]  /*2a2d0*/  F2FP.SATFINITE.E4M3.F32.PACK_AB_MERGE_C R29, R15, R28, RZ ;  /* 0x0000001c0f1d723e */ /* 0x000fe200048070ff */
[----:B------:R-:W-:Y:S04]  /*2a2e0*/  STL [R1+0x1dc], R9 ;  /* 0x0001dc0901007387 */ /* 0x000fe80000100800 */
[----:B------:R-:W-:Y:S04]  /*2a2f0*/  STL [R1+0x1694], R29 ;  /* 0x0016941d01007387 */ /* 0x000fe80000100800 */
[----:B------:R0:W-:Y:S04]  /*2a300*/  STL [R1+0x1b0], R4 ;  /* 0x0001b00401007387 */ /* 0x0001e80000100800 */
[----:B------:R-:W-:Y:S01]  /*2a310*/  STL [R1+0x1fc], R8 ;  /* 0x0001fc0801007387 */ /* 0x000fe20000100800 */
[----:B0-----:R-:W-:-:S03]  /*2a320*/  F2FP.SATFINITE.E4M3.F32.PACK_AB_MERGE_C R4, R7, R6, RZ ;  /* 0x000000060704723e */ /* 0x001fc600048070ff */
[----:B------:R-:W-:Y:S04]  /*2a330*/  STL [R1+0x1680], R5 ;  /* 0x0016800501007387 */ /* 0x000fe80000100800 */
[----:B------:R0:W-:Y:S04]  /*2a340*/  STL [R1+0x254], R4 ;  /* 0x0002540401007387 */ /* 0x0001e80000100800 */
[----:B------:R1:W-:Y:S01]  /*2a350*/  STL [R1+0x13a0], R2 ;  /* 0x0013a00201007387 */ /* 0x0003e20000100800 */
[----:B0-----:R-:W-:Y:S02]  /*2a360*/  F2FP.SATFINITE.E4M3.F32.PACK_AB_MERGE_C R4, R12, R27, RZ ;  /* 0x0000001b0c04723e */ /* 0x001fe400048070ff */
[----:B-1----:R-:W-:-:S03]  /*2a370*/  F2FP.SATFINITE.E4M3.F32.PACK_AB_MERGE_C R2, R16, R0, RZ ;  /* 0x000000001002723e */ /* 0x002fc600048070ff */
[----:B------:R-:W-:Y:S01]  /*2a380*/  STL [R1+0x1390], R4 ;  /* 0x0013900401007387 */ /* 0x000fe20000100800 */
[----:B------:R-:W-:-:S03]  /*2a390*/  F2FP.SATFINITE.E4M3.F32.PACK_AB_MERGE_C R0, R24, R25, RZ ;  /* 0x000000191800723e */ /* 0x000fc600048070ff */
[----:B------:R0:W-:Y:S04]  /*2a3a0*/  STL [R1+0x1448], R3 ;  /* 0x0014480301007387 */ /* 0x0001e80000100800 */
[----:B------:R1:W-:Y:S01]  /*2a3b0*/  STL [R1+0x1440], R2 ;  /* 0x0014400201007387 */ /* 0x0003e20000100800 */
[----:B0-----:R-:W-:-:S03]  /*2a3c0*/  F2FP.SATFINITE.E4M3.F32.PACK_AB_MERGE_C R3, R22, R23, RZ ;  /* 0x000000171603723e */ /* 0x001fc600048070ff */
[----:B------:R-:W-:Y:S01]  /*2a3d0*/  STL [R1+0x13e0], R0 ;  /* 0x0013e00001007387 */ /* 0x000fe20000100800 */
[----:B-1----:R-:W-:-:S03]  /*2a3e0*/  F2FP.SATFINITE.E4M3.F32.PACK_AB_MERGE_C R2, R20, R21, RZ ;  /* 0x000000151402723e */ /* 0x002fc600048070ff */
[----:B------:R0:W-:Y:S04]  /*2a3f0*/  STL [R1+0x13f4], R3 ;  /* 0x0013f40301007387 */ /* 0x0001e80000100800 */
[----:B0-----:R-:W2:Y:S04]  /*2a400*/  LDL.LU R3, [R1+0x744] ;  /* 0x0007440001037983 */ /* 0x001ea80000300800 */
[----:B------:R-:W-:Y:S04]  /*2a410*/  STL [R1+0x12f0], R2 ;  /* 0x0012f00201007387 */ /* 0x000fe80000100800 */
[----:B------:R-:W3:Y:S01]  /*2a420*/  LDL.LU R29, [R1+0x71c] ;  /* 0x00071c00011d7983 */ /* 0x000ee20000300800 */
[----:B------:R-:W-:-:S05]  /*2a430*/  F2FP.SATFINITE.E4M3.F32.PACK_AB_MERGE_C R0, R18, R19, RZ ;  /* 0x000000131200723e */ /* 0x000fca00048070ff */
[----:B------:R-:W-:Y:S04]  /*2a440*/  STL [R1+0x130c], R0 ;  /* 0x00130c0001007387 */ /* 0x000fe80000100800 */
        /* <DEDUP_REMOVED lines=35> */
[----:B------:R-:W4:Y:S04]  /*2a680*/  LDL.LU R11, [R1+0x6e0] ;  /* 0x0006e000010b7983 */ /* 0x000f280000300800 */
[----:B----4-:R0:W-:Y:S04]  /*2a690*/  STL [R1+0x18f4], R11 ;  /* 0x0018f40b01007387 */ /* 0x0101e80000100800 */
[----:B0-----:R-:W4:Y:S01]  /*2a6a0*/  LDL.LU R11, [R1+0x708] ;  /* 0x00070800010b7983 */ /* 0x001f220000300800 */
[----:B--2---:R-:W-:-:S03]  /*2a6b0*/  F2FP.SATFINITE.E4M3.F32.PACK_AB_MERGE_C R3, R3, R29, RZ ;  /* 0x0000001d0303723e */ /* 0x004fc600048070ff */
[----:B----4-:R0:W-:Y:S04]  /*2a6c0*/  STL [R1+0x18fc], R11 ;  /* 0x0018fc0b01007387 */ /* 0x0101e80000100800 */
[----:B0-----:R-:W2:Y:S04]  /*2a6d0*/  LDL.LU R11, [R1+0x700] ;  /* 0x00070000010b7983 */ /* 0x001ea80000300800 */
        /* <DEDUP_REMOVED lines=25> */
[----:B------:R-:W3:Y:S04]  /*2a870*/  LDL.LU R29, [R1+0x1934] ;  /* 0x00193400011d7983 */ /* 0x000ee80000300800 */
[----:B------:R0:W-:Y:S04]  /*2a880*/  STL [R1+0x1608], R3 ;  /* 0x0016080301007387 */ /* 0x0001e80000100800 */
[----:B0-----:R-:W4:Y:S01]  /*2a890*/  LDL.LU R3, [R1+0x6f8] ;  /* 0x0006f80001037983 */ /* 0x001f220000300800 */
        /* <DEDUP_REMOVED lines=25> */
[----:B------:R-:W2:Y:S04]  /*2aa30*/  LDL.LU R5, [R1+0x1900] ;  /* 0x0019000001057983 */ /* 0x000ea80000300800 */
[----:B------:R0:W-:Y:S04]  /*2aa40*/  STL [R1+0x16ac], R29 ;  /* 0x0016ac1d01007387 */ /* 0x0001e80000100800 */
[----:B0-----:R-:W3:Y:S01]  /*2aa50*/  LDL.LU R29, [R1+0x6f4] ;  /* 0x0006f400011d7983 */ /* 0x001ee20000300800 */
[----:B--2---:R-:W-:-:S03]  /*2aa60*/  F2FP.SATFINITE.E4M3.F32.PACK_AB_MERGE_C R5, R5, R11, RZ ;  /* 0x0000000b0505723e */ /* 0x004fc600048070ff */
[----:B------:R-:W2:Y:S04]  /*2aa70*/  LDL.LU R11, [R1+0x18fc] ;  /* 0x0018fc00010b7983 */ /* 0x000ea80000300800 */
[----:B------:R0:W-:Y:S04]  /*2aa80*/  STL [R1+0x15c], R5 ;  /* 0x00015c0501007387 */ /* 0x0001e80000100800 */
[----:B0-----:R-:W2:Y:S02]  /*2aa90*/  LDL.LU R5, [R1+0x18f8] ;  /* 0x0018f80001057983 */ /* 0x001ea40000300800 */
[----:B--2---:R-:W-:-:S02]  /*2aaa0*/  F2FP.SATFINITE.E4M3.F32.PACK_AB_MERGE_C R5, R5, R11, RZ ;  /* 0x0000000b0505723e */ /* 0x004fc400048070ff */
[----:B------:R-:W4:Y:S04]  /*2aab0*/  LDL.LU R11, [R1+0x18f4] ;  /* 0x0018f400010b7983 */ /* 0x000f280000300800 */
[----:B------:R0:W-:Y:S04]  /*2aac0*/  STL [R1+0x158], R5 ;  /* 0x0001580501007387 */ /* 0x0001e80000100800 */
[----:B0-----:R-:W3:Y:S02]  /*2aad0*/  LDL.LU R5, [R1+0x18f0] ;  /* 0x0018f00001057983 */ /* 0x001ee40000300800 */
[----:B---3--:R-:W-:-:S02]  /*2aae0*/  F2FP.SATFINITE.E4M3.F32.PACK_AB_MERGE_C R29, R29, R5, RZ ;  /* 0x000000051d1d723e */ /* 0x008fc400048070ff */
[----:B------:R-:W2:Y:S01]  /*2aaf0*/  LDL.LU R5, [R1+0x18ec] ;  /* 0x0018ec0001057983 */ /* 0x000ea20000300800 */
[----:B----4-:R-:W-:Y:S02]  /*2ab00*/  F2FP.SATFINITE.E4M3.F32.PACK_AB_MERGE_C R4, R4, R11, RZ ;  /* 0x0000000b0404723e */ /* 0x010fe400048070ff */
[----:B------:R-:W-:Y:S01]  /*2ab10*/  F2FP.SATFINITE.E4M3.F32.PACK_AB_MERGE_C R0, R0, R28, RZ ;  /* 0x0000001c0000723e */ /* 0x000fe200048070ff */
[----:B------:R-:W-:Y:S01]  /*2ab20*/  STL [R1+0xec], R29 ;  /* 0x0000ec1d01007387 */ /* 0x000fe20000100800 */
[----:B------:R-:W-:Y:S02]  /*2ab30*/  F2FP.SATFINITE.E4M3.F32.PACK_AB_MERGE_C R27, R27, R8, RZ ;  /* 0x000000081b1b723e */ /* 0x000fe400048070ff */
[----:B------:R-:W-:Y:S02]  /*2ab40*/  F2FP.SATFINITE.E4M3.F32.PACK_AB_MERGE_C R25, R25, R6, RZ ;  /* 0x000000061919723e */ /* 0x000fe400048070ff */
[----:B------:R-:W-:Y:S02]  /*2ab50*/  F2FP.SATFINITE.E4M3.F32.PACK_AB_MERGE_C R8, R20, R21, RZ ;  /* 0x000000151408723e */ /* 0x000fe400048070ff */
[----:B--2---:R-:W-:-:S02]  /*2ab60*/  F2FP.SATFINITE.E4M3.F32.PACK_AB_MERGE_C R5, R5, R3, RZ ;  /* 0x000000030505723e */ /* 0x004fc400048070ff */
[----:B------:R-:W-:-:S03]  /*2ab70*/  F2FP.SATFINITE.E4M3.F32.PACK_AB_MERGE_C R3, R17, R9, RZ ;  /* 0x000000091103723e */ /* 0x000fc600048070ff */
[----:B------:R0:W-:Y:S04]  /*2ab80*/  STL [R1+0x7c], R5 ;  /* 0x00007c0501007387 */ /* 0x0001e80000100800 */
[----:B------:R-:W-:Y:S04]  /*2ab90*/  STL [R1+0x78], R4 ;  /* 0x0000780401007387 */ /* 0x000fe80000100800 */
[----:B------:R1:W-:Y:S04]  /*2aba0*/  STL [R1+0x16dc], R0 ;  /* 0x0016dc0001007387 */ /* 0x0003e80000100800 */
[----:B------:R2:W-:Y:S01]  /*2abb0*/  STL [R1+0x60], R3 ;  /* 0x0000600301007387 */ /* 0x0005e20000100800 */
[----:B0-----:R-:W-:-:S02]  /*2abc0*/  F2FP.SATFINITE.E4M3.F32.PACK_AB_MERGE_C R5, R24, R16, RZ ;  /* 0x000000101805723e */ /* 0x001fc400048070ff */
[----:B-1----:R-:W-:Y:S01]  /*2abd0*/  F2FP.SATFINITE.E4M3.F32.PACK_AB_MERGE_C R0, R14, R15, RZ ;  /* 0x0000000f0e00723e */ /* 0x002fe200048070ff */
[----:B------:R-:W-:Y:S01]  /*2abe0*/  STL [R1+0x16e0], R27 ;  /* 0x0016e01b01007387 */ /* 0x000fe20000100800 */
[----:B--2---:R-:W-:-:S03]  /*2abf0*/  F2FP.SATFINITE.E4M3.F32.PACK_AB_MERGE_C R3, R2, R7, RZ ;  /* 0x000000070203723e */ /* 0x004fc600048070ff */
[----:B------:R0:W-:Y:S01]  /*2ac00*/  STL [R1+0x40], R0 ;  /* 0x0000400001007387 */ /* 0x0001e20000100800 */
[----:B------:R-:W-:Y:S02]  /*2ac10*/  F2FP.SATFINITE.E4M3.F32.PACK_AB_MERGE_C R2, R12, R26, RZ ;  /* 0x0000001a0c02723e */ /* 0x000fe400048070ff */
[----:B------:R-:W-:Y:S01]  /*2ac20*/  F2FP.SATFINITE.E4M3.F32.PACK_AB_MERGE_C R4, R22, R23, RZ ;  /* 0x000000171604723e */ /* 0x000fe200048070ff */
[----:B------:R-:W-:Y:S04]  /*2ac30*/  STL [R1+0x16e4], R25 ;  /* 0x0016e41901007387 */ /* 0x000fe80000100800 */
[----:B------:R-:W-:Y:S01]  /*2ac40*/  STL [R1+0x178], R3 ;  /* 0x0001780301007387 */ /* 0x000fe20000100800 */
[----:B0-----:R-:W-:-:S03]  /*2ac50*/  F2FP.SATFINITE.E4M3.F32.PACK_AB_MERGE_C R0, R10, R13, RZ ;  /* 0x0000000d0a00723e */ /* 0x001fc600048070ff */
[----:B------:R-:W-:Y:S04]  /*2ac60*/  STL [R1+0x170], R2 ;  /* 0x0001700201007387 */ /* 0x000fe80000100800 */
[----:B------:R0:W-:Y:S04]  /*2ac70*/  STL [R1+0x1684], R5 ;  /* 0x0016840501007387 */ /* 0x0001e80000100800 */
[----:B------:R1:W-:Y:S04]  /*2ac80*/  STL [R1+0x19c], R0 ;  /* 0x00019c0001007387 */ /* 0x0003e80000100800 */
[----:B------:R-:W-:Y:S04]  /*2ac90*/  STL [R1+0x1688], R4 ;  /* 0x0016880401007387 */ /* 0x000fe80000100800 */
[----:B------:R-:W-:Y:S04]  /*2aca0*/  STL [R1+0x1670], R8 ;  /* 0x0016700801007387 */ /* 0x000fe80000100800 */
[----:B0-----:R-:W2:Y:S01]  /*2acb0*/  LDL.LU R5, [R1+0x634] ;  /* 0x0006340001057983 */ /* 0x001ea20000300800 */
[----:B-1----:R-:W-:-:S03]  /*2acc0*/  F2FP.SATFINITE.E4M3.F32.PACK_AB_MERGE_C R0, R18, R19, RZ ;  /* 0x000000131200723e */ /* 0x002fc600048070ff */
        /* <DEDUP_REMOVED lines=76> */
[----:B------:R-:W2:Y:S04]  /*2b190*/  LDL.LU R23, [R1+0x5d0] ;  /* 0x0005d00001177983 */ /* 0x000ea80000300800 */
[----:B------:R-:W2:Y:S04]  /*2b1a0*/  LDL.LU R22, [R1+0x5d4] ;  /* 0x0005d40001167983 */ /* 0x000ea80000300800 */
[----:B------:R-:W2:Y:S04]  /*2b1b0*/  LDL.LU R21, [R1+0x5d8] ;  /* 0x0005d80001157983 */ /* 0x000ea80000300800 */
[----:B------:R-:W2:Y:S04]  /*2b1c0*/  LDL.LU R20, [R1+0x5dc] ;  /* 0x0005dc0001147983 */ /* 0x000ea80000300800 */
[----:B------:R-:W2:Y:S04]  /*2b1d0*/  LDL.LU R19, [R1+0x5c0] ;  /* 0x0005c00001137983 */ /* 0x000ea80000300800 */
[----:B------:R-:W2:Y:S04]  /*2b1e0*/  LDL.LU R18, [R1+0x5c4] ;  /* 0x0005c40001127983 */ /* 0x000ea80000300800 */
        /* <DEDUP_REMOVED lines=46> */
[----:B0-----:R-:W4:Y:S01]  /*2b4d0*/  LDL.LU R5, [R1+0x624] ;  /* 0x0006240001057983 */ /* 0x001f220000300800 */
[----:B---3--:R-:W-:-:S03]  /*2b4e0*/  F2FP.SATFINITE.E4M3.F32.PACK_AB_MERGE_C R8, R8, R4, RZ ;  /* 0x000000040808723e */ /* 0x008fc600048070ff */
[----:B------:R-:W3:Y:S04]  /*2b4f0*/  LDL.LU R4, [R1+0x188c] ;  /* 0x00188c0001047983 */ /* 0x000ee80000300800 */
[----:B------:R0:W-:Y:S04]  /*2b500*/  STL [R1+0x1290], R8 ;  /* 0x0012900801007387 */ /* 0x0001e80000100800 */
[----:B0-----:R-:W4:Y:S02]  /*2b510*/  LDL.LU R8, [R1+0x1888] ;  /* 0x0018880001087983 */ /* 0x001f240000300800 */
[----:B----4-:R-:W-:-:S02]  /*2b520*/  F2FP.SATFINITE.E4M3.F32.PACK_AB_MERGE_C R5, R5, R8, RZ ;  /* 0x000000080505723e */ /* 0x010fc400048070ff */
[----:B------:R-:W3:Y:S01]  /*2b530*/  LDL.LU R8, [R1+0x1884] ;  /* 0x0018840001087983 */ /* 0x000ee20000300800 */
[----:B------:R-:W-:-:S03]  /*2b540*/  F2FP.SATFINITE.E4M3.F32.PACK_AB_MERGE_C R0, R29, R0, RZ ;  /* 0x000000001d00723e */ /* 0x000fc600048070ff */
[----:B------:R3:W-:Y:S01]  /*2b550*/  STL [R1+0x134], R5 ;  /* 0x0001340501007387 */ /* 0x0007e20000100800 */
[----:B------:R-:W-:Y:S02]  /*2b560*/  F2FP.SATFINITE.E4M3.F32.PACK_AB_MERGE_C R3, R11, R3, RZ ;  /* 0x000000030b03723e */ /* 0x000fe400048070ff */
[----:B------:R-:W-:Y:S02]  /*2b570*/  F2FP.SATFINITE.E4M3.F32.PACK_AB_MERGE_C R2, R2, R7, RZ ;  /* 0x000000070202723e */ /* 0x000fe400048070ff */
[----:B------:R-:W-:Y:S02]  /*2b580*/  F2FP.SATFINITE.E4M3.F32.PACK_AB_MERGE_C R24, R24, R13, RZ ;  /* 0x0000000d1818723e */ /* 0x000fe400048070ff */
[----:B---3--:R-:W-:Y:S02]  /*2b590*/  F2FP.SATFINITE.E4M3.F32.PACK_AB_MERGE_C R5, R4, R8, RZ ;  /* 0x000000080405723e */ /* 0x008fe400048070ff */
[----:B------:R-:W-:-:S03]  /*2b5a0*/  F2FP.SATFINITE.E4M3.F32.PACK_AB_MERGE_C R4, R27, R25, RZ ;  /* 0x000000191b04723e */ /* 0x000fc600048070ff */
[----:B------:R-:W-:Y:S04]  /*2b5b0*/  STL [R1+0x2d0], R5 ;  /* 0x0002d00501007387 */ /* 0x000fe80000100800 */
[----:B------:R0:W-:Y:S04]  /*2b5c0*/  STL [R1+0x10c], R4 ;  /* 0x00010c0401007387 */ /* 0x0001e80000100800 */
[----:B------:R1:W-:Y:S01]  /*2b5d0*/  STL [R1+0x128c], R0 ;  /* 0x00128c0001007387 */ /* 0x0003e20000100800 */
[----:B0-----:R-:W-:-:S03]  /*2b5e0*/  F2FP.SATFINITE.E4M3.F32.PACK_AB_MERGE_C R4, R17, R9, RZ ;  /* 0x000000091104723e */ /* 0x001fc600048070ff */
[----:B------:R0:W-:Y:S01]  /*2b5f0*/  STL [R1+0xe8], R3 ;  /* 0x0000e80301007387 */ /* 0x0001e20000100800 */
[----:B-1----:R-:W-:-:S03]  /*2b600*/  F2FP.SATFINITE.E4M3.F32.PACK_AB_MERGE_C R0, R15, R28, RZ ;  /* 0x0000001c0f00723e */ /* 0x002fc600048070ff */
[----:B------:R-:W-:Y:S04]  /*2b610*/  STL [R1+0x23c], R4 ;  /* 0x00023c0401007387 */ /* 0x000fe80000100800 */
[----:B------:R1:W-:Y:S01]  /*2b620*/  STL [R1+0xc4], R0 ;  /* 0x0000c40001007387 */ /* 0x0003e20000100800 */
[----:B0-----:R-:W-:-:S05]  /*2b630*/  F2FP.SATFINITE.E4M3.F32.PACK_AB_MERGE_C R3, R6, R14, RZ ;  /* 0x0000000e0603723e */ /* 0x001fca00048070ff */
[----:B------:R-:W-:Y:S01]  /*2b640*/  STL [R1+0x1278], R3 ;  /* 0x0012780301007387 */ /* 0x000fe20000100800 */
[----:B-1----:R-:W-:-:S03]  /*2b650*/  F2FP.SATFINITE.E4M3.F32.PACK_AB_MERGE_C R0, R12, R26, RZ ;  /* 0x0000001a0c00723e */ /* 0x002fc600048070ff */
[----:B------:R-:W-:Y:S01]  /*2b660*/  STL [R1+0x50], R2 ;  /* 0x0000500201007387 */ /* 0x000fe20000100800 */
[----:B--2---:R-:W-:-:S03]  /*2b670*/  F2FP.SATFINITE.E4M3.F32.PACK_AB_MERGE_C R4, R22, R23, RZ ;  /* 0x000000171604723e */ /* 0x004fc600048070ff */
[----:B------:R-:W-:Y:S04]  /*2b680*/  STL [R1+0x16e8], R24 ;  /* 0x0016e81801007387 */ /* 0x000fe80000100800 */
[----:B------:R0:W-:Y:S04]  /*2b690*/  STL [R1+0x1d0], R0 ;  /* 0x0001d00001007387 */ /* 0x0001e80000100800 */
[----:B------:R-:W-:Y:S01]  /*2b6a0*/  STL [R1+0x16a4], R4 ;  /* 0x0016a40401007387 */ /* 0x000fe20000100800 */
[----:B0-----:R-:W-:-:S05]  /*2b6b0*/  F2FP.SATFINITE.E4M3.F32.PACK_AB_MERGE_C R0, R16, R10, RZ ;  /* 0x0000000a1000723e */ /* 0x001fca00048070ff */
[----:B------:R0:W-:Y:S04]  /*2b6c0*/  STL [R1+0x1240], R0 ;  /* 0x0012400001007387 */ /* 0x0001e80000100800 */
[----:B------:R-:W2:Y:S01]  /*2b6d0*/  LDL.LU R8, [R1+0x5bc] ;  /* 0x0005bc0001087983 */ /* 0x000ea20000300800 */
[----:B------:R-:W-:Y:S02]  /*2b6e0*/  F2FP.SATFINITE.E4M3.F32.PACK_AB_MERGE_C R2, R20, R21, RZ ;  /* 0x000000151402723e */ /* 0x000fe400048070ff */
[----:B0-----:R-:W-:-:S03]  /*2b6f0*/  F2FP.SATFINITE.E4M3.F32.PACK_AB_MERGE_C R0, R18, R19, RZ ;  /* 0x000000131200723e */ /* 0x001fc600048070ff */
[----:B------:R-:W-:Y:S04]  /*2b700*/  STL [R1+0x108], R2 ;  /* 0x0001080201007387 */ /* 0x000fe80000100800 */
[----:B--2---:R0:W-:Y:S04]  /*2b710*/  STL [R1+0x1874], R8 ;  /* 0x0018740801007387 */ /* 0x0041e80000100800 */
[----:B------:R-:W-:Y:S04]  /*2b720*/  STL [R1+0x12c], R0 ;  /* 0x00012c0001007387 */ /* 0x000fe80000100800 */
        /* <DEDUP_REMOVED lines=38> */
[----:B0-----:R-:W3:Y:S01]  /*2b990*/  LDL.LU R24, [R1+0x5a8] ;  /* 0x0005a80001187983 */ /* 0x001ee20000300800 */
[----:B--2---:R-:W-:-:S03]  /*2b9a0*/  F2FP.SATFINITE.E4M3.F32.PACK_AB_MERGE_C R8, R8, R4, RZ ;  /* 0x000000040808723e */ /* 0x004fc600048070ff */
[----:B---3--:R0:W-:Y:S04]  /*2b9b0*/  STL [R1+0x186c], R24 ;  /* 0x00186c1801007387 */ /* 0x0081e80000100800 */
[----:B0-----:R-:W2:Y:S04]  /*2b9c0*/  LDL.LU R24, [R1+0x5a0] ;  /* 0x0005a00001187983 */ /* 0x001ea80000300800 */
[----:B------:R-:W3:Y:S04]  /*2b9d0*/  LDL.LU R5, [R1+0x568] ;  /* 0x0005680001057983 */ /* 0x000ee80000300800 */
[----:B------:R-:W3:Y:S04]  /*2b9e0*/  LDL.LU R25, [R1+0x56c] ;  /* 0x00056c0001197983 */ /* 0x000ee80000300800 */
[----:B------:R-:W4:Y:S04]  /*2b9f0*/  LDL.LU R27, [R1+0x550] ;  /* 0x00055000011b7983 */ /* 0x000f280000300800 */
        /* <DEDUP_REMOVED lines=33> */
[----:B0-----:R-:W4:Y:S01]  /*2bc10*/  LDL.LU R8, [R1+0x57c] ;  /* 0x00057c0001087983 */ /* 0x001f220000300800 */
        /* <DEDUP_REMOVED lines=27> */
[----:B0-----:R-:W4:Y:S02]  /*2bdd0*/  LDL.LU R4, [R1+0x1838] ;  /* 0x0018380001047983 */ /* 0x001f240000300800 */
[----:B----4-:R-:W-:-:S02]  /*2bde0*/  F2FP.SATFINITE.E4M3.F32.PACK_AB_MERGE_C R8, R8, R4, RZ ;  /* 0x000000040808723e */ /* 0x010fc400048070ff */
[----:B------:R-:W2:Y:S01]  /*2bdf0*/  LDL.LU R4, [R1+0x1834] ;  /* 0x0018340001047983 */ /* 0x000ea20000300800 */
[----:B------:R-:W-:-:S03]  /*2be00*/  F2FP.SATFINITE.E4M3.F32.PACK_AB_MERGE_C R17, R17, R27, RZ ;  /* 0x0000001b1111723e */ /* 0x000fc600048070ff */
[----:B------:R2:W-:Y:S01]  /*2be10*/  STL [R1+0x1284], R8 ;  /* 0x0012840801007387 */ /* 0x0005e20000100800 */
[----:B---3--:R-:W-:Y:S02]  /*2be20*/  F2FP.SATFINITE.E4M3.F32.PACK_AB_MERGE_C R26, R26, R0, RZ ;  /* 0x000000001a1a723e */ /* 0x008fe400048070ff */
[----:B------:R-:W-:Y:S02]  /*2be30*/  F2FP.SATFINITE.E4M3.F32.PACK_AB_MERGE_C R0, R6, R14, RZ ;  /* 0x0000000e0600723e */ /* 0x000fe400048070ff */
[----:B--2---:R-:W-:Y:S02]  /*2be40*/  F2FP.SATFINITE.E4M3.F32.PACK_AB_MERGE_C R8, R24, R4, RZ ;  /* 0x000000041808723e */ /* 0x004fe400048070ff */
[----:B------:R-:W-:Y:S02]  /*2be50*/  F2FP.SATFINITE.E4M3.F32.PACK_AB_MERGE_C R4, R25, R5, RZ ;  /* 0x000000051904723e */ /* 0x000fe400048070ff */
[----:B------:R-:W-:Y:S01]  /*2be60*/  F2FP.SATFINITE.E4M3.F32.PACK_AB_MERGE_C R5, R3, R29, RZ ;  /* 0x0000001d0305723e */ /* 0x000fe200048070ff */
[----:B------:R-:W-:Y:S01]  /*2be70*/  STL [R1+0x2c0], R8 ;  /* 0x0002c00801007387 */ /* 0x000fe20000100800 */
[----:B------:R-:W-:-:S03]  /*2be80*/  F2FP.SATFINITE.E4M3.F32.PACK_AB_MERGE_C R29, R15, R28, RZ ;  /* 0x0000001c0f1d723e */ /* 0x000fc600048070ff */
[----:B------:R0:W-:Y:S01]  /*2be90*/  STL [R1+0x1690], R17 ;  /* 0x0016901101007387 */ /* 0x0001e20000100800 */
[----:B------:R-:W-:-:S03]  /*2bea0*/  F2FP.SATFINITE.E4M3.F32.PACK_AB_MERGE_C R3, R2, R7, RZ ;  /* 0x000000070203723e */ /* 0x000fc600048070ff */
[----:B------:R-:W-:Y:S01]  /*2beb0*/  STL [R1+0x1230], R4 ;  /* 0x0012300401007387 */ /* 0x000fe20000100800 */
[----:B------:R-:W-:Y:S02]  /*2bec0*/  F2FP.SATFINITE.E4M3.F32.PACK_AB_MERGE_C R2, R13, R12, RZ ;  /* 0x0000000c0d02723e */ /* 0x000fe400048070ff */
[----:B0-----:R-:W-:Y:S01]  /*2bed0*/  F2FP.SATFINITE.E4M3.F32.PACK_AB_MERGE_C R17, R9, R11, RZ ;  /* 0x0000000b0911723e */ /* 0x001fe200048070ff */
        /* <DEDUP_REMOVED lines=8> */
[----:B-1----:R-:W-:-:S03]  /*2bf60*/  F2FP.SATFINITE.E4M3.F32.PACK_AB_MERGE_C R3, R22, R23, RZ ;  /* 0x000000171603723e */ /* 0x002fc600048070ff */
[----:B------:R0:W-:Y:S01]  /*2bf70*/  STL [R1+0x70], R0 ;  /* 0x0000700001007387 */ /* 0x0001e20000100800 */
[----:B--2---:R-:W-:-:S03]  /*2bf80*/  F2FP.SATFINITE.E4M3.F32.PACK_AB_MERGE_C R2, R20, R21, RZ ;  /* 0x000000151402723e */ /* 0x004fc600048070ff */
[----:B------:R-:W-:Y:S04]  /*2bf90*/  STL [R1+0x6c], R3 ;  /* 0x00006c0301007387 */ /* 0x000fe80000100800 */
[----:B------:R-:W2:Y:S04]  /*2bfa0*/  LDL.LU R23, [R1+0x4f4] ;  /* 0x0004f40001177983 */ /* 0x000ea80000300800 */
[----:B------:R-:W-:Y:S04]  /*2bfb0*/  STL [R1+0x5c], R2 ;  /* 0x00005c0201007387 */ /* 0x000fe80000100800 */
[----:B------:R-:W3:Y:S01]  /*2bfc0*/  LDL.LU R29, [R1+0x4fc] ;  /* 0x0004fc00011d7983 */ /* 0x000ee20000300800 */
[----:B0-----:R-:W-:-:S05]  /*2bfd0*/  F2FP.SATFINITE.E4M3.F32.PACK_AB_MERGE_C R0, R18, R19, RZ ;  /* 0x000000131200723e */ /* 0x001fca00048070ff */
[----:B------:R-:W-:Y:S04]  /*2bfe0*/  STL [R1+0x54], R0 ;  /* 0x0000540001007387 */ /* 0x000fe80000100800 */
[----:B---3--:R0:W-:Y:S04]  /*2bff0*/  STL [R1+0x1830], R29 ;  /* 0x0018301d01007387 */ /* 0x0081e80000100800 */
[----:B0-----:R-:W2:Y:S04]  /*2c000*/  LDL.LU R29, [R1+0x4f0] ;  /* 0x0004f000011d7983 */ /* 0x001ea80000300800 */
[----:B------:R-:W3:Y:S04]  /*2c010*/  LDL.LU R22, [R1+0x2b4] ;  /* 0x0002b40001167983 */ /* 0x000ee80000300800 */
[----:B---3--:R0:W-:Y:S04]  /*2c020*/  STL [R1+0x182c], R22 ;  /* 0x00182c1601007387 */ /* 0x0081e80000100800 */
[----:B0-----:R-:W3:Y:S04]  /*2c030*/  LDL.LU R22, [R1+0x4f8] ;  /* 0x0004f80001167983 */ /* 0x001ee80000300800 */
[----:B------:R-:W4:Y:S04]  /*2c040*/  LDL.LU R21, [R1+0x2bc] ;  /* 0x0002bc0001157983 */ /* 0x000f280000300800 */
[----:B----4-:R0:W-:Y:S04]  /*2c050*/  STL [R1+0x1828], R21 ;  /* 0x0018281501007387 */ /* 0x0101e80000100800 */
[----:B0-----:R-:W4:Y:S04]  /*2c060*/  LDL.LU R21, [R1+0x2b0] ;  /* 0x0002b00001157983 */ /* 0x001f280000300800 */
[----:B------:R-:W2:Y:S04]  /*2c070*/  LDL.LU R26, [R1+0x4e4] ;  /* 0x0004e400011a7983 */ /* 0x000ea80000300800 */
[----:B--2---:R0:W-:Y:S04]  /*2c080*/  STL [R1+0x1824], R26 ;  /* 0x0018241a01007387 */ /* 0x0041e80000100800 */
        /* <DEDUP_REMOVED lines=10> */
[----:B------:R-:W3:Y:S01]  /*2c130*/  LDL.LU R11, [R1+0x4c4] ;  /* 0x0004c400010b7983 */ /* 0x000ee20000300800 */
[----:B------:R-:W-:-:S03]  /*2c140*/  F2FP.SATFINITE.E4M3.F32.PACK_AB_MERGE_C R23, R23, R29, RZ ;  /* 0x0000001d1717723e */ /* 0x000fc600048070ff */
[----:B---3--:R0:W-:Y:S04]  /*2c150*/  STL [R1+0x1814], R11 ;  /* 0x0018140b01007387 */ /* 0x0081e80000100800 */
[----:B0-----:R-:W3:Y:S04]  /*2c160*/  LDL.LU R11, [R1+0x4d8] ;  /* 0x0004d800010b7983 */ /* 0x001ee80000300800 */
        /* <DEDUP_REMOVED lines=20> */
[----:B------:R-:W4:Y:S04]  /*2c2b0*/  LDL.LU R29, [R1+0x1830] ;  /* 0x00183000011d7983 */ /* 0x000f280000300800 */
[----:B------:R0:W-:Y:S04]  /*2c2c0*/  STL [R1+0x16ec], R23 ;  /* 0x0016ec1701007387 */ /* 0x0001e80000100800 */
[----:B0-----:R-:W3:Y:S01]  /*2c2d0*/  LDL.LU R23, [R1+0x4a0] ;  /* 0x0004a00001177983 */ /* 0x001ee20000300800 */
[----:B----4-:R-:W-:-:S03]  /*2c2e0*/  F2FP.SATFINITE.E4M3.F32.PACK_AB_MERGE_C R29, R29, R22, RZ ;  /* 0x000000161d1d723e */ /* 0x010fc600048070ff */
        /* <DEDUP_REMOVED lines=16> */
[----:B------:R-:W2:Y:S04]  /*2c3f0*/  LDL.LU R9, [R1+0x181c] ;  /* 0x00181c0001097983 */ /* 0x000ea80000300800 */
[----:B------:R0:W-:Y:S04]  /*2c400*/  STL [R1+0x16b8], R17 ;  /* 0x0016b81101007387 */ /* 0x0001e80000100800 */
[----:B0-----:R-:W4:Y:S01]  /*2c410*/  LDL.LU R17, [R1+0x4c8] ;  /* 0x0004c80001117983 */ /* 0x001f220000300800 */
[----:B--2---:R-:W-:-:S03]  /*2c420*/  F2FP.SATFINITE.E4M3.F32.PACK_AB_MERGE_C R9, R9, R7, RZ ;  /* 0x000000070909723e */ /* 0x004fc600048070ff */
[----:B------:R-:W3:Y:S04]  /*2c430*/  LDL.LU R7, [R1+0x1818] ;  /* 0x0018180001077983 */ /* 0x000ee80000300800 */
[----:B------:R0:W-:Y:S04]  /*2c440*/  STL [R1+0x16bc], R9 ;  /* 0x0016bc0901007387 */ /* 0x0001e80000100800 */
[----:B0-----:R-:W2:Y:S01]  /*2c450*/  LDL.LU R9, [R1+0x4c0] ;  /* 0x0004c00001097983 */ /* 0x001ea20000300800 */
[----:B---3--:R-:W-:-:S03]  /*2c460*/  F2FP.SATFINITE.E4M3.F32.PACK_AB_MERGE_C R7, R7, R11, RZ ;  /* 0x0000000b0707723e */ /* 0x008fc600048070ff */
[----:B------:R-:W2:Y:S01]  /*2c470*/  LDL.LU R11, [R1+0x1814] ;  /* 0x00181400010b7983 */ /* 0x000ea20000300800 */
[----:B----4-:R-:W-:-:S03]  /*2c480*/  F2FP.SATFINITE.E4M3.F32.PACK_AB_MERGE_C R10, R10, R17, RZ ;  /* 0x000000110a0a723e */ /* 0x010fc600048070ff */
[----:B------:R0:W-:Y:S02]  /*2c490*/  STL [R1+0x16c0], R7 ;  /* 0x0016c00701007387 */ /* 0x0001e40000100800 */
[----:B0-----:R-:W-:Y:S02]  /*2c4a0*/  F2FP.SATFINITE.E4M3.F32.PACK_AB_MERGE_C R7, R21, R26, RZ ;  /* 0x0000001a1507723e */ /* 0x001fe400048070ff */
[----:B------:R-:W-:Y:S02]  /*2c4b0*/  F2FP.SATFINITE.E4M3.F32.PACK_AB_MERGE_C R2, R2, R6, RZ ;  /* 0x000000060202723e */ /* 0x000fe400048070ff */
[----:B--2---:R-:W-:Y:S02]  /*2c4c0*/  F2FP.SATFINITE.E4M3.F32.PACK_AB_MERGE_C R11, R11, R9, RZ ;  /* 0x000000090b0b723e */ /* 0x004fe400048070ff */
[----:B------:R-:W-:-:S03]  /*2c4d0*/  F2FP.SATFINITE.E4M3.F32.PACK_AB_MERGE_C R9, R5, R23, RZ ;  /* 0x000000170509723e */ /* 0x000fc600048070ff */
[----:B------:R-:W-:Y:S04]  /*2c4e0*/  STL [R1+0x16c8], R11 ;  /* 0x0016c80b01007387 */ /* 0x000fe80000100800 */
[----:B------:R0:W-:Y:S01]  /*2c4f0*/  STL [R1+0x1674], R10 ;  /* 0x0016740a01007387 */ /* 0x0001e20000100800 */
[----:B------:R-:W-:-:S03]  /*2c500*/  F2FP.SATFINITE.E4M3.F32.PACK_AB_MERGE_C R5, R25, R24, RZ ;  /* 0x000000181905723e */ /* 0x000fc600048070ff */
[----:B------:R1:W-:Y:S01]  /*2c510*/  STL [R1+0x1298], R7 ;  /* 0x0012980701007387 */ /* 0x0003e20000100800 */
[----:B0-----:R-:W-:Y:S02]  /*2c520*/  F2FP.SATFINITE.E4M3.F32.PACK_AB_MERGE_C R10, R29, R22, RZ ;  /* 0x000000161d0a723e */ /* 0x001fe400048070ff */
[----:B-1----:R-:W-:-:S03]  /*2c530*/  F2FP.SATFINITE.E4M3.F32.PACK_AB_MERGE_C R7, R4, R8, RZ ;  /* 0x000000080407723e */ /* 0x002fc600048070ff */
[----:B------:R0:W-:Y:S01]  /*2c540*/  STL [R1+0x1288], R10 ;  /* 0x0012880a01007387 */ /* 0x0001e20000100800 */
[----:B------:R-:W-:Y:S02]  /*2c550*/  F2FP.SATFINITE.E4M3.F32.PACK_AB_MERGE_C R4, R0, R27, RZ ;  /* 0x0000001b0004723e */ /* 0x000fe400048070ff */
[----:B------:R-:W-:Y:S01]  /*2c560*/  F2FP.SATFINITE.E4M3.F32.PACK_AB_MERGE_C R0, R28, R3, RZ ;  /* 0x000000031c00723e */ /* 0x000fe200048070ff */
[----:B------:R-:W-:Y:S01]  /*2c570*/  STL [R1+0x135c], R9 ;  /* 0x00135c0901007387 */ /* 0x000fe20000100800 */
[----:B------:R-:W-:-:S03]  /*2c580*/  F2FP.SATFINITE.E4M3.F32.PACK_AB_MERGE_C R3, R14, R15, RZ ;  /* 0x0000000f0e03723e */ /* 0x000fc600048070ff */
[----:B------:R-:W-:Y:S01]  /*2c590*/  STL [R1+0x1358], R7 ;  /* 0x0013580701007387 */ /* 0x000fe20000100800 */
[----:B0-----:R-:W-:-:S03]  /*2c5a0*/  F2FP.SATFINITE.E4M3.F32.PACK_AB_MERGE_C R10, R20, R16, RZ ;  /* 0x00000010140a723e */ /* 0x001fc600048070ff */
[----:B------:R-:W-:Y:S04]  /*2c5b0*/  STL [R1+0x12bc], R5 ;  /* 0x0012bc0501007387 */ /* 0x000fe80000100800 */
[----:B------:R-:W-:Y:S04]  /*2c5c0*/  STL [R1+0x12dc], R4 ;  /* 0x0012dc0401007387 */ /* 0x000fe80000100800 */
[----:B------:R0:W-:Y:S04]  /*2c5d0*/  STL [R1+0x1234], R0 ;  /* 0x0012340001007387 */ /* 0x0001e80000100800 */
[----:B------:R-:W-:Y:S01]  /*2c5e0*/  STL [R1+0x1274], R3 ;  /* 0x0012740301007387 */ /* 0x000fe20000100800 */
[----:B0-----:R-:W-:-:S03]  /*2c5f0*/  F2FP.SATFINITE.E4M3.F32.PACK_AB_MERGE_C R0, R13, R12, RZ ;  /* 0x0000000c0d00723e */ /* 0x001fc600048070ff */
[----:B------:R-:W-:Y:S04]  /*2c600*/  STL [R1+0x1220], R2 ;  /* 0x0012200201007387 */ /* 0x000fe80000100800 */
[----:B------:R-:W-:Y:S04]  /*2c610*/  STL [R1+0x16cc], R10 ;  /* 0x0016cc0a01007387 */ /* 0x000fe80000100800 */
[----:B------:R0:W-:Y:S04]  /*2c620*/  STL [R1+0x1270], R0 ;  /* 0x0012700001007387 */ /* 0x0001e80000100800 */
[----:B------:R-:W2:Y:S04]  /*2c630*/  LDL.LU R8, [R1+0x454] ;  /* 0x0004540001087983 */ /* 0x000ea80000300800 */
[----:B------:R-:W3:Y:S01]  /*2c640*/  LDL.LU R5, [R1+0x444] ;  /* 0x0004440001057983 */ /* 0x000ee20000300800 */
[----:B0-----:R-:W-:-:S05]  /*2c650*/  F2FP.SATFINITE.E4M3.F32.PACK_AB_MERGE_C R0, R18, R19, RZ ;  /* 0x000000131200723e */ /* 0x001fca00048070ff */
[----:B------:R-:W-:Y:S04]  /*2c660*/  STL [R1+0x27c], R0 ;  /* 0x00027c0001007387 */ /* 0x000fe80000100800 */
        /* <DEDUP_REMOVED lines=15> */
[----:B--2---:R0:W-:Y:S04]  /*2c760*/  STL [R1+0x17fc], R7 ;  /* 0x0017fc0701007387 */ /* 0x0041e80000100800 */
[----:B0-----:R-:W2:Y:S04]  /*2c770*/  LDL.LU R7, [R1+0x430] ;  /* 0x0004300001077983 */ /* 0x001ea80000300800 */
[----:B------:R-:W3:Y:S04]  /*2c780*/  LDL.LU R4, [R1+0x414] ;  /* 0x0004140001047983 */ /* 0x000ee80000300800 */
[----:B---3--:R0:W-:Y:S04]  /*2c790*/  STL [R1+0x17f0], R4 ;  /* 0x0017f00401007387 */ /* 0x0081e80000100800 */
[----:B0-----:R-:W3:Y:S01]  /*2c7a0*/  LDL.LU R4, [R1+0x420] ;  /* 0x0004200001047983 */ /* 0x001ee20000300800 */
        /* <DEDUP_REMOVED lines=32> */
[----:B0-----:R-:W4:Y:S02]  /*2c9b0*/  LDL.LU R5, [R1+0x1808] ;  /* 0x0018080001057983 */ /* 0x001f240000300800 */
[----:B----4-:R-:W-:-:S02]  /*2c9c0*/  F2FP.SATFINITE.E4M3.F32.PACK_AB_MERGE_C R5, R5, R2, RZ ;  /* 0x000000020505723e */ /* 0x010fc400048070ff */
        /* <DEDUP_REMOVED lines=10> */
[----:B0-----:R-:W4:Y:S01]  /*2ca70*/  LDL.LU R26, [R1+0x428] ;  /* 0x00042800011a7983 */ /* 0x001f220000300800 */
[----:B---3--:R-:W-:-:S03]  /*2ca80*/  F2FP.SATFINITE.E4M3.F32.PACK_AB_MERGE_C R7, R7, R4, RZ ;  /* 0x000000040707723e */ /* 0x008fc600048070ff */
[----:B------:R-:W2:Y:S04]  /*2ca90*/  LDL.LU R4, [R1+0x17f8] ;  /* 0x0017f80001047983 */ /* 0x000ea80000300800 */
[----:B------:R0:W-:Y:S04]  /*2caa0*/  STL [R1+0x1224], R7 ;  /* 0x0012240701007387 */ /* 0x0001e80000100800 */
[----:B0-----:R-:W2:Y:S02]  /*2cab0*/  LDL.LU R7, [R1+0x17f4] ;  /* 0x0017f40001077983 */ /* 0x001ea40000300800 */
[----:B--2---:R-:W-:-:S02]  /*2cac0*/  F2FP.SATFINITE.E4M3.F32.PACK_AB_MERGE_C R7, R7, R4, RZ ;  /* 0x000000040707723e */ /* 0x004fc400048070ff */
[----:B------:R-:W2:Y:S01]  /*2cad0*/  LDL.LU R4, [R1+0x17f0] ;  /* 0x0017f00001047983 */ /* 0x000ea20000300800 */
[----:B----4-:R-:W-:-:S03]  /*2cae0*/  F2FP.SATFINITE.E4M3.F32.PACK_AB_MERGE_C R2, R2, R26, RZ ;  /* 0x0000001a0202723e */ /* 0x010fc600048070ff */
[----:B------:R-:W-:Y:S01]  /*2caf0*/  STL [R1+0x1700], R7 ;  /* 0x0017000701007387 */ /* 0x000fe20000100800 */
[----:B------:R-:W-:Y:S02]  /*2cb00*/  F2FP.SATFINITE.E4M3.F32.PACK_AB_MERGE_C R20, R20, R22, RZ ;  /* 0x000000161414723e */ /* 0x000fe400048070ff */
[----:B------:R-:W-:Y:S02]  /*2cb10*/  F2FP.SATFINITE.E4M3.F32.PACK_AB_MERGE_C R6, R6, R27, RZ ;  /* 0x0000001b0606723e */ /* 0x000fe400048070ff */
[----:B--2---:R-:W-:-:S05]  /*2cb20*/  F2FP.SATFINITE.E4M3.F32.PACK_AB_MERGE_C R4, R4, R5, RZ ;  /* 0x000000050404723e */ /* 0x004fca00048070ff */
[----:B------:R0:W-:Y:S04]  /*2cb30*/  STL [R1+0x1704], R4 ;  /* 0x0017040401007387 */ /* 0x0001e80000100800 */
[----:B------:R1:W-:Y:S01]  /*2cb40*/  STL [R1+0x124], R2 ;  /* 0x0001240201007387 */ /* 0x0003e20000100800 */
[----:B0-----:R-:W-:Y:S02]  /*2cb50*/  F2FP.SATFINITE.E4M3.F32.PACK_AB_MERGE_C R4, R10, R8, RZ ;  /* 0x000000080a04723e */ /* 0x001fe400048070ff */
[----:B-1----:R-:W-:-:S05]  /*2cb60*/  F2FP.SATFINITE.E4M3.F32.PACK_AB_MERGE_C R2, R9, R11, RZ ;  /* 0x0000000b0902723e */ /* 0x002fca00048070ff */
[----:B------:R0:W-:Y:S04]  /*2cb70*/  STL [R1+0x1708], R2 ;  /* 0x0017080201007387 */ /* 0x0001e80000100800 */
[----:B------:R1:W-:Y:S01]  /*2cb80*/  STL [R1+0x121c], R4 ;  /* 0x00121c0401007387 */ /* 0x0003e20000100800 */
[----:B0-----:R-:W-:-:S03]  /*2cb90*/  F2FP.SATFINITE.E4M3.F32.PACK_AB_MERGE_C R2, R21, R17, RZ ;  /* 0x000000111502723e */ /* 0x001fc600048070ff */
[----:B------:R-:W-:Y:S01]  /*2cba0*/  STL [R1+0x170c], R20 ;  /* 0x00170c1401007387 */ /* 0x000fe20000100800 */
[----:B-1----:R-:W-:-:S03]  /*2cbb0*/  F2FP.SATFINITE.E4M3.F32.PACK_AB_MERGE_C R4, R23, R29, RZ ;  /* 0x0000001d1704723e */ /* 0x002fc600048070ff */
[----:B------:R0:W-:Y:S04]  /*2cbc0*/  STL [R1+0xb0], R2 ;  /* 0x0000b00201007387 */ /* 0x0001e80000100800 */
[----:B------:R-:W-:Y:S01]  /*2cbd0*/  STL [R1+0x1238], R4 ;  /* 0x0012380401007387 */ /* 0x000fe20000100800 */
[----:B0-----:R-:W-:-:S03]  /*2cbe0*/  F2FP.SATFINITE.E4M3.F32.PACK_AB_MERGE_C R2, R25, R24, RZ ;  /* 0x000000181902723e */ /* 0x001fc600048070ff */
[----:B------:R-:W-:Y:S04]  /*2cbf0*/  STL [R1+0x1664], R6 ;  /* 0x0016640601007387 */ /* 0x000fe80000100800 */
[----:B------:R0:W-:Y:S02]  /*2cc00*/  STL [R1+0x278], R2 ;  /* 0x0002780201007387 */ /* 0x0001e40000100800 */
[----:B0-----:R-:W-:Y:S02]  /*2cc10*/  F2FP.SATFINITE.E4M3.F32.PACK_AB_MERGE_C R2, R3, R0, RZ ;  /* 0x000000000302723e */ /* 0x001fe400048070ff */
[----:B------:R-:W-:Y:S02]  /*2cc20*/  F2FP.SATFINITE.E4M3.F32.PACK_AB_MERGE_C R0, R15, R28, RZ ;  /* 0x0000001c0f00723e */ /* 0x000fe400048070ff */
[----:B------:R-:W-:-:S02]  /*2cc30*/  F2FP.SATFINITE.E4M3.F32.PACK_AB_MERGE_C R15, R12, R14, RZ ;  /* 0x0000000e0c0f723e */ /* 0x000fc400048070ff */
[----:B------:R-:W-:Y:S01]  /*2cc40*/  F2FP.SATFINITE.E4M3.F32.PACK_AB_MERGE_C R14, R16, R13, RZ ;  /* 0x0000000d100e723e */ /* 0x000fe200048070ff */
[----:B------:R-:W-:Y:S04]  /*2cc50*/  STL [R1+0x2a4], R2 ;  /* 0x0002a40201007387 */ /* 0x000fe80000100800 */
[----:B------:R-:W-:Y:S04]  /*2cc60*/  STL [R1+0x1764], R15 ;  /* 0x0017640f01007387 */ /* 0x000fe80000100800 */
[----:B------:R-:W-:Y:S04]  /*2cc70*/  STL [R1+0x2a0], R0 ;  /* 0x0002a00001007387 */ /* 0x000fe80000100800 */
[----:B------:R0:W-:Y:S04]  /*2cc80*/  STL [R1+0x1768], R14 ;  /* 0x0017680e01007387 */ /* 0x0001e80000100800 */
[----:B0-----:R-:W2:Y:S01]  /*2cc90*/  LDL.LU R14, [R1+0x34c] ;  /* 0x00034c00010e7983 */ /* 0x001ea20000300800 */
[----:B------:R-:W-:-:S03]  /*2cca0*/  F2FP.SATFINITE.E4M3.F32.PACK_AB_MERGE_C R0, R18, R19, RZ ;  /* 0x000000131200723e */ /* 0x000fc600048070ff */
        /* <DEDUP_REMOVED lines=160> */
[----:B------:R-:W3:Y:S01]  /*2d6b0*/  LDL.LU R15, [R1+0x176c] ;  /* 0x00176c00010f7983 */ /* 0x000ee20000300800 */
[----:B----4-:R-:W-:-:S03]  /*2d6c0*/  F2FP.SATFINITE.E4M3.F32.PACK_AB_MERGE_C R2, R2, R20, RZ ;  /* 0x000000140202723e */ /* 0x010fc600048070ff */
[----:B------:R0:W-:Y:S04]  /*2d6d0*/  STL [R1+0x1424], R14 ;  /* 0x0014240e01007387 */ /* 0x0001e80000100800 */
[----:B0-----:R-:W2:Y:S01]  /*2d6e0*/  LDL.LU R14, [R1+0x1768] ;  /* 0x00176800010e7983 */ /* 0x001ea20000300800 */
[----:B---3--:R-:W-:-:S03]  /*2d6f0*/  F2FP.SATFINITE.E4M3.F32.PACK_AB_MERGE_C R6, R6, R15, RZ ;  /* 0x0000000f0606723e */ /* 0x008fc600048070ff */
[----:B------:R-:W2:Y:S04]  /*2d700*/  LDL.LU R15, [R1+0x1764] ;  /* 0x00176400010f7983 */ /* 0x000ea80000300800 */
[----:B------:R0:W-:Y:S04]  /*2d710*/  STL [R1+0x143c], R6 ;  /* 0x00143c0601007387 */ /* 0x0001e80000100800 */
[----:B------:R1:W-:Y:S01]  /*2d720*/  STL [R1+0x1438], R2 ;  /* 0x0014380201007387 */ /* 0x0003e20000100800 */
[----:B0-----:R-:W-:Y:S02]  /*2d730*/  F2FP.SATFINITE.E4M3.F32.PACK_AB_MERGE_C R6, R7, R4, RZ ;  /* 0x000000040706723e */ /* 0x001fe400048070ff */
[----:B------:R-:W-:-:S02]  /*2d740*/  F2FP.SATFINITE.E4M3.F32.PACK_AB_MERGE_C R4, R5, R26, RZ ;  /* 0x0000001a0504723e */ /* 0x000fc400048070ff */
[----:B-1----:R-:W-:Y:S01]  /*2d750*/  F2FP.SATFINITE.E4M3.F32.PACK_AB_MERGE_C R2, R10, R8, RZ ;  /* 0x000000080a02723e */ /* 0x002fe200048070ff */
[----:B------:R-:W-:Y:S01]  /*2d760*/  STL [R1+0x1454], R6 ;  /* 0x0014540601007387 */ /* 0x000fe20000100800 */
[----:B------:R-:W-:-:S03]  /*2d770*/  F2FP.SATFINITE.E4M3.F32.PACK_AB_MERGE_C R5, R9, R11, RZ ;  /* 0x0000000b0905723e */ /* 0x000fc600048070ff */
[----:B------:R0:W-:Y:S04]  /*2d780*/  STL [R1+0x144c], R4 ;  /* 0x00144c0401007387 */ /* 0x0001e80000100800 */
[----:B------:R1:W-:Y:S01]  /*2d790*/  STL [R1+0x1460], R2 ;  /* 0x0014600201007387 */ /* 0x0003e20000100800 */
[----:B0-----:R-:W-:-:S03]  /*2d7a0*/  F2FP.SATFINITE.E4M3.F32.PACK_AB_MERGE_C R4, R21, R17, RZ ;  /* 0x000000111504723e */ /* 0x001fc600048070ff */
[----:B------:R0:W-:Y:S01]  /*2d7b0*/  STL [R1+0x145c], R5 ;  /* 0x00145c0501007387 */ /* 0x0001e20000100800 */
[----:B-1----:R-:W-:-:S03]  /*2d7c0*/  F2FP.SATFINITE.E4M3.F32.PACK_AB_MERGE_C R2, R29, R22, RZ ;  /* 0x000000161d02723e */ /* 0x002fc600048070ff */
[----:B------:R1:W-:Y:S04]  /*2d7d0*/  STL [R1+0x146c], R4 ;  /* 0x00146c0401007387 */ /* 0x0003e80000100800 */
[----:B------:R3:W-:Y:S01]  /*2d7e0*/  STL [R1+0x1468], R2 ;  /* 0x0014680201007387 */ /* 0x0007e20000100800 */
[----:B0-----:R-:W-:Y:S02]  /*2d7f0*/  F2FP.SATFINITE.E4M3.F32.PACK_AB_MERGE_C R5, R24, R23, RZ ;  /* 0x000000171805723e */ /* 0x001fe400048070ff */
[----:B-1----:R-:W-:-:S03]  /*2d800*/  F2FP.SATFINITE.E4M3.F32.PACK_AB_MERGE_C R4, R27, R25, RZ ;  /* 0x000000191b04723e */ /* 0x002fc600048070ff */
[----:B------:R-:W-:Y:S01]  /*2d810*/  STL [R1+0x21c], R5 ;  /* 0x00021c0501007387 */ /* 0x000fe20000100800 */
[----:B---3--:R-:W-:Y:S02]  /*2d820*/  F2FP.SATFINITE.E4M3.F32.PACK_AB_MERGE_C R2, R3, R0, RZ ;  /* 0x000000000302723e */ /* 0x008fe400048070ff */
[----:B------:R-:W-:Y:S01]  /*2d830*/  F2FP.SATFINITE.E4M3.F32.PACK_AB_MERGE_C R0, R12, R28, RZ ;  /* 0x0000001c0c00723e */ /* 0x000fe200048070ff */
[----:B------:R-:W-:Y:S01]  /*2d840*/  STL [R1+0x218], R4 ;  /* 0x0002180401007387 */ /* 0x000fe20000100800 */
[----:B------:R-:W-:-:S03]  /*2d850*/  F2FP.SATFINITE.E4M3.F32.PACK_AB_MERGE_C R12, R18, R19, RZ ;  /* 0x00000013120c723e */ /* 0x000fc600048070ff */
[----:B------:R-:W-:Y:S04]  /*2d860*/  STL [R1+0x264], R2 ;  /* 0x0002640201007387 */ /* 0x000fe80000100800 */
[----:B------:R-:W-:Y:S04]  /*2d870*/  STL [R1+0x260], R0 ;  /* 0x0002600001007387 */ /* 0x000fe80000100800 */
[----:B------:R-:W3:Y:S04]  /*2d880*/  LDL.LU R17, [R1+0x220] ;  /* 0x0002200001117983 */ /* 0x000ee80000300800 */
[----:B------:R-:W3:Y:S04]  /*2d890*/  LDL.LU R19, [R1+0x224] ;  /* 0x0002240001137983 */ /* 0x000ee80000300800 */
[----:B------:R-:W4:Y:S04]  /*2d8a0*/  LDL.LU R28, [R1+0x1a4] ;  /* 0x0001a400011c7983 */ /* 0x000f280000300800 */
[----:B----4-:R0:W-:Y:S04]  /*2d8b0*/  STL [R1+0x172c], R28 ;  /* 0x00172c1c01007387 */ /* 0x0101e80000100800 */
[----:B0-----:R-:W4:Y:S04]  /*2d8c0*/  LDL.LU R28, [R1+0x1cc] ;  /* 0x0001cc00011c7983 */ /* 0x001f280000300800 */
        /* <DEDUP_REMOVED lines=12> */
[----:B------:R-:W2:Y:S04]  /*2d990*/  LDL.LU R20, [R1+0x160] ;  /* 0x0001600001147983 */ /* 0x000ea80000300800 */
        /* <DEDUP_REMOVED lines=21> */
[----:B0-----:R-:W4:Y:S04]  /*2daf0*/  LDL.LU R20, [R1+0x228] ;  /* 0x0002280001147983 */ /* 0x001f280000300800 */
[----:B------:R-:W2:Y:S04]  /*2db00*/  LDL.LU R2, [R1+0x164] ;  /* 0x0001640001027983 */ /* 0x000ea80000300800 */
[----:B--2---:R0:W-:Y:S04]  /*2db10*/  STL [R1+0x1714], R2 ;  /* 0x0017140201007387 */ /* 0x0041e80000100800 */
[----:B0-----:R-:W2:Y:S04]  /*2db20*/  LDL.LU R2, [R1+0x188] ;  /* 0x0001880001027983 */ /* 0x001ea80000300800 */
[----:B--2---:R0:W-:Y:S04]  /*2db30*/  STL [R1+0x171c], R2 ;  /* 0x00171c0201007387 */ /* 0x0041e80000100800 */
[----:B0-----:R-:W2:Y:S01]  /*2db40*/  LDL.LU R2, [R1+0x180] ;  /* 0x0001800001027983 */ /* 0x001ea20000300800 */
[----:B------:R-:W-:-:S02]  /*2db50*/  F2FP.SATFINITE.E4M3.F32.PACK_AB_MERGE_C R13, R16, R13, RZ ;  /* 0x0000000d100d723e */ /* 0x000fc400048070ff */
[----:B---3--:R-:W-:Y:S02]  /*2db60*/  F2FP.SATFINITE.E4M3.F32.PACK_AB_MERGE_C R17, R19, R17, RZ ;  /* 0x000000111311723e */ /* 0x008fe400048070ff */
[----:B----4-:R-:W-:Y:S01]  /*2db70*/  F2FP.SATFINITE.E4M3.F32.PACK_AB_MERGE_C R28, R28, R20, RZ ;  /* 0x000000141c1c723e */ /* 0x010fe200048070ff */
[----:B--2---:R0:W-:Y:S04]  /*2db80*/  STL [R1+0x1724], R2 ;  /* 0x0017240201007387 */ /* 0x0041e80000100800 */
[----:B0-----:R-:W2:Y:S04]  /*2db90*/  LDL.LU R2, [R1+0x1a8] ;  /* 0x0001a80001027983 */ /* 0x001ea80000300800 */
        /* <DEDUP_REMOVED lines=18> */
[----:B------:R0:W-:Y:S04]  /*2dcc0*/  STL.64 [R1+0x1618], R14 ;  /* 0x0016180e01007387 */ /* 0x0001e80000100a00 */
[----:B0-----:R-:W4:Y:S04]  /*2dcd0*/  LDL.LU R14, [R1+0xd8] ;  /* 0x0000d800010e7983 */ /* 0x001f280000300800 */
[----:B------:R-:W4:Y:S04]  /*2dce0*/  LDL.LU R15, [R1+0xdc] ;  /* 0x0000dc00010f7983 */ /* 0x000f280000300800 */
[----:B------:R0:W-:Y:S04]  /*2dcf0*/  STL.64 [R1+0x1610], R12 ;  /* 0x0016100c01007387 */ /* 0x0001e80000100a00 */
[----:B0-----:R-:W4:Y:S04]  /*2dd00*/  LDL.LU R12, [R1+0xd0] ;  /* 0x0000d000010c7983 */ /* 0x001f280000300800 */
[----:B------:R-:W4:Y:S04]  /*2dd10*/  LDL.LU R13, [R1+0xd4] ;  /* 0x0000d400010d7983 */ /* 0x000f280000300800 */
[----:B------:R-:W4:Y:S04]  /*2dd20*/  LDL.LU R10, [R1+0xa0] ;  /* 0x0000a000010a7983 */ /* 0x000f280000300800 */
[----:B------:R-:W4:Y:S04]  /*2dd30*/  LDL.LU R11, [R1+0xa4] ;  /* 0x0000a400010b7983 */ /* 0x000f280000300800 */
[----:B------:R0:W-:Y:S04]  /*2dd40*/  STL [R1+0x1308], R17 ;  /* 0x0013081101007387 */ /* 0x0001e80000100800 */
[----:B0-----:R-:W4:Y:S04]  /*2dd50*/  LDL.LU R17, [R1+0xa8] ;  /* 0x0000a80001117983 */ /* 0x001f280000300800 */
[----:B------:R-:W4:Y:S04]  /*2dd60*/  LDL.LU R19, [R1+0xac] ;  /* 0x0000ac0001137983 */ /* 0x000f280000300800 */
        /* <DEDUP_REMOVED lines=42> */
[----:B0-----:R-:W2:Y:S01]  /*2e010*/  LDL.LU R20, [R1+0x1710] ;  /* 0x0017100001147983 */ /* 0x001ea20000300800 */
[----:B---3--:R-:W-:Y:S02]  /*2e020*/  F2FP.SATFINITE.E4M3.F32.PACK_AB_MERGE_C R7, R7, R4, RZ ;  /* 0x000000040707723e */ /* 0x008fe400048070ff */
[----:B----4-:R-:W-:-:S02]  /*2e030*/  F2FP.SATFINITE.E4M3.F32.PACK_AB_MERGE_C R5, R5, R26, RZ ;  /* 0x0000001a0505723e */ /* 0x010fc400048070ff */
[----:B------:R-:W-:Y:S02]  /*2e040*/  F2FP.SATFINITE.E4M3.F32.PACK_AB_MERGE_C R22, R22, R21, RZ ;  /* 0x000000151616723e */ /* 0x000fe400048070ff */
[----:B------:R-:W-:Y:S02]  /*2e050*/  F2FP.SATFINITE.E4M3.F32.PACK_AB_MERGE_C R9, R9, R23, RZ ;  /* 0x000000170909723e */ /* 0x000fe400048070ff */
[----:B------:R-:W-:Y:S02]  /*2e060*/  F2FP.SATFINITE.E4M3.F32.PACK_AB_MERGE_C R25, R25, R24, RZ ;  /* 0x000000181919723e */ /* 0x000fe400048070ff */
[----:B------:R-:W-:Y:S02]  /*2e070*/  F2FP.SATFINITE.E4M3.F32.PACK_AB_MERGE_C R29, R29, R27, RZ ;  /* 0x0000001b1d1d723e */ /* 0x000fe400048070ff */
[----:B------:R-:W-:Y:S02]  /*2e080*/  F2FP.SATFINITE.E4M3.F32.PACK_AB_MERGE_C R16, R16, R0, RZ ;  /* 0x000000001010723e */ /* 0x000fe400048070ff */
[----:B------:R-:W-:-:S02]  /*2e090*/  F2FP.SATFINITE.E4M3.F32.PACK_AB_MERGE_C R13, R13, R12, RZ ;  /* 0x0000000c0d0d723e */ /* 0x000fc400048070ff */
[----:B------:R-:W-:Y:S02]  /*2e0a0*/  F2FP.SATFINITE.E4M3.F32.PACK_AB_MERGE_C R12, R15, R14, RZ ;  /* 0x0000000e0f0c723e */ /* 0x000fe400048070ff */
[----:B------:R-:W-:Y:S02]  /*2e0b0*/  F2FP.SATFINITE.E4M3.F32.PACK_AB_MERGE_C R8, R8, R6, RZ ;  /* 0x000000060808723e */ /* 0x000fe400048070ff */
[----:B------:R-:W-:Y:S02]  /*2e0c0*/  F2FP.SATFINITE.E4M3.F32.PACK_AB_MERGE_C R6, R18, R3, RZ ;  /* 0x000000031206723e */ /* 0x000fe400048070ff */
[----:B--2---:R-:W-:Y:S02]  /*2e0d0*/  F2FP.SATFINITE.E4M3.F32.PACK_AB_MERGE_C R2, R2, R20, RZ ;  /* 0x000000140202723e */ /* 0x004fe400048070ff */
[----:B------:R-:W2:Y:S04]  /*2e0e0*/  LDL.LU R20, [R1+0x170c] ;  /* 0x00170c0001147983 */ /* 0x000ea80000300800 */
[----:B------:R0:W-:Y:S04]  /*2e0f0*/  STL [R1+0x13a4], R2 ;  /* 0x0013a40201007387 */ /* 0x0001e80000100800 */
[----:B0-----:R-:W3:Y:S04]  /*2e100*/  LDL.LU R2, [R1+0x1708] ;  /* 0x0017080001027983 */ /* 0x001ee80000300800 */
[----:B------:R-:W4:Y:S04]  /*2e110*/  LDL.LU R4, [R1+0x1704] ;  /* 0x0017040001047983 */ /* 0x000f280000300800 */
[----:B------:R0:W-:Y:S04]  /*2e120*/  STL [R1+0x139c], R7 ;  /* 0x00139c0701007387 */ /* 0x0001e80000100800 */
[----:B0-----:R-:W4:Y:S04]  /*2e130*/  LDL.LU R7, [R1+0x1700] ;  /* 0x0017000001077983 */ /* 0x001f280000300800 */
[----:B------:R-:W4:Y:S04]  /*2e140*/  LDL.LU R26, [R1+0x16fc] ;  /* 0x0016fc00011a7983 */ /* 0x000f280000300800 */
[----:B------:R0:W-:Y:S04]  /*2e150*/  STL [R1+0x13c0], R5 ;  /* 0x0013c00501007387 */ /* 0x0001e80000100800 */
[----:B0-----:R-:W4:Y:S04]  /*2e160*/  LDL.LU R5, [R1+0x16f8] ;  /* 0x0016f80001057983 */ /* 0x001f280000300800 */
[----:B------:R-:W2:Y:S04]  /*2e170*/  LDL.LU R21, [R1+0x16f4] ;  /* 0x0016f40001157983 */ /* 0x000ea80000300800 */
[----:B------:R0:W-:Y:S04]  /*2e180*/  STL [R1+0x13bc], R22 ;  /* 0x0013bc1601007387 */ /* 0x0001e80000100800 */
[----:B0-----:R-:W3:Y:S04]  /*2e190*/  LDL.LU R22, [R1+0x16f0] ;  /* 0x0016f00001167983 */ /* 0x001ee80000300800 */
[----:B------:R-:W4:Y:S04]  /*2e1a0*/  LDL.LU R23, [R1+0x16ec] ;  /* 0x0016ec0001177983 */ /* 0x000f280000300800 */
[----:B------:R0:W-:Y:S04]  /*2e1b0*/  STL [R1+0x13d8], R9 ;  /* 0x0013d80901007387 */ /* 0x0001e80000100800 */
[----:B0-----:R-:W2:Y:S04]  /*2e1c0*/  LDL.LU R9, [R1+0x3c] ;  /* 0x00003c0001097983 */ /* 0x001ea80000300800 */
[----:B------:R-:W4:Y:S04]  /*2e1d0*/  LDL.LU R24, [R1+0x16e8] ;  /* 0x0016e80001187983 */ /* 0x000f280000300800 */
[----:B------:R0:W-:Y:S04]  /*2e1e0*/  STL [R1+0x13d4], R25 ;  /* 0x0013d41901007387 */ /* 0x0001e80000100800 */
[----:B0-----:R-:W3:Y:S04]  /*2e1f0*/  LDL.LU R25, [R1+0x16e4] ;  /* 0x0016e40001197983 */ /* 0x001ee80000300800 */
[----:B------:R-:W4:Y:S04]  /*2e200*/  LDL.LU R27, [R1+0x16e0] ;  /* 0x0016e000011b7983 */ /* 0x000f280000300800 */
[----:B------:R0:W-:Y:S04]  /*2e210*/  STL [R1+0x13ec], R29 ;  /* 0x0013ec1d01007387 */ /* 0x0001e80000100800 */
[----:B0-----:R-:W3:Y:S04]  /*2e220*/  LDL.LU R29, [R1+0xc] ;  /* 0x00000c00011d7983 */ /* 0x001ee80000300800 */
[----:B------:R-:W4:Y:S04]  /*2e230*/  LDL.LU R0, [R1+0x16dc] ;  /* 0x0016dc0001007983 */ /* 0x000f280000300800 */
[----:B------:R0:W-:Y:S04]  /*2e240*/  STL [R1+0x13e8], R16 ;  /* 0x0013e81001007387 */ /* 0x0001e80000100800 */
[----:B0-----:R-:W3:Y:S04]  /*2e250*/  LDL.LU R16, [R1+0x16d8] ;  /* 0x0016d80001107983 */ /* 0x001ee80000300800 */
[----:B------:R-:W-:Y:S04]  /*2e260*/  STL [R1+0x1408], R13 ;  /* 0x0014080d01007387 */ /* 0x000fe80000100800 */
[----:B------:R-:W-:Y:S04]  /*2e270*/  STL [R1+0x1404], R12 ;  /* 0x0014040c01007387 */ /* 0x000fe80000100800 */
[----:B------:R-:W4:Y:S01]  /*2e280*/  LDL.LU R3, [R1+0x38] ;  /* 0x0000380001037983 */ /* 0x000f220000300800 */
[----:B------:R-:W-:-:S03]  /*2e290*/  VIADD R18, R28, 0x7f ;  /* 0x0000007f1c127836 */ /* 0x000fc60000000000 */
[----:B------:R-:W-:Y:S04]  /*2e2a0*/  STL [R1+0x1418], R8 ;  /* 0x0014180801007387 */ /* 0x000fe80000100800 */
[----:B------:R0:W-:Y:S01]  /*2e2b0*/  STL [R1+0x1414], R6 ;  /* 0x0014140601007387 */ /* 0x0001e20000100800 */
[----:B------:R-:W-:Y:S01]  /*2e2c0*/  ISETP.GE.AND P0, PT, R18, UR13, PT ;  /* 0x0000000d12007c0c */ /* 0x000fe2000bf06270 */
[C---:B------:R-:W-:Y:S01]  /*2e2d0*/  VIADD R18, R28.reuse, 0x2 ;  /* 0x000000021c127836 */ /* 0x040fe20000000000 */
[----:B------:R-:W-:Y:S01]  /*2e2e0*/  ULDC UR13, c[0x0][0x248] ;  /* 0x00009200000d7ab9 */ /* 0x000fe20000000800 */
[----:B0-----:R-:W-:Y:S01]  /*2e2f0*/  F2FP.SATFINITE.E4M3.F32.PACK_AB_MERGE_C R6, R19, R17, RZ ;  /* 0x000000111306723e */ /* 0x001fe200048070ff */
[----:B------:R-:W-:Y:S02]  /*2e300*/  VIADD R19, R28, 0x7d ;  /* 0x0000007d1c137836 */ /* 0x000fe40000000000 */
[----:B------:R-:W-:Y:S01]  /*2e310*/  ISETP.GE.AND P1, PT, R18, UR5, PT ;  /* 0x0000000512007c0c */ /* 0x000fe2000bf26270 */
[----:B------:R-:W-:-:S02]  /*2e320*/  VIADD R18, R28, 0x7e ;  /* 0x0000007e1c127836 */ /* 0x000fc40000000000 */
[----:B------:R-:W-:-:S03]  /*2e330*/  ISETP.GE.AND P2, PT, R19, UR7, PT ;  /* 0x0000000713007c0c */ /* 0x000fc6000bf46270 */
[----:B------:R-:W-:Y:S01]  /*2e340*/  ISETP.GE.AND P3, PT, R18, UR9, PT ;  /* 0x0000000912007c0c */ /* 0x000fe2000bf66270 */
[----:B------:R-:W-:Y:S01]  /*2e350*/  VIADD R19, R28, 0x7c ;  /* 0x0000007c1c137836 */ /* 0x000fe20000000000 */
[----:B------:R-:W-:Y:S01]  /*2e360*/  F2FP.SATFINITE.E4M3.F32.PACK_AB_MERGE_C R8, R11, R10, RZ ;  /* 0x0000000a0b08723e */ /* 0x000fe200048070ff */
[----:B------:R-:W-:Y:S01]  /*2e370*/  ULDC UR9, c[0x0][0x248] ;  /* 0x0000920000097ab9 */ /* 0x000fe20000000800 */
[----:B------:R-:W-:-:S03]  /*2e380*/  ULDC UR7, c[0x0][0x248] ;  /* 0x0000920000077ab9 */ /* 0x000fc60000000800 */
[----:B------:R0:W-:Y:S04]  /*2e390*/  STL [R1+0x1430], R8 ;  /* 0x0014300801007387 */ /* 0x0001e80000100800 */
[----:B------:R-:W4:Y:S04]  /*2e3a0*/  LDL.LU R17, [R1+0x14] ;  /* 0x0000140001117983 */ /* 0x000f280000300800 */
[----:B------:R1:W-:Y:S04]  /*2e3b0*/  STL [R1+0x142c], R6 ;  /* 0x00142c0601007387 */ /* 0x0003e80000100800 */
[----:B------:R-:W-:Y:S01]  /*2e3c0*/  STL [R1+0x162c], R28 ;  /* 0x00162c1c01007387 */ /* 0x000fe20000100800 */
[----:B--2---:R-:W-:-:S05]  /*2e3d0*/  LOP3.LUT R9, R9, 0xffff, RZ, 0xc0, !PT ;  /* 0x0000ffff09097812 */ /* 0x004fca00078ec0ff */
[----:B------:R-:W-:Y:S01]  /*2e3e0*/  STL [R1+0x64], R9 ;  /* 0x0000640901007387 */ /* 0x000fe20000100800 */
[----:B---3--:R-:W-:-:S04]  /*2e3f0*/  LOP3.LUT R16, R16, 0xfff7ffff, RZ, 0xc0, !PT ;  /* 0xfff7ffff10107812 */ /* 0x008fc800078ec0ff */
[----:B------:R-:W-:Y:S02]  /*2e400*/  @P2 LOP3.LUT R16, R16, 0x80000, RZ, 0xfc, !PT ;  /* 0x0008000010102812 */ /* 0x000fe400078efcff */
[----:B------:R-:W-:Y:S02]  /*2e410*/  ISETP.GE.AND P2, PT, R19, UR11, PT ;  /* 0x0000000b13007c0c */ /* 0x000fe4000bf46270 */
[----:B------:R-:W-:Y:S02]  /*2e420*/  LOP3.LUT R16, R16, 0xffefffff, RZ, 0xc0, !PT ;  /* 0xffefffff10107812 */ /* 0x000fe400078ec0ff */
[----:B------:R-:W-:Y:S02]  /*2e430*/  LOP3.LUT R10, R29, 0xffff, RZ, 0xc0, !PT ;  /* 0x0000ffff1d0a7812 */ /* 0x000fe400078ec0ff */
[----:B----4-:R-:W-:Y:S02]  /*2e440*/  LOP3.LUT R12, R0, 0xffff, RZ, 0xc0, !PT ;  /* 0x0000ffff000c7812 */ /* 0x010fe400078ec0ff */
[----:B0-----:R-:W-:-:S02]  /*2e450*/  LOP3.LUT R8, R27, 0xffff, RZ, 0xc0, !PT ;  /* 0x0000ffff1b087812 */ /* 0x001fc400078ec0ff */
[----:B------:R-:W-:Y:S02]  /*2e460*/  @P3 LOP3.LUT R16, R16, 0x100000, RZ, 0xfc, !PT ;  /* 0x0010000010103812 */ /* 0x000fe400078efcff */
[----:B------:R-:W-:Y:S02]  /*2e470*/  LOP3.LUT R11, R25, 0xffff, RZ, 0xc0, !PT ;  /* 0x0000ffff190b7812 */ /* 0x000fe400078ec0ff */
[----:B------:R-:W-:Y:S02]  /*2e480*/  LOP3.LUT R18, R22, 0xffff, RZ, 0xc0, !PT ;  /* 0x0000ffff16127812 */ /* 0x000fe400078ec0ff */
[----:B------:R-:W-:Y:S02]  /*2e490*/  LOP3.LUT R24, R24, 0xffff, RZ, 0xc0, !PT ;  /* 0x0000ffff18187812 */ /* 0x000fe400078ec0ff */
[----:B------:R-:W-:Y:S02]  /*2e4a0*/  LOP3.LUT R16, R16, 0xfffbffff, RZ, 0xc0, !PT ;  /* 0xfffbffff10107812 */ /* 0x000fe400078ec0ff */
[----:B------:R-:W-:-:S02]  /*2e4b0*/  LOP3.LUT R19, R21, 0xffff, RZ, 0xc0, !PT ;  /* 0x0000ffff15137812 */ /* 0x000fc400078ec0ff */
[----:B------:R-:W-:Y:S01]  /*2e4c0*/  LOP3.LUT R23, R23, 0xffff, RZ, 0xc0, !PT ;  /* 0x0000ffff17177812 */ /* 0x000fe200078ec0ff */
[----:B------:R-:W-:Y:S01]  /*2e4d0*/  ULDC UR11, c[0x0][0x248] ;  /* 0x00009200000b7ab9 */ /* 0x000fe20000000800 */
[----:B------:R-:W-:Y:S01]  /*2e4e0*/  @P2 LOP3.LUT R16, R16, 0x40000, RZ, 0xfc, !PT ;  /* 0x0004000010102812 */ /* 0x000fe200078efcff */
[----:B------:R-:W-:Y:S01]  /*2e4f0*/  STL [R1+0xc], R10 ;  /* 0x00000c0a01007387 */ /* 0x000fe20000100800 */
[----:B------:R-:W-:-:S03]  /*2e500*/  LOP3.LUT R29, R3, 0xffff, RZ, 0xc0, !PT ;  /* 0x0000ffff031d7812 */ /* 0x000fc600078ec0ff */
[----:B------:R0:W-:Y:S04]  /*2e510*/  STL [R1+0x1630], R16 ;  /* 0x0016301001007387 */ /* 0x0001e80000100800 */
[----:B------:R-:W2:Y:S04]  /*2e520*/  LDL.LU R15, [R1+0x80] ;  /* 0x00008000010f7983 */ /* 0x000ea80000300800 */
[----:B-1----:R-:W3:Y:S04]  /*2e530*/  LDL.LU R6, [R1+0x8c] ;  /* 0x00008c0001067983 */ /* 0x002ee80000300800 */
[----:B------:R-:W4:Y:S04]  /*2e540*/  LDL.LU R3, [R1+0x84] ;  /* 0x0000840001037983 */ /* 0x000f280000300800 */
[----:B------:R-:W-:Y:S04]  /*2e550*/  STL [R1+0x2c], R29 ;  /* 0x00002c1d01007387 */ /* 0x000fe80000100800 */
[----:B------:R-:W2:Y:S01]  /*2e560*/  LDL.LU R0, [R1+0x16d4] ;  /* 0x0016d40001007983 */ /* 0x000ea20000300800 */
[----:B------:R-:W-:-:S03]  /*2e570*/  LOP3.LUT R14, R17, 0xffff, RZ, 0xc0, !PT ;  /* 0x0000ffff110e7812 */ /* 0x000fc600078ec0ff */
[----:B0-----:R-:W3:Y:S04]  /*2e580*/  LDL.LU R16, [R1+0x4c] ;  /* 0x00004c0001107983 */ /* 0x001ee80000300800 */
[----:B------:R-:W-:Y:S04]  /*2e590*/  STL [R1+0x20], R14 ;  /* 0x0000200e01007387 */ /* 0x000fe80000100800 */
[----:B------:R-:W3:Y:S04]  /*2e5a0*/  LDL.LU R13, [R1+0x60] ;  /* 0x00006000010d7983 */ /* 0x000ee80000300800 */
[----:B------:R0:W-:Y:S04]  /*2e5b0*/  STL [R1+0x14], R8 ;  /* 0x0000140801007387 */ /* 0x0001e80000100800 */
[----:B------:R-:W-:Y:S04]  /*2e5c0*/  STL [R1+0x68], R12 ;  /* 0x0000680c01007387 */ /* 0x000fe80000100800 */
[----:B------:R-:W3:Y:S04]  /*2e5d0*/  LDL.LU R28, [R1+0x40] ;  /* 0x00004000011c7983 */ /* 0x000ee80000300800 */
[----:B------:R-:W3:Y:S04]  /*2e5e0*/  LDL.LU R17, [R1+0x50] ;  /* 0x0000500001117983 */ /* 0x000ee80000300800 */
[----:B------:R-:W-:Y:S04]  /*2e5f0*/  STL [R1+0x3c], R11 ;  /* 0x00003c0b01007387 */ /* 0x000fe80000100800 */
[----:B------:R-:W-:Y:S04]  /*2e600*/  STL [R1+0x4], R18 ;  /* 0x0000041201007387 */ /* 0x000fe80000100800 */
[----:B------:R1:W-:Y:S04]  /*2e610*/  STL [R1+0x24], R24 ;  /* 0x0000241801007387 */ /* 0x0003e80000100800 */
[----:B------:R-:W-:Y:S04]  /*2e620*/  STL [R1+0x28], R19 ;  /* 0x0000281301007387 */ /* 0x000fe80000100800 */
[----:B------:R2:W-:Y:S01]  /*2e630*/  STL [R1+0x48], R23 ;  /* 0x0000481701007387 */ /* 0x0005e20000100800 */
[----:B------:R-:W-:-:S03]  /*2e640*/  PRMT R25, R10, 0x3340, R8 ;  /* 0x000033400a197816 */ /* 0x000fc60000000008 */
[----:B0-----:R-:W3:Y:S04]  /*2e650*/  LDL.LU R8, [R1+0x16d0] ;  /* 0x0016d00001087983 */ /* 0x001ee80000300800 */
[----:B------:R-:W3:Y:S01]  /*2e660*/  LDL.LU R10, [R1+0x16cc] ;  /* 0x0016cc00010a7983 */ /* 0x000ee20000300800 */
[----:B------:R-:W-:Y:S02]  /*2e670*/  PRMT R22, R9, 0x3340, R12 ;  /* 0x0000334009167816 */ /* 0x000fe4000000000c */
[----:B------:R-:W-:Y:S02]  /*2e680*/  LOP3.LUT R27, R20, 0xffff, RZ, 0xc0, !PT ;  /* 0x0000ffff141b7812 */ /* 0x000fe400078ec0ff */
[----:B-1----:R-:W-:Y:S02]  /*2e690*/  PRMT R24, R14, 0x3340, R24 ;  /* 0x000033400e187816 */ /* 0x002fe40000000018 */
[----:B--2---:R-:W-:-:S02]  /*2e6a0*/  PRMT R18, R18, 0x3340, R0 ;  /* 0x0000334012127816 */ /* 0x004fc40000000000 */
[----:B------:R-:W-:Y:S02]  /*2e6b0*/  PRMT R21, R23, 0x3340, R0 ;  /* 0x0000334017157816 */ /* 0x000fe40000000000 */
[----:B------:R-:W-:Y:S02]  /*2e6c0*/  PRMT R23, R29, 0x3340, R11 ;  /* 0x000033401d177816 */ /* 0x000fe4000000000b */
[----:B------:R-:W2:Y:S04]  /*2e6d0*/  LDL.LU R11, [R1+0x16c8] ;  /* 0x0016c800010b7983 */ /* 0x000ea80000300800 */
[----:B------:R-:W2:Y:S01]  /*2e6e0*/  LDL.LU R29, [R1+0x16c4] ;  /* 0x0016c400011d7983 */ /* 0x000ea20000300800 */
[----:B------:R-:W-:Y:S02]  /*2e6f0*/  PRMT R9, R25, 0x5410, R18 ;  /* 0x0000541019097816 */ /* 0x000fe40000000012 */
[--C-:B------:R-:W-:Y:S01]  /*2e700*/  PRMT R19, R19, 0x3340, R0.reuse ;  /* 0x0000334013137816 */ /* 0x100fe20000000000 */
[----:B------:R-:W2:Y:S01]  /*2e710*/  LDL.LU R18, [R1+0x78] ;  /* 0x0000780001127983 */ /* 0x000ea20000300800 */
[----:B------:R-:W-:-:S02]  /*2e720*/  PRMT R20, R27, 0x3340, R0 ;  /* 0x000033401b147816 */ /* 0x000fc40000000000 */
[----:B------:R-:W-:Y:S01]  /*2e730*/  PRMT R14, R23, 0x5410, R19 ;  /* 0x00005410170e7816 */ /* 0x000fe20000000013 */
[----:B------:R0:W-:Y:S01]  /*2e740*/  STL [R1+0x14e8], R9 ;  /* 0x0014e80901007387 */ /* 0x0001e20000100800 */
[----:B------:R-:W-:-:S03]  /*2e750*/  PRMT R12, R24, 0x5410, R20 ;  /* 0x00005410180c7816 */ /* 0x000fc60000000014 */
[----:B0-----:R-:W2:Y:S04]  /*2e760*/  LDL.LU R9, [R1+0x54] ;  /* 0x0000540001097983 */ /* 0x001ea80000300800 */
[----:B------:R0:W-:Y:S04]  /*2e770*/  STL [R1+0x14e4], R14 ;  /* 0x0014e40e01007387 */ /* 0x0001e80000100800 */
[----:B------:R-:W2:Y:S01]  /*2e780*/  LDL.LU R20, [R1+0x5c] ;  /* 0x00005c0001147983 */ /* 0x000ea20000300800 */
[----:B------:R-:W-:-:S03]  /*2e790*/  LOP3.LUT R23, R15, 0xffff, RZ, 0xc0, !PT ;  /* 0x0000ffff0f177812 */ /* 0x000fc600078ec0ff */
[----:B------:R3:W-:Y:S01]  /*2e7a0*/  STL [R1+0x14e0], R12 ;  /* 0x0014e00c01007387 */ /* 0x0007e20000100800 */
[----:B----4-:R-:W-:Y:S02]  /*2e7b0*/  LOP3.LUT R25, R3, 0xffff, RZ, 0xc0, !PT ;  /* 0x0000ffff03197812 */ /* 0x010fe400078ec0ff */
[----:B0-----:R-:W-:Y:S02]  /*2e7c0*/  PRMT R14, R22, 0x5410, R21 ;  /* 0x00005410160e7816 */ /* 0x001fe40000000015 */
[----:B---3--:R-:W-:-:S03]  /*2e7d0*/  LOP3.LUT R12, R6, 0xffff, RZ, 0xc0, !PT ;  /* 0x0000ffff060c7812 */ /* 0x008fc600078ec0ff */
[----:B------:R0:W-:Y:S01]  /*2e7e0*/  STL [R1+0x14dc], R14 ;  /* 0x0014dc0e01007387 */ /* 0x0001e20000100800 */
[----:B------:R-:W-:Y:S02]  /*2e7f0*/  LOP3.LUT R16, R16, 0xffff, RZ, 0xc0, !PT ;  /* 0x0000ffff10107812 */ /* 0x000fe400078ec0ff */
[----:B------:R-:W-:Y:S02]  /*2e800*/  LOP3.LUT R28, R28, 0xffff, RZ, 0xc0, !PT ;  /* 0x0000ffff1c1c7812 */ /* 0x000fe400078ec0ff */
[----:B------:R-:W-:Y:S02]  /*2e810*/  LOP3.LUT R13, R13, 0xffff, RZ, 0xc0, !PT ;  /* 0x0000ffff0d0d7812 */ /* 0x000fe400078ec0ff */
[----:B------:R-:W-:Y:S01]  /*2e820*/  LOP3.LUT R24, R17, 0xffff, RZ, 0xc0, !PT ;  /* 0x0000ffff11187812 */ /* 0x000fe200078ec0ff */
[----:B0-----:R-:W3:Y:S04]  /*2e830*/  LDL.LU R14, [R1+0x210] ;  /* 0x00021000010e7983 */ /* 0x001ee80000300800 */
[----:B------:R-:W-:Y:S04]  /*2e840*/  STL [R1+0x80], R23 ;  /* 0x0000801701007387 */ /* 0x000fe80000100800 */
[----:B------:R-:W4:Y:S04]  /*2e850*/  LDL.LU R15, [R1+0x1f8] ;  /* 0x0001f800010f7983 */ /* 0x000f280000300800 */
[----:B------:R0:W-:Y:S04]  /*2e860*/  STL [R1+0x38], R25 ;  /* 0x0000381901007387 */ /* 0x0001e80000100800 */
[----:B------:R-:W-:Y:S04]  /*2e870*/  STL [R1+0xd0], R12 ;  /* 0x0000d00c01007387 */ /* 0x000fe80000100800 */
[----:B------:R-:W4:Y:S04]  /*2e880*/  LDL.LU R6, [R1+0xcc] ;  /* 0x0000cc0001067983 */ /* 0x000f280000300800 */
[----:B------:R-:W4:Y:S04]  /*2e890*/  LDL.LU R3, [R1+0x130] ;  /* 0x0001300001037983 */ /* 0x000f280000300800 */
[----:B------:R-:W-:Y:S01]  /*2e8a0*/  STL [R1+0x4c], R16 ;  /* 0x00004c1001007387 */ /* 0x000fe20000100800 */
[----:B------:R-:W-:-:S02]  /*2e8b0*/  LOP3.LUT R19, R2, 0xffff, RZ, 0xc0, !PT ;  /* 0x0000ffff02137812 */ /* 0x000fc400078ec0ff */
[----:B0-----:R-:W-:Y:S02]  /*2e8c0*/  PRMT R25, R25, 0x3340, R28 ;  /* 0x0000334019197816 */ /* 0x001fe4000000001c */
[----:B--2---:R-:W-:Y:S02]  /*2e8d0*/  LOP3.LUT R22, R18, 0xffff, RZ, 0xc0, !PT ;  /* 0x0000ffff12167812 */ /* 0x004fe400078ec0ff */
[----:B------:R-:W-:-:S03]  /*2e8e0*/  LOP3.LUT R18, R29, 0xffff, RZ, 0xc0, !PT ;  /* 0x0000ffff1d127812 */ /* 0x000fc600078ec0ff */
[----:B------:R-:W-:Y:S04]  /*2e8f0*/  STL [R1+0x8c], R22 ;  /* 0x00008c1601007387 */ /* 0x000fe80000100800 */
[----:B------:R-:W-:Y:S04]  /*2e900*/  STL [R1+0x40], R28 ;  /* 0x0000401c01007387 */ /* 0x000fe80000100800 */
[----:B------:R-:W-:Y:S04]  /*2e910*/  STL [R1+0xd8], R13 ;  /* 0x0000d80d01007387 */ /* 0x000fe80000100800 */
[----:B------:R0:W-:Y:S04]  /*2e920*/  STL [R1+0x50], R24 ;  /* 0x0000501801007387 */ /* 0x0001e80000100800 */
[----:B------:R1:W-:Y:S04]  /*2e930*/  STL [R1+0x1c], R18 ;  /* 0x00001c1201007387 */ /* 0x0003e80000100800 */
[----:B------:R-:W2:Y:S04]  /*2e940*/  LDL.LU R17, [R1+0xec] ;  /* 0x0000ec0001117983 */ /* 0x000ea80000300800 */
[----:B------:R-:W2:Y:S04]  /*2e950*/  LDL.LU R29, [R1+0x7c] ;  /* 0x00007c00011d7983 */ /* 0x000ea80000300800 */
[----:B------:R-:W2:Y:S04]  /*2e960*/  LDL.LU R2, [R1+0xe8] ;  /* 0x0000e80001027983 */ /* 0x000ea80000300800 */
[----:B------:R3:W-:Y:S01]  /*2e970*/  STL [R1+0x8], R19 ;  /* 0x0000081301007387 */ /* 0x0007e20000100800 */
[----:B------:R-:W-:-:S03]  /*2e980*/  LOP3.LUT R21, R9, 0xffff, RZ, 0xc0, !PT ;  /* 0x0000ffff09157812 */ /* 0x000fc600078ec0ff */
[----:B------:R-:W2:Y:S01]  /*2e990*/  LDL.LU R9, [R1+0xc4] ;  /* 0x0000c40001097983 */ /* 0x000ea20000300800 */
[----:B------:R-:W-:Y:S02]  /*2e9a0*/  LOP3.LUT R20, R20, 0xffff, RZ, 0xc0, !PT ;  /* 0x0000ffff14147812 */ /* 0x000fe400078ec0ff */
[----:B0-----:R-:W-:-:S03]  /*2e9b0*/  PRMT R24, R16, 0x3340, R24 ;  /* 0x0000334010187816 */ /* 0x001fc60000000018 */
[----:B------:R0:W-:Y:S04]  /*2e9c0*/  STL [R1+0x60], R20 ;  /* 0x0000601401007387 */ /* 0x0001e80000100800 */
[----:B------:R0:W-:Y:S04]  /*2e9d0*/  STL [R1+0x84], R21 ;  /* 0x0000841501007387 */ /* 0x0001e80000100800 */
[----:B------:R-:W2:Y:S04]  /*2e9e0*/  LDL.LU R16, [R1+0x70] ;  /* 0x0000700001107983 */ /* 0x000ea80000300800 */
[----:B------:R-:W2:Y:S01]  /*2e9f0*/  LDL.LU R28, [R1+0x6c] ;  /* 0x00006c00011c7983 */ /* 0x000ea20000300800 */
[----:B-1----:R-:W-:-:S02]  /*2ea00*/  PRMT R18, R18, 0x3340, R0 ;  /* 0x0000334012127816 */ /* 0x002fc40000000000 */
[----:B------:R-:W-:Y:S02]  /*2ea10*/  PRMT R23, R23, 0x3340, R22 ;  /* 0x0000334017177816 */ /* 0x000fe40000000016 */
[----:B------:R-:W-:Y:S02]  /*2ea20*/  PRMT R22, R12, 0x3340, R13 ;  /* 0x000033400c167816 */ /* 0x000fe4000000000d */
[----:B---3--:R-:W-:Y:S02]  /*2ea30*/  PRMT R19, R19, 0x3340, R0 ;  /* 0x0000334013137816 */ /* 0x008fe40000000000 */
[----:B------:R-:W-:Y:S02]  /*2ea40*/  PRMT R12, R25, 0x5410, R18 ;  /* 0x00005410190c7816 */ /* 0x000fe40000000012 */
[--C-:B0-----:R-:W-:Y:S02]  /*2ea50*/  PRMT R20, R20, 0x3340, R0.reuse ;  /* 0x0000334014147816 */ /* 0x101fe40000000000 */
[----:B------:R-:W-:-:S02]  /*2ea60*/  PRMT R21, R21, 0x3340, R0 ;  /* 0x0000334015157816 */ /* 0x000fc40000000000 */
[----:B------:R-:W-:Y:S01]  /*2ea70*/  PRMT R18, R24, 0x5410, R19 ;  /* 0x0000541018127816 */ /* 0x000fe20000000013 */
[----:B------:R0:W-:Y:S01]  /*2ea80*/  STL [R1+0x14d8], R12 ;  /* 0x0014d80c01007387 */ /* 0x0001e20000100800 */
[----:B------:R-:W-:-:S03]  /*2ea90*/  PRMT R13, R23, 0x5410, R20 ;  /* 0x00005410170d7816 */ /* 0x000fc60000000014 */
[----:B------:R-:W-:Y:S01]  /*2eaa0*/  STL [R1+0x14d4], R18 ;  /* 0x0014d41201007387 */ /* 0x000fe20000100800 */
[----:B------:R-:W-:Y:S02]  /*2eab0*/  LOP3.LUT R23, R14, 0xffff, RZ, 0xc0, !PT ;  /* 0x0000ffff0e177812 */ /* 0x000fe400078ec0ff */
[----:B0-----:R-:W-:Y:S02]  /*2eac0*/  PRMT R12, R22, 0x5410, R21 ;  /* 0x00005410160c7816 */ /* 0x001fe40000000015 */
[----:B----4-:R-:W-:Y:S01]  /*2ead0*/  LOP3.LUT R24, R15, 0xffff, RZ, 0xc0, !PT ;  /* 0x0000ffff0f187812 */ /* 0x010fe200078ec0ff */
[----:B------:R0:W-:Y:S01]  /*2eae0*/  STL [R1+0x14d0], R13 ;  /* 0x0014d00d01007387 */ /* 0x0001e20000100800 */
[----:B------:R-:W-:-:S03]  /*2eaf0*/  LOP3.LUT R25, R3, 0xffff, RZ, 0xc0, !PT ;  /* 0x0000ffff03197812 */ /* 0x000fc600078ec0ff */
[----:B------:R1:W-:Y:S04]  /*2eb00*/  STL [R1+0x14cc], R12 ;  /* 0x0014cc0c01007387 */ /* 0x0003e80000100800 */
[----:B------:R-:W-:Y:S04]  /*2eb10*/  STL [R1+0xa4], R23 ;  /* 0x0000a41701007387 */ /* 0x000fe80000100800 */
[----:B------:R-:W3:Y:S04]  /*2eb20*/  LDL.LU R3, [R1+0x8b0] ;  /* 0x0008b00001037983 */ /* 0x000ee80000300800 */
[----:B------:R-:W-:Y:S04]  /*2eb30*/  STL [R1+0x78], R24 ;  /* 0x0000781801007387 */ /* 0x000fe80000100800 */
[----:B------:R4:W-:Y:S04]  /*2eb40*/  STL [R1+0x54], R25 ;  /* 0x0000541901007387 */ /* 0x0009e80000100800 */
[----:B------:R-:W3:Y:S01]  /*2eb50*/  LDL.LU R14, [R1+0x234] ;  /* 0x00023400010e7983 */ /* 0x000ee20000300800 */
[----:B0-----:R-:W-:-:S05]  /*2eb60*/  LOP3.LUT R13, R6, 0xffff, RZ, 0xc0, !PT ;  /* 0x0000ffff060d7812 */ /* 0x001fca00078ec0ff */
[----:B------:R-:W-:Y:S04]  /*2eb70*/  STL [R1+0xcc], R13 ;  /* 0x0000cc0d01007387 */ /* 0x000fe80000100800 */
[----:B------:R-:W3:Y:S04]  /*2eb80*/  LDL.LU R15, [R1+0x230] ;  /* 0x00023000010f7983 */ /* 0x000ee80000300800 */
[----:B------:R-:W3:Y:S01]  /*2eb90*/  LDL.LU R6, [R1+0x1b4] ;  /* 0x0001b40001067983 */ /* 0x000ee20000300800 */
[----:B-1----:R-:W-:Y:S02]  /*2eba0*/  LOP3.LUT R12, R4, 0xffff, RZ, 0xc0, !PT ;  /* 0x0000ffff040c7812 */ /* 0x002fe400078ec0ff */
[----:B------:R-:W-:-:S02]  /*2ebb0*/  LOP3.LUT R21, R7, 0xffff, RZ, 0xc0, !PT ;  /* 0x0000ffff07157812 */ /* 0x000fc400078ec0ff */
[----:B------:R-:W-:Y:S02]  /*2ebc0*/  PRMT R18, R12, 0x3340, R0 ;  /* 0x000033400c127816 */ /* 0x000fe40000000000 */
[----:B--2---:R-:W-:Y:S02]  /*2ebd0*/  LOP3.LUT R17, R17, 0xffff, RZ, 0xc0, !PT ;  /* 0x0000ffff11117812 */ /* 0x004fe400078ec0ff */
[----:B------:R-:W-:Y:S02]  /*2ebe0*/  LOP3.LUT R29, R29, 0xffff, RZ, 0xc0, !PT ;  /* 0x0000ffff1d1d7812 */ /* 0x000fe400078ec0ff */
[----:B------:R-:W-:Y:S02]  /*2ebf0*/  LOP3.LUT R22, R2, 0xffff, RZ, 0xc0, !PT ;  /* 0x0000ffff02167812 */ /* 0x000fe400078ec0ff */
[----:B------:R-:W-:Y:S01]  /*2ec00*/  LOP3.LUT R9, R9, 0xffff, RZ, 0xc0, !PT ;  /* 0x0000ffff09097812 */ /* 0x000fe200078ec0ff */
[----:B------:R-:W-:Y:S04]  /*2ec10*/  STL [R1+0xac], R17 ;  /* 0x0000ac1101007387 */ /* 0x000fe80000100800 */
[----:B------:R-:W-:Y:S04]  /*2ec20*/  STL [R1+0x7c], R29 ;  /* 0x00007c1d01007387 */ /* 0x000fe80000100800 */
[----:B------:R-:W2:Y:S04]  /*2ec30*/  LDL.LU R2, [R1+0x138] ;  /* 0x0001380001027983 */ /* 0x000ea80000300800 */
[----:B------:R-:W-:Y:S04]  /*2ec40*/  STL [R1+0xd4], R22 ;  /* 0x0000d41601007387 */ /* 0x000fe80000100800 */
[----:B------:R-:W-:Y:S04]  /*2ec50*/  STL [R1+0x5c], R9 ;  /* 0x00005c0901007387 */ /* 0x000fe80000100800 */
[----:B------:R-:W2:Y:S01]  /*2ec60*/  LDL.LU R4, [R1+0x15c] ;  /* 0x00015c0001047983 */ /* 0x000ea20000300800 */
[----:B------:R-:W-:-:S02]  /*2ec70*/  LOP3.LUT R19, R16, 0xffff, RZ, 0xc0, !PT ;  /* 0x0000ffff10137812 */ /* 0x000fc400078ec0ff */
[----:B------:R-:W-:Y:S01]  /*2ec80*/  LOP3.LUT R20, R28, 0xffff, RZ, 0xc0, !PT ;  /* 0x0000ffff1c147812 */ /* 0x000fe200078ec0ff */
[----:B------:R0:W-:Y:S04]  /*2ec90*/  STL [R1+0x18], R12 ;  /* 0x0000180c01007387 */ /* 0x0001e80000100800 */
[----:B------:R-:W2:Y:S04]  /*2eca0*/  LDL.LU R7, [R1+0x16c0] ;  /* 0x0016c00001077983 */ /* 0x000ea80000300800 */
[----:B------:R1:W-:Y:S04]  /*2ecb0*/  STL [R1+0x70], R19 ;  /* 0x0000701301007387 */ /* 0x0003e80000100800 */
[----:B------:R-:W2:Y:S04]  /*2ecc0*/  LDL.LU R16, [R1+0x10c] ;  /* 0x00010c0001107983 */ /* 0x000ea80000300800 */
[----:B------:R1:W-:Y:S04]  /*2ecd0*/  STL [R1+0x6c], R20 ;  /* 0x00006c1401007387 */ /* 0x0003e80000100800 */
[----:B------:R-:W2:Y:S04]  /*2ece0*/  LDL.LU R28, [R1+0x98] ;  /* 0x00009800011c7983 */ /* 0x000ea80000300800 */
[----:B------:R1:W-:Y:S01]  /*2ecf0*/  STL [R1+0xa0], R21 ;  /* 0x0000a01501007387 */ /* 0x0003e20000100800 */
[----:B----4-:R-:W-:-:S02]  /*2ed00*/  PRMT R25, R25, 0x3340, R9 ;  /* 0x0000334019197816 */ /* 0x010fc40000000009 */
[----:B------:R-:W-:Y:S01]  /*2ed10*/  PRMT R23, R23, 0x3340, R17 ;  /* 0x0000334017177816 */ /* 0x000fe20000000011 */
[----:B0-----:R-:W4:Y:S04]  /*2ed20*/  LDL.LU R12, [R1+0x94] ;  /* 0x00009400010c7983 */ /* 0x001f280000300800 */
[----:B------:R-:W4:Y:S04]  /*2ed30*/  LDL.LU R9, [R1+0x16bc] ;  /* 0x0016bc0001097983 */ /* 0x000f280000300800 */
[----:B------:R-:W4:Y:S01]  /*2ed40*/  LDL.LU R17, [R1+0x16b8] ;  /* 0x0016b80001117983 */ /* 0x000f220000300800 */
[----:B------:R-:W-:-:S02]  /*2ed50*/  PRMT R24, R24, 0x3340, R29 ;  /* 0x0000334018187816 */ /* 0x000fc4000000001d */
[----:B------:R-:W-:Y:S01]  /*2ed60*/  PRMT R22, R13, 0x3340, R22 ;  /* 0x000033400d167816 */ /* 0x000fe20000000016 */
[----:B------:R-:W4:Y:S01]  /*2ed70*/  LDL.LU R29, [R1+0x16b4] ;  /* 0x0016b400011d7983 */ /* 0x000f220000300800 */
[----:B------:R-:W-:-:S03]  /*2ed80*/  PRMT R13, R25, 0x5410, R18 ;  /* 0x00005410190d7816 */ /* 0x000fc60000000012 */
[----:B------:R-:W4:Y:S01]  /*2ed90*/  LDL.LU R18, [R1+0x158] ;  /* 0x0001580001127983 */ /* 0x000f220000300800 */
[--C-:B-1----:R-:W-:Y:S02]  /*2eda0*/  PRMT R19, R19, 0x3340, R0.reuse ;  /* 0x0000334013137816 */ /* 0x102fe40000000000 */
[--C-:B------:R-:W-:Y:S02]  /*2edb0*/  PRMT R20, R20, 0x3340, R0.reuse ;  /* 0x0000334014147816 */ /* 0x100fe40000000000 */
[----:B------:R-:W-:Y:S01]  /*2edc0*/  PRMT R21, R21, 0x3340, R0 ;  /* 0x0000334015157816 */ /* 0x000fe20000000000 */
[----:B------:R0:W-:Y:S01]  /*2edd0*/  STL [R1+0x14c8], R13 ;  /* 0x0014c80d01007387 */ /* 0x0001e20000100800 */
[----:B------:R-:W-:Y:S02]  /*2ede0*/  PRMT R23, R23, 0x5410, R19 ;  /* 0x0000541017177816 */ /* 0x000fe40000000013 */
[----:B------:R-:W-:Y:S02]  /*2edf0*/  PRMT R19, R24, 0x5410, R20 ;  /* 0x0000541018137816 */ /* 0x000fe40000000014 */
[----:B---3--:R-:W-:Y:S01]  /*2ee00*/  LOP3.LUT R3, R3, 0xffff, RZ, 0xc0, !PT ;  /* 0x0000ffff03037812 */ /* 0x008fe200078ec0ff */
[----:B------:R-:W-:Y:S01]  /*2ee10*/  STL [R1+0x14c4], R23 ;  /* 0x0014c41701007387 */ /* 0x000fe20000100800 */
[----:B------:R-:W-:-:S02]  /*2ee20*/  LOP3.LUT R24, R14, 0xffff, RZ, 0xc0, !PT ;  /* 0x0000ffff0e187812 */ /* 0x000fc400078ec0ff */
[----:B0-----:R-:W-:Y:S01]  /*2ee30*/  PRMT R13, R22, 0x5410, R21 ;  /* 0x00005410160d7816 */ /* 0x001fe20000000015 */
[----:B------:R-:W-:Y:S04]  /*2ee40*/  STL [R1+0x14c0], R19 ;  /* 0x0014c01301007387 */ /* 0x000fe80000100800 */
[----:B------:R0:W-:Y:S01]  /*2ee50*/  STL [R1+0x14bc], R13 ;  /* 0x0014bc0d01007387 */ /* 0x0001e20000100800 */
[----:B------:R-:W-:-:S03]  /*2ee60*/  LOP3.LUT R22, R15, 0xffff, RZ, 0xc0, !PT ;  /* 0x0000ffff0f167812 */ /* 0x000fc600078ec0ff */
[----:B------:R-:W3:Y:S01]  /*2ee70*/  LDL.LU R15, [R1+0x8bc] ;  /* 0x0008bc00010f7983 */ /* 0x000ee20000300800 */
[----:B------:R-:W-:-:S03]  /*2ee80*/  LOP3.LUT R14, R6, 0xffff, RZ, 0xc0, !PT ;  /* 0x0000ffff060e7812 */ /* 0x000fc600078ec0ff */
[----:B------:R-:W-:Y:S04]  /*2ee90*/  STL [R1+0x130], R3 ;  /* 0x0001300301007387 */ /* 0x000fe80000100800 */
[----:B------:R-:W-:Y:S04]  /*2eea0*/  STL [R1+0xa8], R24 ;  /* 0x0000a81801007387 */ /* 0x000fe80000100800 */
[----:B------:R-:W-:Y:S04]  /*2eeb0*/  STL [R1+0xf4], R22 ;  /* 0x0000f41601007387 */ /* 0x000fe80000100800 */
[----:B0-----:R-:W3:Y:S04]  /*2eec0*/  LDL.LU R13, [R1+0x8b4] ;  /* 0x0008b400010d7983 */ /* 0x001ee80000300800 */
[----:B------:R-:W-:Y:S04]  /*2eed0*/  STL [R1+0xec], R14 ;  /* 0x0000ec0e01007387 */ /* 0x000fe80000100800 */
[----:B------:R-:W3:Y:S01]  /*2eee0*/  LDL.LU R6, [R1+0x1bc] ;  /* 0x0001bc0001067983 */ /* 0x000ee20000300800 */
[----:B------:R-:W-:-:S02]  /*2eef0*/  LOP3.LUT R20, R26, 0xffff, RZ, 0xc0, !PT ;  /* 0x0000ffff1a147812 */ /* 0x000fc400078ec0ff */
[----:B--2---:R-:W-:Y:S02]  /*2ef00*/  LOP3.LUT R25, R4, 0xffff, RZ, 0xc0, !PT ;  /* 0x0000ffff04197812 */ /* 0x004fe400078ec0ff */
[----:B------:R-:W2:Y:S04]  /*2ef10*/  LDL.LU R4, [R1+0x1b0] ;  /* 0x0001b00001047983 */ /* 0x000ea80000300800 */
[----:B------:R0:W-:Y:S01]  /*2ef20*/  STL [R1+0xc4], R25 ;  /* 0x0000c41901007387 */ /* 0x0001e20000100800 */
[----:B------:R-:W-:Y:S02]  /*2ef30*/  LOP3.LUT R16, R16, 0xffff, RZ, 0xc0, !PT ;  /* 0x0000ffff10107812 */ /* 0x000fe400078ec0ff */
[----:B----4-:R-:W-:Y:S02]  /*2ef40*/  LOP3.LUT R19, R12, 0xffff, RZ, 0xc0, !PT ;  /* 0x0000ffff0c137812 */ /* 0x010fe400078ec0ff */
[----:B------:R-:W-:-:S02]  /*2ef50*/  LOP3.LUT R23, R18, 0xffff, RZ, 0xc0, !PT ;  /* 0x0000ffff12177812 */ /* 0x000fc400078ec0ff */
[----:B------:R-:W-:-:S03]  /*2ef60*/  LOP3.LUT R18, R28, 0xffff, RZ, 0xc0, !PT ;  /* 0x0000ffff1c127812 */ /* 0x000fc600078ec0ff */
[----:B------:R-:W-:Y:S04]  /*2ef70*/  STL [R1+0xf8], R23 ;  /* 0x0000f81701007387 */ /* 0x000fe80000100800 */
[----:B------:R-:W4:Y:S04]  /*2ef80*/  LDL.LU R26, [R1+0x16b0] ;  /* 0x0016b000011a7983 */ /* 0x000f280000300800 */
[----:B------:R1:W-:Y:S04]  /*2ef90*/  STL [R1+0x98], R18 ;  /* 0x0000981201007387 */ /* 0x0003e80000100800 */
[----:B------:R-:W-:Y:S04]  /*2efa0*/  STL [R1+0xf0], R16 ;  /* 0x0000f01001007387 */ /* 0x000fe80000100800 */
[----:B------:R1:W-:Y:S01]  /*2efb0*/  STL [R1+0xe8], R19 ;  /* 0x0000e81301007387 */ /* 0x0003e20000100800 */
[----:B------:R-:W-:-:S02]  /*2efc0*/  LOP3.LUT R21, R29, 0xffff, RZ, 0xc0, !PT ;  /* 0x0000ffff1d157812 */ /* 0x000fc400078ec0ff */
[----:B0-----:R-:W-:Y:S01]  /*2efd0*/  PRMT R25, R24, 0x3340, R25 ;  /* 0x0000334018197816 */ /* 0x001fe20000000019 */
[----:B------:R-:W4:Y:S04]  /*2efe0*/  LDL.LU R29, [R1+0x16ac] ;  /* 0x0016ac00011d7983 */ /* 0x000f280000300800 */
[----:B------:R-:W4:Y:S01]  /*2eff0*/  LDL.LU R12, [R1+0x10ec] ;  /* 0x0010ec00010c7983 */ /* 0x000f220000300800 */
[----:B------:R-:W-:Y:S02]  /*2f000*/  PRMT R24, R14, 0x3340, R16 ;  /* 0x000033400e187816 */ /* 0x000fe40000000010 */
[----:B-1----:R-:W-:Y:S02]  /*2f010*/  PRMT R18, R18, 0x3340, R0 ;  /* 0x0000334012127816 */ /* 0x002fe40000000000 */
[----:B------:R-:W-:-:S02]  /*2f020*/  LOP3.LUT R2, R2, 0xffff, RZ, 0xc0, !PT ;  /* 0x0000ffff02027812 */ /* 0x000fc400078ec0ff */
[----:B------:R-:W-:Y:S02]  /*2f030*/  PRMT R19, R19, 0x3340, R0 ;  /* 0x0000334013137816 */ /* 0x000fe40000000000 */
[----:B------:R-:W-:Y:S02]  /*2f040*/  PRMT R23, R22, 0x3340, R23 ;  /* 0x0000334016177816 */ /* 0x000fe40000000017 */
[----:B------:R-:W-:Y:S01]  /*2f050*/  PRMT R14, R25, 0x5410, R18 ;  /* 0x00005410190e7816 */ /* 0x000fe20000000012 */
[----:B------:R0:W-:Y:S04]  /*2f060*/  STL [R1+0x94], R20 ;  /* 0x0000941401007387 */ /* 0x0001e80000100800 */
[----:B------:R1:W-:Y:S01]  /*2f070*/  STL [R1+0xfc], R21 ;  /* 0x0000fc1501007387 */ /* 0x0003e20000100800 */
[----:B------:R-:W-:-:S03]  /*2f080*/  PRMT R22, R3, 0x3340, R2 ;  /* 0x0000334003167816 */ /* 0x000fc60000000002 */
[----:B------:R-:W4:Y:S01]  /*2f090*/  LDL.LU R25, [R1+0xbc] ;  /* 0x0000bc0001197983 */ /* 0x000f220000300800 */
[----:B------:R-:W-:-:S03]  /*2f0a0*/  PRMT R3, R23, 0x5410, R19 ;  /* 0x0000541017037816 */ /* 0x000fc60000000013 */
[----:B------:R3:W-:Y:S04]  /*2f0b0*/  STL [R1+0x14b8], R14 ;  /* 0x0014b80e01007387 */ /* 0x0007e80000100800 */
[----:B------:R-:W4:Y:S01]  /*2f0c0*/  LDL.LU R19, [R1+0x134] ;  /* 0x0001340001137983 */ /* 0x000f220000300800 */
[--C-:B0-----:R-:W-:Y:S02]  /*2f0d0*/  PRMT R20, R20, 0x3340, R0.reuse ;  /* 0x0000334014147816 */ /* 0x101fe40000000000 */
[----:B-1----:R-:W-:Y:S02]  /*2f0e0*/  PRMT R21, R21, 0x3340, R0 ;  /* 0x0000334015157816 */ /* 0x002fe40000000000 */
[----:B------:R-:W-:Y:S01]  /*2f0f0*/  PRMT R16, R24, 0x5410, R20 ;  /* 0x0000541018107816 */ /* 0x000fe20000000014 */
[----:B------:R0:W-:Y:S01]  /*2f100*/  STL [R1+0x14b4], R3 ;  /* 0x0014b40301007387 */ /* 0x0001e20000100800 */
[----:B---3--:R-:W-:-:S03]  /*2f110*/  PRMT R14, R22, 0x5410, R21 ;  /* 0x00005410160e7816 */ /* 0x008fc60000000015 */
[----:B0-----:R-:W3:Y:S04]  /*2f120*/  LDL.LU R3, [R1+0x8c4] ;  /* 0x0008c40001037983 */ /* 0x001ee80000300800 */
[----:B------:R0:W-:Y:S04]  /*2f130*/  STL [R1+0x14b0], R16 ;  /* 0x0014b01001007387 */ /* 0x0001e80000100800 */
[----:B------:R-:W3:Y:S01]  /*2f140*/  LDL.LU R21, [R1+0x108] ;  /* 0x0001080001157983 */ /* 0x000ee20000300800 */
[----:B------:R-:W-:-:S03]  /*2f150*/  LOP3.LUT R15, R15, 0xffff, RZ, 0xc0, !PT ;  /* 0x0000ffff0f0f7812 */ /* 0x000fc600078ec0ff */
[----:B------:R1:W-:Y:S01]  /*2f160*/  STL [R1+0x14ac], R14 ;  /* 0x0014ac0e01007387 */ /* 0x0003e20000100800 */
[----:B------:R-:W-:Y:S02]  /*2f170*/  LOP3.LUT R24, R13, 0xffff, RZ, 0xc0, !PT ;  /* 0x0000ffff0d187812 */ /* 0x000fe400078ec0ff */
[----:B------:R-:W-:Y:S02]  /*2f180*/  LOP3.LUT R23, R6, 0xffff, RZ, 0xc0, !PT ;  /* 0x0000ffff06177812 */ /* 0x000fe400078ec0ff */
[----:B--2---:R-:W-:Y:S02]  /*2f190*/  LOP3.LUT R22, R4, 0xffff, RZ, 0xc0, !PT ;  /* 0x0000ffff04167812 */ /* 0x004fe400078ec0ff */
[----:B----4-:R-:W-:Y:S02]  /*2f1a0*/  LOP3.LUT R18, R12, 0xf0, RZ, 0xc0, !PT ;  /* 0x000000f00c127812 */ /* 0x010fe400078ec0ff */
[----:B------:R-:W2:Y:S04]  /*2f1b0*/  LDL.LU R12, [R1+0x8b8] ;  /* 0x0008b800010c7983 */ /* 0x000ea80000300800 */
[----:B0-----:R-:W4:Y:S04]  /*2f1c0*/  LDL.LU R16, [R1+0x25c] ;  /* 0x00025c0001107983 */ /* 0x001f280000300800 */
[----:B-1----:R-:W4:Y:S04]  /*2f1d0*/  LDL.LU R14, [R1+0x258] ;  /* 0x00025800010e7983 */ /* 0x002f280000300800 */
[----:B------:R-:W-:Y:S01]  /*2f1e0*/  STL [R1+0x144], R15 ;  /* 0x0001440f01007387 */ /* 0x000fe20000100800 */
[----:B------:R-:W-:-:S03]  /*2f1f0*/  LOP3.LUT R4, R29, 0xffff, RZ, 0xc0, !PT ;  /* 0x0000ffff1d047812 */ /* 0x000fc600078ec0ff */
[----:B------:R-:W-:Y:S04]  /*2f200*/  STL [R1+0x9c], R24 ;  /* 0x00009c1801007387 */ /* 0x000fe80000100800 */
[----:B------:R-:W4:Y:S04]  /*2f210*/  LDL.LU R29, [R1+0x1dc] ;  /* 0x0001dc00011d7983 */ /* 0x000f280000300800 */
[----:B------:R-:W-:Y:S04]  /*2f220*/  STL [R1+0x110], R23 ;  /* 0x0001101701007387 */ /* 0x000fe80000100800 */
[----:B------:R-:W4:Y:S04]  /*2f230*/  LDL.LU R13, [R1+0x194] ;  /* 0x00019400010d7983 */ /* 0x000f280000300800 */
[----:B------:R-:W-:Y:S04]  /*2f240*/  STL [R1+0xdc], R4 ;  /* 0x0000dc0401007387 */ /* 0x000fe80000100800 */
[----:B------:R-:W-:Y:S04]  /*2f250*/  STL [R1+0x148], R22 ;  /* 0x0001481601007387 */ /* 0x000fe80000100800 */
[----:B------:R-:W4:Y:S04]  /*2f260*/  LDL.LU R28, [R1+0x178] ;  /* 0x00017800011c7983 */ /* 0x000f280000300800 */
[----:B------:R-:W4:Y:S01]  /*2f270*/  LDL.LU R6, [R1+0x170] ;  /* 0x0001700001067983 */ /* 0x000f220000300800 */
[----:B------:R-:W-:-:S02]  /*2f280*/  LOP3.LUT R20, R19, 0xffff, RZ, 0xc0, !PT ;  /* 0x0000ffff13147812 */ /* 0x000fc400078ec0ff */
[----:B------:R-:W-:-:S03]  /*2f290*/  LOP3.LUT R19, R25, 0xffff, RZ, 0xc0, !PT ;  /* 0x0000ffff19137812 */ /* 0x000fc600078ec0ff */
[----:B------:R0:W-:Y:S02]  /*2f2a0*/  STL [R1+0x118], R20 ;  /* 0x0001181401007387 */ /* 0x0001e40000100800 */
[----:B0-----:R-:W-:Y:S02]  /*2f2b0*/  LOP3.LUT R20, R5, 0xffff, RZ, 0xc0, !PT ;  /* 0x0000ffff05147812 */ /* 0x001fe400078ec0ff */
[----:B------:R-:W4:Y:S04]  /*2f2c0*/  LDL.LU R5, [R1+0x16a8] ;  /* 0x0016a80001057983 */ /* 0x000f280000300800 */
[----:B------:R-:W2:Y:S01]  /*2f2d0*/  LDL R25, [R1+0x118] ;  /* 0x0001180001197983 */ /* 0x000ea20000100800 */
[----:B---3--:R-:W-:-:S03]  /*2f2e0*/  LOP3.LUT R21, R21, 0xffff, RZ, 0xc0, !PT ;  /* 0x0000ffff15157812 */ /* 0x008fc600078ec0ff */
[----:B------:R0:W-:Y:S04]  /*2f2f0*/  STL [R1+0x34], R19 ;  /* 0x0000341301007387 */ /* 0x0001e80000100800 */
[----:B------:R1:W-:Y:S01]  /*2f300*/  STL [R1+0xbc], R20 ;  /* 0x0000bc1401007387 */ /* 0x0003e20000100800 */
[----:B------:R-:W-:-:S03]  /*2f310*/  PRMT R24, R24, 0x3340, R4 ;  /* 0x0000334018187816 */ /* 0x000fc60000000004 */
[----:B------:R3:W-:Y:S04]  /*2f320*/  STL [R1+0x1a0], R21 ;  /* 0x0001a01501007387 */ /* 0x0007e80000100800 */
[----:B------:R-:W4:Y:S01]  /*2f330*/  LDL.LU R4, [R1+0x16a4] ;  /* 0x0016a40001047983 */ /* 0x000f220000300800 */
[----:B------:R-:W-:Y:S02]  /*2f340*/  PRMT R22, R15, 0x3340, R22 ;  /* 0x000033400f167816 */ /* 0x000fe40000000016 */
[--C-:B0-----:R-:W-:Y:S02]  /*2f350*/  PRMT R19, R19, 0x3340, R0.reuse ;  /* 0x0000334013137816 */ /* 0x101fe40000000000 */
[--C-:B-1----:R-:W-:Y:S02]  /*2f360*/  PRMT R20, R20, 0x3340, R0.reuse ;  /* 0x0000334014147816 */ /* 0x102fe40000000000 */
[----:B---3--:R-:W-:-:S02]  /*2f370*/  PRMT R21, R21, 0x3340, R0 ;  /* 0x0000334015157816 */ /* 0x008fc40000000000 */
[----:B------:R-:W-:-:S05]  /*2f380*/  PRMT R24, R24, 0x5410, R19 ;  /* 0x0000541018187816 */ /* 0x000fca0000000013 */
[----:B------:R0:W-:Y:S01]  /*2f390*/  STL [R1+0x14a8], R24 ;  /* 0x0014a81801007387 */ /* 0x0001e20000100800 */
[----:B--2---:R-:W-:Y:S02]  /*2f3a0*/  PRMT R23, R23, 0x3340, R25 ;  /* 0x0000334017177816 */ /* 0x004fe40000000019 */
[----:B------:R-:W1:Y:S02]  /*2f3b0*/  S2R R25, SR_TID.X ;  /* 0x0000000000197919 */ /* 0x000e640000002100 */
[----:B------:R-:W-:Y:S02]  /*2f3c0*/  PRMT R19, R23, 0x5410, R20 ;  /* 0x0000541017137816 */ /* 0x000fe40000000014 */
[----:B------:R-:W-:Y:S02]  /*2f3d0*/  LOP3.LUT R12, R12, 0xffff, RZ, 0xc0, !PT ;  /* 0x0000ffff0c0c7812 */ /* 0x000fe400078ec0ff */
[----:B----4-:R-:W-:Y:S01]  /*2f3e0*/  LOP3.LUT R16, R16, 0xffff, RZ, 0xc0, !PT ;  /* 0x0000ffff10107812 */ /* 0x010fe200078ec0ff */
[----:B------:R-:W-:Y:S01]  /*2f3f0*/  STL [R1+0x14a4], R19 ;  /* 0x0014a41301007387 */ /* 0x000fe20000100800 */
[----:B------:R-:W-:-:S02]  /*2f400*/  LOP3.LUT R23, R14, 0xffff, RZ, 0xc0, !PT ;  /* 0x0000ffff0e177812 */ /* 0x000fc400078ec0ff */
[----:B------:R-:W-:Y:S02]  /*2f410*/  LOP3.LUT R29, R29, 0xffff, RZ, 0xc0, !PT ;  /* 0x0000ffff1d1d7812 */ /* 0x000fe400078ec0ff */
[----:B------:R-:W-:Y:S01]  /*2f420*/  LOP3.LUT R13, R13, 0xffff, RZ, 0xc0, !PT ;  /* 0x0000ffff0d0d7812 */ /* 0x000fe200078ec0ff */
[----:B-1----:R-:W-:-:S05]  /*2f430*/  IMAD.SHL.U32 R25, R25, 0x20, RZ ;  /* 0x0000002019197824 */ /* 0x002fca00078e00ff */
[----:B------:R-:W-:-:S04]  /*2f440*/  LOP3.LUT R25, R25, 0x200, RZ, 0xc0, !PT ;  /* 0x0000020019197812 */ /* 0x000fc800078ec0ff */
[----:B------:R-:W-:Y:S02]  /*2f450*/  IADD3 R15, R25, UR4, R18 ;  /* 0x00000004190f7c10 */ /* 0x000fe4000fffe012 */
[----:B------:R-:W-:Y:S02]  /*2f460*/  PRMT R18, R22, 0x5410, R21 ;  /* 0x0000541016127816 */ /* 0x000fe40000000015 */
[----:B------:R-:W-:Y:S01]  /*2f470*/  LOP3.LUT R25, R3, 0xffff, RZ, 0xc0, !PT ;  /* 0x0000ffff03197812 */ /* 0x000fe200078ec0ff */
[----:B------:R1:W-:Y:S01]  /*2f480*/  STL [R1+0x30], R15 ;  /* 0x0000300f01007387 */ /* 0x0003e20000100800 */
[----:B------:R-:W-:Y:S02]  /*2f490*/  LOP3.LUT R22, R28, 0xffff, RZ, 0xc0, !PT ;  /* 0x0000ffff1c167812 */ /* 0x000fe400078ec0ff */
[----:B0-----:R-:W-:Y:S01]  /*2f4a0*/  LOP3.LUT R24, R6, 0xffff, RZ, 0xc0, !PT ;  /* 0x0000ffff06187812 */ /* 0x001fe200078ec0ff */
[----:B-1----:R-:W2:Y:S04]  /*2f4b0*/  LDL.LU R15, [R1+0x8dc] ;  /* 0x0008dc00010f7983 */ /* 0x002ea80000300800 */
[----:B------:R0:W-:Y:S04]  /*2f4c0*/  STL [R1+0x1bc], R18 ;  /* 0x0001bc1201007387 */ /* 0x0001e80000100800 */
[----:B------:R-:W3:Y:S04]  /*2f4d0*/  LDL.LU R3, [R1+0x8d8] ;  /* 0x0008d80001037983 */ /* 0x000ee80000300800 */
[----:B------:R1:W-:Y:S04]  /*2f4e0*/  STL [R1+0x134], R25 ;  /* 0x0001341901007387 */ /* 0x0003e80000100800 */
[----:B------:R-:W4:Y:S04]  /*2f4f0*/  LDL.LU R14, [R1+0x8c0] ;  /* 0x0008c000010e7983 */ /* 0x000f280000300800 */
[----:B------:R-:W-:Y:S04]  /*2f500*/  STL [R1+0x114], R12 ;  /* 0x0001140c01007387 */ /* 0x000fe80000100800 */
[----:B------:R-:W-:Y:S04]  /*2f510*/  STL [R1+0x164], R16 ;  /* 0x0001641001007387 */ /* 0x000fe80000100800 */
[----:B------:R1:W-:Y:S04]  /*2f520*/  STL [R1+0x158], R23 ;  /* 0x0001581701007387 */ /* 0x0003e80000100800 */
[----:B------:R-:W-:Y:S04]  /*2f530*/  STL [R1+0x140], R29 ;  /* 0x0001401d01007387 */ /* 0x000fe80000100800 */
[----:B------:R-:W4:Y:S04]  /*2f540*/  LDL.LU R6, [R1+0x238] ;  /* 0x0002380001067983 */ /* 0x000f280000300800 */
[----:B------:R-:W-:Y:S04]  /*2f550*/  STL [R1+0x11c], R13 ;  /* 0x00011c0d01007387 */ /* 0x000fe80000100800 */
[----:B------:R-:W-:Y:S01]  /*2f560*/  STL [R1+0x160], R22 ;  /* 0x0001601601007387 */ /* 0x000fe20000100800 */
[----:B------:R-:W-:-:S03]  /*2f570*/  LOP3.LUT R4, R4, 0xffff, RZ, 0xc0, !PT ;  /* 0x0000ffff04047812 */ /* 0x000fc600078ec0ff */
[----:B------:R1:W-:Y:S01]  /*2f580*/  STL [R1+0x15c], R24 ;  /* 0x00015c1801007387 */ /* 0x0003e20000100800 */
[----:B------:R-:W-:-:S03]  /*2f590*/  LOP3.LUT R19, R17, 0xffff, RZ, 0xc0, !PT ;  /* 0x0000ffff11137812 */ /* 0x000fc600078ec0ff */
[----:B------:R-:W4:Y:S01]  /*2f5a0*/  LDL.LU R17, [R1+0x16a0] ;  /* 0x0016a00001117983 */ /* 0x000f220000300800 */
[----:B------:R-:W-:Y:S02]  /*2f5b0*/  LOP3.LUT R20, R26, 0xffff, RZ, 0xc0, !PT ;  /* 0x0000ffff1a147812 */ /* 0x000fe400078ec0ff */
[----:B------:R-:W-:Y:S01]  /*2f5c0*/  LOP3.LUT R21, R5, 0xffff, RZ, 0xc0, !PT ;  /* 0x0000ffff05157812 */ /* 0x000fe200078ec0ff */
[----:B------:R-:W4:Y:S04]  /*2f5d0*/  LDL.LU R26, [R1+0x169c] ;  /* 0x00169c00011a7983 */ /* 0x000f280000300800 */
[----:B------:R-:W4:Y:S04]  /*2f5e0*/  LDL.LU R5, [R1+0x1698] ;  /* 0x0016980001057983 */ /* 0x000f280000300800 */
[----:B------:R1:W-:Y:S04]  /*2f5f0*/  STL [R1+0x14c], R4 ;  /* 0x00014c0401007387 */ /* 0x0003e80000100800 */
[----:B------:R1:W-:Y:S01]  /*2f600*/  STL [R1+0x1ac], R19 ;  /* 0x0001ac1301007387 */ /* 0x0003e20000100800 */
[----:B0-----:R-:W-:-:S03]  /*2f610*/  PRMT R18, R4, 0x3340, R0 ;  /* 0x0000334004127816 */ /* 0x001fc60000000000 */
[----:B------:R-:W4:Y:S01]  /*2f620*/  LDL.LU R28, [R1+0x1fc] ;  /* 0x0001fc00011c7983 */ /* 0x000f220000300800 */
[----:B-1----:R-:W-:-:S03]  /*2f630*/  PRMT R25, R25, 0x3340, R29 ;  /* 0x0000334019197816 */ /* 0x002fc6000000001d */
[----:B------:R0:W-:Y:S01]  /*2f640*/  STL [R1+0x1b0], R20 ;  /* 0x0001b01401007387 */ /* 0x0001e20000100800 */
[----:B------:R-:W-:Y:S02]  /*2f650*/  PRMT R23, R23, 0x3340, R24 ;  /* 0x0000334017177816 */ /* 0x000fe40000000018 */
[----:B------:R-:W-:Y:S02]  /*2f660*/  PRMT R24, R16, 0x3340, R22 ;  /* 0x0000334010187816 */ /* 0x000fe40000000016 */
[----:B------:R-:W-:Y:S01]  /*2f670*/  PRMT R16, R25, 0x5410, R18 ;  /* 0x0000541019107816 */ /* 0x000fe20000000012 */
[----:B------:R-:W4:Y:S01]  /*2f680*/  LDL.LU R4, [R1+0x1b8] ;  /* 0x0001b80001047983 */ /* 0x000f220000300800 */
[----:B------:R-:W-:-:S03]  /*2f690*/  PRMT R19, R19, 0x3340, R0 ;  /* 0x0000334013137816 */ /* 0x000fc60000000000 */
[----:B------:R1:W-:Y:S04]  /*2f6a0*/  STL [R1+0xe0], R21 ;  /* 0x0000e01501007387 */ /* 0x0003e80000100800 */
[----:B------:R-:W4:Y:S01]  /*2f6b0*/  LDL.LU R29, [R1+0x1694] ;  /* 0x00169400011d7983 */ /* 0x000f220000300800 */
[----:B0-----:R-:W-:Y:S02]  /*2f6c0*/  PRMT R20, R20, 0x3340, R0 ;  /* 0x0000334014147816 */ /* 0x001fe40000000000 */
[----:B------:R-:W-:Y:S02]  /*2f6d0*/  PRMT R22, R12, 0x3340, R13 ;  /* 0x000033400c167816 */ /* 0x000fe4000000000d */
[----:B------:R-:W-:Y:S02]  /*2f6e0*/  PRMT R12, R23, 0x5410, R19 ;  /* 0x00005410170c7816 */ /* 0x000fe40000000013 */
[----:B------:R-:W-:Y:S01]  /*2f6f0*/  PRMT R13, R24, 0x5410, R20 ;  /* 0x00005410180d7816 */ /* 0x000fe20000000014 */
[----:B------:R-:W-:Y:S04]  /*2f700*/  STL [R1+0x16c], R16 ;  /* 0x00016c1001007387 */ /* 0x000fe80000100800 */
[----:B------:R-:W4:Y:S01]  /*2f710*/  LDL.LU R20, [R1+0x12c] ;  /* 0x00012c0001147983 */ /* 0x000f220000300800 */
[----:B-1----:R-:W-:-:S03]  /*2f720*/  PRMT R21, R21, 0x3340, R0 ;  /* 0x0000334015157816 */ /* 0x002fc60000000000 */
[----:B------:R0:W-:Y:S04]  /*2f730*/  STL [R1+0x178], R12 ;  /* 0x0001780c01007387 */ /* 0x0001e80000100800 */
[----:B------:R-:W-:Y:S01]  /*2f740*/  STL [R1+0x168], R13 ;  /* 0x0001680d01007387 */ /* 0x000fe20000100800 */
[----:B0-----:R-:W-:-:S03]  /*2f750*/  PRMT R12, R22, 0x5410, R21 ;  /* 0x00005410160c7816 */ /* 0x001fc60000000015 */
[----:B------:R-:W4:Y:S04]  /*2f760*/  LDL.LU R21, [R1+0x128] ;  /* 0x0001280001157983 */ /* 0x000f280000300800 */
[----:B------:R0:W-:Y:S01]  /*2f770*/  STL [R1+0x14a0], R12 ;  /* 0x0014a00c01007387 */ /* 0x0001e20000100800 */
[----:B------:R-:W-:Y:S02]  /*2f780*/  LOP3.LUT R19, R8, 0xffff, RZ, 0xc0, !PT ;  /* 0x0000ffff08137812 */ /* 0x000fe400078ec0ff */
[----:B--2---:R-:W-:Y:S02]  /*2f790*/  LOP3.LUT R23, R15, 0xffff, RZ, 0xc0, !PT ;  /* 0x0000ffff0f177812 */ /* 0x004fe400078ec0ff */
[----:B---3--:R-:W-:Y:S01]  /*2f7a0*/  LOP3.LUT R22, R3, 0xffff, RZ, 0xc0, !PT ;  /* 0x0000ffff03167812 */ /* 0x008fe200078ec0ff */
[----:B------:R-:W2:Y:S04]  /*2f7b0*/  LDL.LU R15, [R1+0x8cc] ;  /* 0x0008cc00010f7983 */ /* 0x000ea80000300800 */
[----:B------:R-:W3:Y:S01]  /*2f7c0*/  LDL.LU R3, [R1+0x8c8] ;  /* 0x0008c80001037983 */ /* 0x000ee20000300800 */
[----:B----4-:R-:W-:-:S03]  /*2f7d0*/  LOP3.LUT R25, R14, 0xffff, RZ, 0xc0, !PT ;  /* 0x0000ffff0e197812 */ /* 0x010fc600078ec0ff */
[----:B------:R-:W-:Y:S04]  /*2f7e0*/  STL [R1+0x18c], R23 ;  /* 0x00018c1701007387 */ /* 0x000fe80000100800 */
[----:B------:R-:W-:Y:S04]  /*2f7f0*/  STL [R1+0x1dc], R22 ;  /* 0x0001dc1601007387 */ /* 0x000fe80000100800 */
[----:B------:R-:W4:Y:S01]  /*2f800*/  LDL.LU R16, [R1+0x2f4] ;  /* 0x0002f40001107983 */ /* 0x000f220000300800 */
[----:B------:R-:W-:-:S03]  /*2f810*/  LOP3.LUT R24, R6, 0xffff, RZ, 0xc0, !PT ;  /* 0x0000ffff06187812 */ /* 0x000fc600078ec0ff */
[----:B0-----:R-:W4:Y:S04]  /*2f820*/  LDL.LU R12, [R1+0x2f0] ;  /* 0x0002f000010c7983 */ /* 0x001f280000300800 */
[----:B------:R0:W-:Y:S04]  /*2f830*/  STL [R1+0x88], R25 ;  /* 0x0000881901007387 */ /* 0x0001e80000100800 */
[----:B------:R-:W4:Y:S04]  /*2f840*/  LDL.LU R13, [R1+0x1f4] ;  /* 0x0001f400010d7983 */ /* 0x000f280000300800 */
[----:B------:R-:W4:Y:S04]  /*2f850*/  LDL.LU R14, [R1+0x1f0] ;  /* 0x0001f000010e7983 */ /* 0x000f280000300800 */
[----:B------:R1:W-:Y:S04]  /*2f860*/  STL [R1+0x108], R24 ;  /* 0x0001081801007387 */ /* 0x0003e80000100800 */
[----:B------:R-:W4:Y:S01]  /*2f870*/  LDL.LU R6, [R1+0x19c] ;  /* 0x00019c0001067983 */ /* 0x000f220000300800 */
[----:B------:R-:W-:-:S02]  /*2f880*/  LOP3.LUT R18, R17, 0xffff, RZ, 0xc0, !PT ;  /* 0x0000ffff11127812 */ /* 0x000fc400078ec0ff */
[----:B------:R-:W-:Y:S02]  /*2f890*/  LOP3.LUT R5, R5, 0xffff, RZ, 0xc0, !PT ;  /* 0x0000ffff05057812 */ /* 0x000fe400078ec0ff */
[----:B------:R-:W-:Y:S02]  /*2f8a0*/  LOP3.LUT R28, R28, 0xffff, RZ, 0xc0, !PT ;  /* 0x0000ffff1c1c7812 */ /* 0x000fe400078ec0ff */
[----:B------:R-:W-:Y:S02]  /*2f8b0*/  LOP3.LUT R4, R4, 0xffff, RZ, 0xc0, !PT ;  /* 0x0000ffff04047812 */ /* 0x000fe400078ec0ff */
[----:B------:R-:W-:-:S05]  /*2f8c0*/  LOP3.LUT R29, R29, 0xffff, RZ, 0xc0, !PT ;  /* 0x0000ffff1d1d7812 */ /* 0x000fca00078ec0ff */
[----:B------:R-:W-:Y:S04]  /*2f8d0*/  STL [R1+0x1a8], R29 ;  /* 0x0001a81d01007387 */ /* 0x000fe80000100800 */
[----:B------:R-:W4:Y:S04]  /*2f8e0*/  LDL.LU R17, [R1+0x1690] ;  /* 0x0016900001117983 */ /* 0x000f280000300800 */
[----:B------:R1:W-:Y:S04]  /*2f8f0*/  STL [R1+0x90], R4 ;  /* 0x0000900401007387 */ /* 0x0003e80000100800 */
[----:B------:R-:W-:Y:S01]  /*2f900*/  STL [R1+0x1e4], R28 ;  /* 0x0001e41c01007387 */ /* 0x000fe20000100800 */
[----:B------:R-:W-:-:S03]  /*2f910*/  LOP3.LUT R20, R20, 0xffff, RZ, 0xc0, !PT ;  /* 0x0000ffff14147812 */ /* 0x000fc600078ec0ff */
[----:B------:R-:W4:Y:S04]  /*2f920*/  LDL.LU R8, [R1+0x168c] ;  /* 0x00168c0001087983 */ /* 0x000f280000300800 */
[----:B------:R-:W-:Y:S04]  /*2f930*/  STL [R1+0x44], R18 ;  /* 0x0000441201007387 */ /* 0x000fe80000100800 */
[----:B------:R1:W-:Y:S04]  /*2f940*/  STL [R1+0x10c], R5 ;  /* 0x00010c0501007387 */ /* 0x0003e80000100800 */
[----:B------:R-:W-:Y:S04]  /*2f950*/  STL [R1+0x58], R19 ;  /* 0x0000581301007387 */ /* 0x000fe80000100800 */
[----:B------:R1:W-:Y:S01]  /*2f960*/  STL [R1+0x154], R20 ;  /* 0x0001541401007387 */ /* 0x0003e20000100800 */
[----:B0-----:R-:W-:-:S02]  /*2f970*/  PRMT R25, R25, 0x3340, R4 ;  /* 0x0000334019197816 */ /* 0x001fc40000000004 */
[----:B-1----:R-:W-:Y:S02]  /*2f980*/  PRMT R24, R24, 0x3340, R5 ;  /* 0x0000334018187816 */ /* 0x002fe40000000005 */
[----:B------:R-:W-:-:S05]  /*2f990*/  LOP3.LUT R21, R21, 0xffff, RZ, 0xc0, !PT ;  /* 0x0000ffff15157812 */ /* 0x000fca00078ec0ff */
[----:B------:R0:W-:Y:S04]  /*2f9a0*/  STL [R1+0x1c0], R21 ;  /* 0x0001c01501007387 */ /* 0x0001e80000100800 */
[----:B------:R-:W4:Y:S04]  /*2f9b0*/  LDL.LU R4, [R1+0x1688] ;  /* 0x0016880001047983 */ /* 0x000f280000300800 */
[----:B------:R-:W4:Y:S01]  /*2f9c0*/  LDL.LU R5, [R1+0x1684] ;  /* 0x0016840001057983 */ /* 0x000f220000300800 */
[--C-:B------:R-:W-:Y:S02]  /*2f9d0*/  PRMT R18, R18, 0x3340, R0.reuse ;  /* 0x0000334012127816 */ /* 0x100fe40000000000 */
[----:B------:R-:W-:-:S02]  /*2f9e0*/  PRMT R20, R20, 0x3340, R0 ;  /* 0x0000334014147816 */ /* 0x000fc40000000000 */
[----:B------:R-:W-:Y:S02]  /*2f9f0*/  PRMT R23, R23, 0x3340, R29 ;  /* 0x0000334017177816 */ /* 0x000fe4000000001d */
[----:B------:R-:W-:Y:S02]  /*2fa00*/  PRMT R19, R19, 0x3340, R0 ;  /* 0x0000334013137816 */ /* 0x000fe40000000000 */
[----:B------:R-:W-:Y:S02]  /*2fa10*/  PRMT R22, R22, 0x3340, R28 ;  /* 0x0000334016167816 */ /* 0x000fe4000000001c */
[----:B------:R-:W-:Y:S02]  /*2fa20*/  PRMT R25, R25, 0x5410, R18 ;  /* 0x0000541019197816 */ /* 0x000fe40000000012 */
[----:B0-----:R-:W-:Y:S02]  /*2fa30*/  PRMT R21, R21, 0x3340, R0 ;  /* 0x0000334015157816 */ /* 0x001fe40000000000 */
[----:B------:R-:W-:-:S02]  /*2fa40*/  PRMT R28, R23, 0x5410, R20 ;  /* 0x00005410171c7816 */ /* 0x000fc40000000014 */
[----:B------:R-:W-:Y:S02]  /*2fa50*/  PRMT R18, R24, 0x5410, R19 ;  /* 0x0000541018127816 */ /* 0x000fe40000000013 */
[----:B------:R-:W-:Y:S01]  /*2fa60*/  PRMT R29, R22, 0x5410, R21 ;  /* 0x00005410161d7816 */ /* 0x000fe20000000015 */
[----:B------:R-:W-:Y:S04]  /*2fa70*/  STL [R1+0x149c], R25 ;  /* 0x00149c1901007387 */ /* 0x000fe80000100800 */
[----:B------:R-:W-:Y:S04]  /*2fa80*/  STL [R1+0x1634], R28 ;  /* 0x0016341c01007387 */ /* 0x000fe80000100800 */
[----:B------:R-:W-:Y:S04]  /*2fa90*/  STL [R1+0x1498], R18 ;  /* 0x0014981201007387 */ /* 0x000fe80000100800 */
[----:B------:R2:W-:Y:S01]  /*2faa0*/  STL [R1+0x1638], R29 ;  /* 0x0016381d01007387 */ /* 0x0005e20000100800 */
[----:B------:R-:W-:-:S02]  /*2fab0*/  LOP3.LUT R21, R26, 0xffff, RZ, 0xc0, !PT ;  /* 0x0000ffff1a157812 */ /* 0x000fc400078ec0ff */
[----:B--2---:R-:W-:Y:S02]  /*2fac0*/  LOP3.LUT R29, R15, 0xffff, RZ, 0xc0, !PT ;  /* 0x0000ffff0f1d7812 */ /* 0x004fe400078ec0ff */
[----:B---3--:R-:W-:Y:S02]  /*2fad0*/  LOP3.LUT R15, R3, 0xffff, RZ, 0xc0, !PT ;  /* 0x0000ffff030f7812 */ /* 0x008fe400078ec0ff */
[----:B------:R-:W2:Y:S01]  /*2fae0*/  LDL.LU R3, [R1+0x2f8] ;  /* 0x0002f80001037983 */ /* 0x000ea20000300800 */
[----:B----4-:R-:W-:Y:S02]  /*2faf0*/  LOP3.LUT R16, R16, 0xffff, RZ, 0xc0, !PT ;  /* 0x0000ffff10107812 */ /* 0x010fe400078ec0ff */
[----:B------:R-:W-:Y:S02]  /*2fb00*/  LOP3.LUT R22, R12, 0xffff, RZ, 0xc0, !PT ;  /* 0x0000ffff0c167812 */ /* 0x000fe400078ec0ff */
[----:B------:R-:W-:Y:S02]  /*2fb10*/  LOP3.LUT R12, R9, 0xffff, RZ, 0xc0, !PT ;  /* 0x0000ffff090c7812 */ /* 0x000fe400078ec0ff */
[----:B------:R-:W-:Y:S01]  /*2fb20*/  LOP3.LUT R28, R13, 0xffff, RZ, 0xc0, !PT ;  /* 0x0000ffff0d1c7812 */ /* 0x000fe200078ec0ff */
[----:B------:R-:W-:Y:S01]  /*2fb30*/  STL [R1+0x128], R15 ;  /* 0x0001280f01007387 */ /* 0x000fe20000100800 */
[----:B------:R-:W-:-:S03]  /*2fb40*/  LOP3.LUT R13, R6, 0xffff, RZ, 0xc0, !PT ;  /* 0x0000ffff060d7812 */ /* 0x000fc600078ec0ff */
[----:B------:R-:W-:Y:S01]  /*2fb50*/  STL [R1+0x1c4], R22 ;  /* 0x0001c41601007387 */ /* 0x000fe20000100800 */
[----:B------:R-:W-:Y:S02]  /*2fb60*/  PRMT R18, R12, 0x3340, R0 ;  /* 0x000033400c127816 */ /* 0x000fe40000000000 */
[----:B------:R-:W-:-:S04]  /*2fb70*/  PRMT R25, R16, 0x3340, R13 ;  /* 0x0000334010197816 */ /* 0x000fc8000000000d */
[----:B------:R-:W-:Y:S02]  /*2fb80*/  PRMT R26, R25, 0x5410, R18 ;  /* 0x00005410191a7816 */ /* 0x000fe40000000012 */
[----:B------:R-:W-:Y:S02]  /*2fb90*/  LOP3.LUT R20, R17, 0xffff, RZ, 0xc0, !PT ;  /* 0x0000ffff11147812 */ /* 0x000fe400078ec0ff */
[----:B------:R-:W-:Y:S02]  /*2fba0*/  LOP3.LUT R23, R5, 0xffff, RZ, 0xc0, !PT ;  /* 0x0000ffff05177812 */ /* 0x000fe400078ec0ff */
[----:B------:R-:W3:Y:S04]  /*2fbb0*/  LDL.LU R5, [R1+0x1680] ;  /* 0x0016800001057983 */ /* 0x000ee80000300800 */
[----:B------:R-:W4:Y:S04]  /*2fbc0*/  LDL.LU R9, [R1+0x167c] ;  /* 0x00167c0001097983 */ /* 0x000f280000300800 */
[----:B------:R-:W3:Y:S04]  /*2fbd0*/  LDL.LU R6, [R1+0x150] ;  /* 0x0001500001067983 */ /* 0x000ee80000300800 */
[----:B------:R-:W-:Y:S04]  /*2fbe0*/  STL [R1+0x19c], R23 ;  /* 0x00019c1701007387 */ /* 0x000fe80000100800 */
[----:B------:R-:W4:Y:S04]  /*2fbf0*/  LDL.LU R17, [R1+0x1678] ;  /* 0x0016780001117983 */ /* 0x000f280000300800 */
[----:B------:R-:W-:Y:S04]  /*2fc00*/  STL [R1+0xb4], R20 ;  /* 0x0000b41401007387 */ /* 0x000fe80000100800 */
[----:B------:R-:W-:Y:S04]  /*2fc10*/  STL [R1+0xb8], R21 ;  /* 0x0000b81501007387 */ /* 0x000fe80000100800 */
[----:B------:R-:W3:Y:S04]  /*2fc20*/  LDL.LU R25, [R1+0x254] ;  /* 0x0002540001197983 */ /* 0x000ee80000300800 */
[----:B------:R-:W3:Y:S04]  /*2fc30*/  LDL.LU R18, [R1+0x190] ;  /* 0x0001900001127983 */ /* 0x000ee80000300800 */
[----:B------:R0:W-:Y:S04]  /*2fc40*/  STL [R1+0x163c], R26 ;  /* 0x00163c1a01007387 */ /* 0x0001e80000100800 */
[----:B0-----:R-:W3:Y:S01]  /*2fc50*/  LDL.LU R26, [R1+0x270] ;  /* 0x00027000011a7983 */ /* 0x001ee20000300800 */
[----:B------:R-:W-:-:S02]  /*2fc60*/  LOP3.LUT R7, R7, 0xffff, RZ, 0xc0, !PT ;  /* 0x0000ffff07077812 */ /* 0x000fc400078ec0ff */
[----:B------:R-:W-:Y:S02]  /*2fc70*/  LOP3.LUT R14, R14, 0xffff, RZ, 0xc0, !PT ;  /* 0x0000ffff0e0e7812 */ /* 0x000fe400078ec0ff */
[----:B------:R-:W-:Y:S02]  /*2fc80*/  PRMT R24, R22, 0x3340, R23 ;  /* 0x0000334016187816 */ /* 0x000fe40000000017 */
[----:B------:R-:W-:Y:S02]  /*2fc90*/  PRMT R19, R7, 0x3340, R0 ;  /* 0x0000334007137816 */ /* 0x000fe40000000000 */
[----:B------:R-:W-:Y:S02]  /*2fca0*/  PRMT R22, R15, 0x3340, R14 ;  /* 0x000033400f167816 */ /* 0x000fe4000000000e */
[----:B------:R-:W-:Y:S02]  /*2fcb0*/  PRMT R20, R20, 0x3340, R0 ;  /* 0x0000334014147816 */ /* 0x000fe40000000000 */
[----:B------:R-:W-:-:S02]  /*2fcc0*/  PRMT R23, R29, 0x3340, R28 ;  /* 0x000033401d177816 */ /* 0x000fc4000000001c */
[----:B------:R-:W-:Y:S02]  /*2fcd0*/  PRMT R15, R24, 0x5410, R19 ;  /* 0x00005410180f7816 */ /* 0x000fe40000000013 */
[----:B------:R-:W-:Y:S02]  /*2fce0*/  PRMT R21, R21, 0x3340, R0 ;  /* 0x0000334015157816 */ /* 0x000fe40000000000 */
[----:B------:R-:W-:Y:S01]  /*2fcf0*/  PRMT R19, R23, 0x5410, R20 ;  /* 0x0000541017137816 */ /* 0x000fe20000000014 */
[----:B------:R0:W-:Y:S04]  /*2fd00*/  STL [R1+0x1640], R15 ;  /* 0x0016400f01007387 */ /* 0x0001e80000100800 */
[----:B------:R1:W-:Y:S01]  /*2fd10*/  STL [R1+0x1488], R19 ;  /* 0x0014881301007387 */ /* 0x0003e20000100800 */
[----:B------:R-:W-:-:S02]  /*2fd20*/  LOP3.LUT R4, R4, 0xffff, RZ, 0xc0, !PT ;  /* 0x0000ffff04047812 */ /* 0x000fc400078ec0ff */
[----:B0-----:R-:W-:-:S05]  /*2fd30*/  PRMT R15, R22, 0x5410, R21 ;  /* 0x00005410160f7816 */ /* 0x001fca0000000015 */
[----:B------:R0:W-:Y:S01]  /*2fd40*/  STL [R1+0x1490], R15 ;  /* 0x0014900f01007387 */ /* 0x0001e20000100800 */
[----:B------:R-:W-:Y:S02]  /*2fd50*/  LOP3.LUT R21, R11, 0xffff, RZ, 0xc0, !PT ;  /* 0x0000ffff0b157812 */ /* 0x000fe400078ec0ff */
[----:B--2---:R-:W-:Y:S02]  /*2fd60*/  LOP3.LUT R3, R3, 0xffff, RZ, 0xc0, !PT ;  /* 0x0000ffff03037812 */ /* 0x004fe400078ec0ff */
[----:B----4-:R-:W-:Y:S02]  /*2fd70*/  LOP3.LUT R17, R17, 0xffff, RZ, 0xc0, !PT ;  /* 0x0000ffff11117812 */ /* 0x010fe400078ec0ff */
[----:B---3--:R-:W-:-:S03]  /*2fd80*/  LOP3.LUT R22, R25, 0xffff, RZ, 0xc0, !PT ;  /* 0x0000ffff19167812 */ /* 0x008fc600078ec0ff */
[----:B------:R-:W-:Y:S01]  /*2fd90*/  STL [R1+0x1ec], R17 ;  /* 0x0001ec1101007387 */ /* 0x000fe20000100800 */
[----:B-1----:R-:W-:Y:S02]  /*2fda0*/  LOP3.LUT R19, R6, 0xffff, RZ, 0xc0, !PT ;  /* 0x0000ffff06137812 */ /* 0x002fe400078ec0ff */
[----:B------:R-:W-:Y:S02]  /*2fdb0*/  LOP3.LUT R23, R26, 0xffff, RZ, 0xc0, !PT ;  /* 0x0000ffff1a177812 */ /* 0x000fe400078ec0ff */
[----:B------:R-:W-:Y:S02]  /*2fdc0*/  LOP3.LUT R26, R18, 0xffff, RZ, 0xc0, !PT ;  /* 0x0000ffff121a7812 */ /* 0x000fe400078ec0ff */
[----:B------:R-:W-:Y:S01]  /*2fdd0*/  LOP3.LUT R18, R10, 0xffff, RZ, 0xc0, !PT ;  /* 0x0000ffff0a127812 */ /* 0x000fe200078ec0ff */
[----:B------:R-:W-:Y:S04]  /*2fde0*/  STL [R1+0x180], R23 ;  /* 0x0001801701007387 */ /* 0x000fe80000100800 */
[----:B------:R-:W-:Y:S04]  /*2fdf0*/  STL [R1+0x1fc], R3 ;  /* 0x0001fc0301007387 */ /* 0x000fe80000100800 */
[----:B0-----:R-:W2:Y:S04]  /*2fe00*/  LDL.LU R15, [R1+0x14] ;  /* 0x00001400010f7983 */ /* 0x001ea80000300800 */
[----:B------:R0:W-:Y:S04]  /*2fe10*/  STL [R1+0x1f0], R22 ;  /* 0x0001f01601007387 */ /* 0x0001e80000100800 */
[----:B------:R-:W3:Y:S04]  /*2fe20*/  LDL.LU R10, [R1+0x1674] ;  /* 0x00167400010a7983 */ /* 0x000ee80000300800 */
[----:B------:R-:W-:Y:S01]  /*2fe30*/  STL [R1+0x1f8], R4 ;  /* 0x0001f80401007387 */ /* 0x000fe20000100800 */
[----:B------:R-:W-:-:S03]  /*2fe40*/  LOP3.LUT R6, R8, 0xffff, RZ, 0xc0, !PT ;  /* 0x0000ffff08067812 */ /* 0x000fc600078ec0ff */
[----:B------:R-:W4:Y:S04]  /*2fe50*/  LDL.LU R8, [R1+0x1670] ;  /* 0x0016700001087983 */ /* 0x000f280000300800 */
[----:B------:R1:W-:Y:S01]  /*2fe60*/  STL [R1+0x100], R18 ;  /* 0x0001001201007387 */ /* 0x0003e20000100800 */
[----:B------:R-:W-:Y:S02]  /*2fe70*/  PRMT R25, R23, 0x3340, R26 ;  /* 0x0000334017197816 */ /* 0x000fe4000000001a */
[----:B------:R-:W-:Y:S01]  /*2fe80*/  PRMT R24, R17, 0x3340, R22 ;  /* 0x0000334011187816 */ /* 0x000fe20000000016 */
[----:B------:R-:W2:Y:S01]  /*2fe90*/  LDL.LU R11, [R1+0x166c] ;  /* 0x00166c00010b7983 */ /* 0x000ea20000300800 */
[----:B0-----:R-:W-:-:S03]  /*2fea0*/  PRMT R22, R3, 0x3340, R4 ;  /* 0x0000334003167816 */ /* 0x001fc60000000004 */
[----:B------:R0:W-:Y:S01]  /*2feb0*/  STL [R1+0x1e8], R19 ;  /* 0x0001e81301007387 */ /* 0x0001e20000100800 */
[----:B-1----:R-:W-:-:S03]  /*2fec0*/  PRMT R18, R18, 0x3340, R0 ;  /* 0x0000334012127816 */ /* 0x002fc60000000000 */
[----:B------:R-:W-:Y:S01]  /*2fed0*/  STL [R1+0x1f4], R21 ;  /* 0x0001f41501007387 */ /* 0x000fe20000100800 */
[----:B------:R-:W-:Y:S02]  /*2fee0*/  PRMT R3, R25, 0x5410, R18 ;  /* 0x0000541019037816 */ /* 0x000fe40000000012 */
[----:B0-----:R-:W-:Y:S01]  /*2fef0*/  PRMT R19, R19, 0x3340, R0 ;  /* 0x0000334013137816 */ /* 0x001fe20000000000 */
[----:B------:R-:W2:Y:S04]  /*2ff00*/  LDL.LU R18, [R1+0xc] ;  /* 0x00000c0001127983 */ /* 0x000ea80000300800 */
[----:B------:R-:W2:Y:S04]  /*2ff10*/  LDL.LU R25, [R1+0x1c] ;  /* 0x00001c0001197983 */ /* 0x000ea80000300800 */
[----:B------:R0:W-:Y:S02]  /*2ff20*/  STL [R1+0x148c], R3 ;  /* 0x00148c0301007387 */ /* 0x0001e40000100800 */
[----:B0-----:R-:W-:-:S02]  /*2ff30*/  PRMT R3, R24, 0x5410, R19 ;  /* 0x0000541018037816 */ /* 0x001fc40000000013 */
[----:B------:R-:W2:Y:S01]  /*2ff40*/  LDL.LU R19, [R1+0x4] ;  /* 0x0000040001137983 */ /* 0x000ea20000300800 */
[----:B------:R-:W-:Y:S02]  /*2ff50*/  LOP3.LUT R9, R9, 0xffff, RZ, 0xc0, !PT ;  /* 0x0000ffff09097812 */ /* 0x000fe400078ec0ff */
[----:B------:R-:W-:Y:S02]  /*2ff60*/  LOP3.LUT R5, R5, 0xffff, RZ, 0xc0, !PT ;  /* 0x0000ffff05057812 */ /* 0x000fe400078ec0ff */
[--C-:B------:R-:W-:Y:S02]  /*2ff70*/  PRMT R20, R6, 0x3340, R0.reuse ;  /* 0x0000334006147816 */ /* 0x100fe40000000000 */
[----:B------:R-:W-:Y:S02]  /*2ff80*/  PRMT R21, R21, 0x3340, R0 ;  /* 0x0000334015157816 */ /* 0x000fe40000000000 */
[----:B------:R-:W-:Y:S01]  /*2ff90*/  PRMT R23, R9, 0x3340, R5 ;  /* 0x0000334009177816 */ /* 0x000fe20000000005 */
[----:B------:R0:W-:Y:S01]  /*2ffa0*/  STL [R1+0x1644], R3 ;  /* 0x0016440301007387 */ /* 0x0001e20000100800 */
[----:B------:R-:W-:-:S02]  /*2ffb0*/  PRMT R17, R22, 0x5410, R21 ;  /* 0x0000541016117816 */ /* 0x000fc40000000015 */
[----:B------:R-:W-:Y:S02]  /*2ffc0*/  PRMT R4, R23, 0x5410, R20 ;  /* 0x0000541017047816 */ /* 0x000fe40000000014 */
[----:B------:R-:W-:Y:S01]  /*2ffd0*/  SHF.R.U32.HI R24, RZ, 0x8, R27 ;  /* 0x00000008ff187819 */ /* 0x000fe2000001161b */
[----:B0-----:R-:W2:Y:S04]  /*2ffe0*/  LDL.LU R3, [R1+0x3c] ;  /* 0x00003c0001037983 */ /* 0x001ea80000300800 */
[----:B------:R0:W-:Y:S04]  /*2fff0*/  STL [R1+0x1648], R4 ;  /* 0x0016480401007387 */ /* 0x0001e80000100800 */
[----:B0-----:R-:W2:Y:S04]  /*30000*/  LDL.LU R4, [R1+0x2c] ;  /* 0x00002c0001047983 */ /* 0x001ea80000300800 */
[----:B------:R0:W-:Y:S04]  /*30010*/  STL [R1+0x164c], R17 ;  /* 0x00164c1101007387 */ /* 0x0001e80000100800 */
[----:B0-----:R-:W2:Y:S01]  /*30020*/  LDL.LU R17, [R1+0x28] ;  /* 0x0000280001117983 */ /* 0x001ea20000300800 */
[----:B---3--:R-:W-:-:S02]  /*30030*/  LOP3.LUT R10, R10, 0xffff, RZ, 0xc0, !PT ;  /* 0x0000ffff0a0a7812 */ /* 0x008fc400078ec0ff */
[----:B----4-:R-:W-:Y:S02]  /*30040*/  LOP3.LUT R8, R8, 0xffff, RZ, 0xc0, !PT ;  /* 0x0000ffff08087812 */ /* 0x010fe400078ec0ff */
[----:B--2---:R-:W-:Y:S02]  /*30050*/  LOP3.LUT R11, R11, 0xffff, RZ, 0xc0, !PT ;  /* 0x0000ffff0b0b7812 */ /* 0x004fe400078ec0ff */
[----:B------:R-:W-:Y:S02]  /*30060*/  SHF.R.U32.HI R21, RZ, 0x8, R15 ;  /* 0x00000008ff157819 */ /* 0x000fe4000001160f */
[----:B------:R-:W2:Y:S01]  /*30070*/  LDL.LU R15, [R1+0x8] ;  /* 0x00000800010f7983 */ /* 0x000ea20000300800 */
[----:B------:R-:W-:Y:S02]  /*30080*/  SHF.R.U32.HI R22, RZ, 0x8, R18 ;  /* 0x00000008ff167819 */ /* 0x000fe40000011612 */
[----:B------:R-:W-:Y:S02]  /*30090*/  PRMT R18, R11, 0x3340, R8 ;  /* 0x000033400b127816 */ /* 0x000fe40000000008 */
[----:B------:R-:W-:-:S02]  /*300a0*/  SHF.R.U32.HI R20, RZ, 0x8, R19 ;  /* 0x00000008ff147819 */ /* 0x000fc40000011613 */
[----:B------:R-:W-:Y:S02]  /*300b0*/  PRMT R19, R10, 0x3340, R0 ;  /* 0x000033400a137816 */ /* 0x000fe40000000000 */
[----:B------:R-:W-:Y:S02]  /*300c0*/  LOP3.LUT R23, R20, 0xffff, RZ, 0xc0, !PT ;  /* 0x0000ffff14177812 */ /* 0x000fe400078ec0ff */
[----:B------:R-:W-:Y:S02]  /*300d0*/  LOP3.LUT R20, R24, 0xffff, RZ, 0xc0, !PT ;  /* 0x0000ffff18147812 */ /* 0x000fe400078ec0ff */
[----:B------:R-:W-:Y:S01]  /*300e0*/  PRMT R27, R18, 0x5410, R19 ;  /* 0x00005410121b7816 */ /* 0x000fe20000000013 */
[----:B------:R-:W3:Y:S04]  /*300f0*/  LDL.LU R24, [R1+0x24] ;  /* 0x0000240001187983 */ /* 0x000ee80000300800 */
[----:B------:R-:W4:Y:S01]  /*30100*/  LDL.LU R19, [R1+0x20] ;  /* 0x0000200001137983 */ /* 0x000f220000300800 */
[----:B------:R-:W-:-:S02]  /*30110*/  LOP3.LUT R22, R22, 0xffff, RZ, 0xc0, !PT ;  /* 0x0000ffff16167812 */ /* 0x000fc400078ec0ff */
[----:B------:R-:W-:Y:S02]  /*30120*/  LOP3.LUT R21, R21, 0xffff, RZ, 0xc0, !PT ;  /* 0x0000ffff15157812 */ /* 0x000fe400078ec0ff */
[--C-:B------:R-:W-:Y:S01]  /*30130*/  PRMT R23, R23, 0x3340, R0.reuse ;  /* 0x0000334017177816 */ /* 0x100fe20000000000 */
[----:B------:R0:W-:Y:S01]  /*30140*/  STL [R1+0x1650], R27 ;  /* 0x0016501b01007387 */ /* 0x0001e20000100800 */
[----:B------:R-:W-:Y:S02]  /*30150*/  PRMT R18, R22, 0x3340, R21 ;  /* 0x0000334016127816 */ /* 0x000fe40000000015 */
[----:B------:R-:W-:Y:S02]  /*30160*/  PRMT R21, R20, 0x3340, R0 ;  /* 0x0000334014157816 */ /* 0x000fe40000000000 */
[----:B------:R-:W-:Y:S01]  /*30170*/  SHF.R.U32.HI R25, RZ, 0x8, R25 ;  /* 0x00000008ff197819 */ /* 0x000fe20000011619 */
[----:B0-----:R-:W2:Y:S04]  /*30180*/  LDL.LU R27, [R1+0x68] ;  /* 0x00006800011b7983 */ /* 0x001ea80000300800 */
[----:B------:R-:W-:Y:S04]  /*30190*/  STL [R1+0x91c], R23 ;  /* 0x00091c1701007387 */ /* 0x000fe80000100800 */
[----:B------:R-:W-:Y:S04]  /*301a0*/  STL [R1+0x12fc], R18 ;  /* 0x0012fc1201007387 */ /* 0x000fe80000100800 */
[----:B------:R0:W-:Y:S02]  /*301b0*/  STL [R1+0x910], R21 ;  /* 0x0009101501007387 */ /* 0x0001e40000100800 */
[----:B0-----:R-:W-:-:S02]  /*301c0*/  SHF.R.U32.HI R21, RZ, 0x8, R4 ;  /* 0x00000008ff157819 */ /* 0x001fc40000011604 */
[----:B------:R-:W2:Y:S01]  /*301d0*/  LDL.LU R4, [R1+0xb0] ;  /* 0x0000b00001047983 */ /* 0x000ea20000300800 */
[----:B---3--:R-:W-:Y:S02]  /*301e0*/  SHF.R.U32.HI R18, RZ, 0x8, R24 ;  /* 0x00000008ff127819 */ /* 0x008fe40000011618 */
[----:B----4-:R-:W-:Y:S02]  /*301f0*/  SHF.R.U32.HI R20, RZ, 0x8, R19 ;  /* 0x00000008ff147819 */ /* 0x010fe40000011613 */
[----:B------:R-:W-:Y:S02]  /*30200*/  SHF.R.U32.HI R24, RZ, 0x8, R3 ;  /* 0x00000008ff187819 */ /* 0x000fe40000011603 */
[----:B------:R-:W-:Y:S02]  /*30210*/  SHF.R.U32.HI R19, RZ, 0x8, R17 ;  /* 0x00000008ff137819 */ /* 0x000fe40000011611 */
[----:B------:R-:W-:Y:S02]  /*30220*/  LOP3.LUT R22, R18, 0xffff, RZ, 0xc0, !PT ;  /* 0x0000ffff12167812 */ /* 0x000fe400078ec0ff */
[----:B------:R-:W-:Y:S01]  /*30230*/  LOP3.LUT R23, R20, 0xffff, RZ, 0xc0, !PT ;  /* 0x0000ffff14177812 */ /* 0x000fe200078ec0ff */
[----:B------:R-:W3:Y:S01]  /*30240*/  LDL.LU R17, [R1+0x50] ;  /* 0x0000500001117983 */ /* 0x000ee20000300800 */
[----:B------:R-:W-:-:S02]  /*30250*/  LOP3.LUT R18, R19, 0xffff, RZ, 0xc0, !PT ;  /* 0x0000ffff13127812 */ /* 0x000fc400078ec0ff */
[----:B------:R-:W-:Y:S02]  /*30260*/  LOP3.LUT R20, R24, 0xffff, RZ, 0xc0, !PT ;  /* 0x0000ffff18147812 */ /* 0x000fe400078ec0ff */
[----:B------:R-:W-:Y:S01]  /*30270*/  LOP3.LUT R19, R25, 0xffff, RZ, 0xc0, !PT ;  /* 0x0000ffff19137812 */ /* 0x000fe200078ec0ff */
[----:B------:R-:W4:Y:S04]  /*30280*/  LDL.LU R24, [R1+0x64] ;  /* 0x0000640001187983 */ /* 0x000f280000300800 */
[----:B------:R-:W2:Y:S01]  /*30290*/  LDL.LU R25, [R1+0x48] ;  /* 0x0000480001197983 */ /* 0x000ea20000300800 */
[----:B------:R-:W-:-:S03]  /*302a0*/  PRMT R3, R23, 0x3340, R22 ;  /* 0x0000334017037816 */ /* 0x000fc60000000016 */
[----:B------:R-:W3:Y:S04]  /*302b0*/  LDL.LU R23, [R1+0x38] ;  /* 0x0000380001177983 */ /* 0x000ee80000300800 */
[----:B------:R-:W3:Y:S01]  /*302c0*/  LDL.LU R22, [R1+0x40] ;  /* 0x0000400001167983 */ /* 0x000ee20000300800 */
[--C-:B------:R-:W-:Y:S02]  /*302d0*/  PRMT R18, R18, 0x3340, R0.reuse ;  /* 0x0000334012127816 */ /* 0x100fe40000000000 */
[----:B------:R-:W-:Y:S01]  /*302e0*/  LOP3.LUT R21, R21, 0xffff, RZ, 0xc0, !PT ;  /* 0x0000ffff15157812 */ /* 0x000fe200078ec0ff */
[----:B------:R0:W-:Y:S01]  /*302f0*/  STL [R1+0x12cc], R3 ;  /* 0x0012cc0301007387 */ /* 0x0001e20000100800 */
[----:B------:R-:W-:-:S03]  /*30300*/  PRMT R19, R19, 0x3340, R0 ;  /* 0x0000334013137816 */ /* 0x000fc60000000000 */
[----:B0-----:R-:W3:Y:S04]  /*30310*/  LDL.LU R3, [R1+0x60] ;  /* 0x0000600001037983 */ /* 0x001ee80000300800 */
[----:B------:R0:W-:Y:S02]  /*30320*/  STL [R1+0x8f8], R18 ;  /* 0x0008f81201007387 */ /* 0x0001e40000100800 */
[----:B0-----:R-:W-:-:S05]  /*30330*/  PRMT R18, R21, 0x3340, R20 ;  /* 0x0000334015127816 */ /* 0x001fca0000000014 */
[----:B------:R-:W-:Y:S04]  /*30340*/  STL [R1+0x12ec], R18 ;  /* 0x0012ec1201007387 */ /* 0x000fe80000100800 */
[----:B------:R2:W-:Y:S01]  /*30350*/  STL [R1+0x126c], R19 ;  /* 0x00126c1301007387 */ /* 0x0005e20000100800 */
[----:B----4-:R-:W-:Y:S02]  /*30360*/  SHF.R.U32.HI R21, RZ, 0x8, R24 ;  /* 0x00000008ff157819 */ /* 0x010fe40000011618 */
[----:B--2---:R-:W-:Y:S02]  /*30370*/  SHF.R.U32.HI R19, RZ, 0x8, R25 ;  /* 0x00000008ff137819 */ /* 0x004fe40000011619 */
[----:B------:R-:W-:Y:S02]  /*30380*/  SHF.R.U32.HI R24, RZ, 0x8, R27 ;  /* 0x00000008ff187819 */ /* 0x000fe4000001161b */
[----:B---3--:R-:W-:-:S02]  /*30390*/  SHF.R.U32.HI R20, RZ, 0x8, R23 ;  /* 0x00000008ff147819 */ /* 0x008fc40000011617 */
[----:B------:R-:W-:Y:S02]  /*303a0*/  SHF.R.U32.HI R18, RZ, 0x8, R22 ;  /* 0x00000008ff127819 */ /* 0x000fe40000011616 */
[----:B------:R-:W-:Y:S02]  /*303b0*/  SHF.R.U32.HI R25, RZ, 0x8, R15 ;  /* 0x00000008ff197819 */ /* 0x000fe4000001160f */
[----:B------:R-:W-:Y:S02]  /*303c0*/  LOP3.LUT R23, R20, 0xffff, RZ, 0xc0, !PT ;  /* 0x0000ffff14177812 */ /* 0x000fe400078ec0ff */
[----:B------:R-:W-:Y:S02]  /*303d0*/  LOP3.LUT R22, R18, 0xffff, RZ, 0xc0, !PT ;  /* 0x0000ffff12167812 */ /* 0x000fe400078ec0ff */
[----:B------:R-:W-:Y:S02]  /*303e0*/  LOP3.LUT R18, R19, 0xffff, RZ, 0xc0, !PT ;  /* 0x0000ffff13127812 */ /* 0x000fe400078ec0ff */
[----:B------:R-:W-:-:S02]  /*303f0*/  LOP3.LUT R20, R24, 0xffff, RZ, 0xc0, !PT ;  /* 0x0000ffff18147812 */ /* 0x000fc400078ec0ff */
[----:B------:R-:W-:Y:S01]  /*30400*/  LOP3.LUT R19, R25, 0xffff, RZ, 0xc0, !PT ;  /* 0x0000ffff19137812 */ /* 0x000fe200078ec0ff */
[----:B------:R-:W2:Y:S04]  /*30410*/  LDL.LU R24, [R1+0x4c] ;  /* 0x00004c0001187983 */ /* 0x000ea80000300800 */
[----:B------:R-:W3:Y:S01]  /*30420*/  LDL.LU R25, [R1+0x1d0] ;  /* 0x0001d00001197983 */ /* 0x000ee20000300800 */
[----:B------:R-:W-:-:S03]  /*30430*/  PRMT R15, R23, 0x3340, R22 ;  /* 0x00003340170f7816 */ /* 0x000fc60000000016 */
[----:B------:R-:W4:Y:S01]  /*30440*/  LDL.LU R22, [R1+0x2fc] ;  /* 0x0002fc0001167983 */ /* 0x000f220000300800 */
[----:B------:R-:W-:Y:S02]  /*30450*/  PRMT R18, R18, 0x3340, R0 ;  /* 0x0000334012127816 */ /* 0x000fe40000000000 */
[----:B------:R-:W-:Y:S01]  /*30460*/  LOP3.LUT R21, R21, 0xffff, RZ, 0xc0, !PT ;  /* 0x0000ffff15157812 */ /* 0x000fe200078ec0ff */
[----:B------:R0:W-:Y:S04]  /*30470*/  STL [R1+0x1348], R15 ;  /* 0x0013480f01007387 */ /* 0x0001e80000100800 */
[----:B------:R-:W2:Y:S04]  /*30480*/  LDL.LU R27, [R1+0x5c] ;  /* 0x00005c00011b7983 */ /* 0x000ea80000300800 */
[----:B0-----:R-:W2:Y:S04]  /*30490*/  LDL.LU R15, [R1+0x84] ;  /* 0x00008400010f7983 */ /* 0x001ea80000300800 */
[----:B------:R0:W-:Y:S01]  /*304a0*/  STL [R1+0x1268], R18 ;  /* 0x0012681201007387 */ /* 0x0001e20000100800 */
[----:B------:R-:W-:-:S02]  /*304b0*/  LOP3.LUT R4, R4, 0xffff, RZ, 0xc0, !PT ;  /* 0x0000ffff04047812 */ /* 0x000fc400078ec0ff */
[----:B0-----:R-:W-:Y:S02]  /*304c0*/  PRMT R18, R21, 0x3340, R20 ;  /* 0x0000334015127816 */ /* 0x001fe40000000014 */
[----:B------:R-:W-:-:S03]  /*304d0*/  PRMT R20, R19, 0x3340, R0 ;  /* 0x0000334013147816 */ /* 0x000fc60000000000 */
[----:B------:R-:W-:Y:S04]  /*304e0*/  STL [R1+0x136c], R18 ;  /* 0x00136c1201007387 */ /* 0x000fe80000100800 */
[----:B------:R0:W-:Y:S04]  /*304f0*/  STL [R1+0x1218], R20 ;  /* 0x0012181401007387 */ /* 0x0001e80000100800 */
[----:B------:R-:W-:Y:S01]  /*30500*/  STL [R1+0x122c], R4 ;  /* 0x00122c0401007387 */ /* 0x000fe20000100800 */
[----:B0-----:R-:W-:Y:S02]  /*30510*/  SHF.R.U32.HI R20, RZ, 0x8, R17 ;  /* 0x00000008ff147819 */ /* 0x001fe40000011611 */
[----:B---3--:R-:W-:-:S02]  /*30520*/  LOP3.LUT R18, R25, 0xffff, RZ, 0xc0, !PT ;  /* 0x0000ffff19127812 */ /* 0x008fc400078ec0ff */
[----:B----4-:R-:W-:Y:S02]  /*30530*/  LOP3.LUT R19, R22, 0xffff, RZ, 0xc0, !PT ;  /* 0x0000ffff16137812 */ /* 0x010fe400078ec0ff */
[----:B--2---:R-:W-:Y:S02]  /*30540*/  SHF.R.U32.HI R21, RZ, 0x8, R24 ;  /* 0x00000008ff157819 */ /* 0x004fe40000011618 */
[----:B------:R-:W-:Y:S02]  /*30550*/  PRMT R17, R19, 0x3340, R18 ;  /* 0x0000334013117816 */ /* 0x000fe40000000012 */
[----:B------:R-:W-:Y:S02]  /*30560*/  SHF.R.U32.HI R25, RZ, 0x8, R19 ;  /* 0x00000008ff197819 */ /* 0x000fe40000011613 */
[----:B------:R-:W-:Y:S02]  /*30570*/  LOP3.LUT R23, R21, 0xffff, RZ, 0xc0, !PT ;  /* 0x0000ffff15177812 */ /* 0x000fe400078ec0ff */
[----:B------:R-:W-:-:S02]  /*30580*/  LOP3.LUT R22, R20, 0xffff, RZ, 0xc0, !PT ;  /* 0x0000ffff14167812 */ /* 0x000fc400078ec0ff */
[----:B------:R-:W-:Y:S02]  /*30590*/  SHF.R.U32.HI R19, RZ, 0x8, R18 ;  /* 0x00000008ff137819 */ /* 0x000fe40000011612 */
[----:B------:R-:W-:Y:S01]  /*305a0*/  SHF.R.U32.HI R24, RZ, 0x8, R3 ;  /* 0x00000008ff187819 */ /* 0x000fe20000011603 */
[----:B------:R0:W-:Y:S01]  /*305b0*/  STL [R1+0x1494], R17 ;  /* 0x0014941101007387 */ /* 0x0001e20000100800 */
[----:B------:R-:W-:Y:S02]  /*305c0*/  SHF.R.U32.HI R18, RZ, 0x8, R4 ;  /* 0x00000008ff127819 */ /* 0x000fe40000011604 */
[----:B------:R-:W-:Y:S02]  /*305d0*/  PRMT R22, R23, 0x3340, R22 ;  /* 0x0000334017167816 */ /* 0x000fe40000000016 */
[----:B------:R-:W-:Y:S02]  /*305e0*/  LOP3.LUT R21, R25, 0xffff, RZ, 0xc0, !PT ;  /* 0x0000ffff19157812 */ /* 0x000fe400078ec0ff */
[----:B------:R-:W-:-:S02]  /*305f0*/  LOP3.LUT R20, R19, 0xffff, RZ, 0xc0, !PT ;  /* 0x0000ffff13147812 */ /* 0x000fc400078ec0ff */
[----:B------:R-:W-:Y:S01]  /*30600*/  LOP3.LUT R19, R24, 0xffff, RZ, 0xc0, !PT ;  /* 0x0000ffff18137812 */ /* 0x000fe200078ec0ff */
[----:B0-----:R-:W2:Y:S04]  /*30610*/  LDL.LU R17, [R1+0x78] ;  /* 0x0000780001117983 */ /* 0x001ea80000300800 */
[----:B------:R-:W3:Y:S04]  /*30620*/  LDL.LU R4, [R1+0x7c] ;  /* 0x00007c0001047983 */ /* 0x000ee80000300800 */
[----:B------:R-:W4:Y:S04]  /*30630*/  LDL.LU R3, [R1+0x70] ;  /* 0x0000700001037983 */ /* 0x000f280000300800 */
[----:B------:R-:W2:Y:S04]  /*30640*/  LDL.LU R25, [R1+0x54] ;  /* 0x0000540001197983 */ /* 0x000ea80000300800 */
[----:B------:R-:W3:Y:S04]  /*30650*/  LDL.LU R24, [R1+0x18] ;  /* 0x0000180001187983 */ /* 0x000ee80000300800 */
[----:B------:R-:W4:Y:S04]  /*30660*/  LDL.LU R23, [R1+0x80] ;  /* 0x0000800001177983 */ /* 0x000f280000300800 */
[----:B------:R0:W-:Y:S04]  /*30670*/  STL [R1+0x1338], R22 ;  /* 0x0013381601007387 */ /* 0x0001e80000100800 */
[----:B0-----:R-:W4:Y:S01]  /*30680*/  LDL.LU R22, [R1+0x8c] ;  /* 0x00008c0001167983 */ /* 0x001f220000300800 */
[----:B------:R-:W-:-:S04]  /*30690*/  LOP3.LUT R18, R18, 0xffff, RZ, 0xc0, !PT ;  /* 0x0000ffff12127812 */ /* 0x000fc800078ec0ff */
[--C-:B------:R-:W-:Y:S02]  /*306a0*/  PRMT R18, R18, 0x3340, R0.reuse ;  /* 0x0000334012127816 */ /* 0x100fe40000000000 */
[----:B------:R-:W-:-:S03]  /*306b0*/  PRMT R19, R19, 0x3340, R0 ;  /* 0x0000334013137816 */ /* 0x000fc60000000000 */
[----:B------:R0:W-:Y:S02]  /*306c0*/  STL [R1+0x1264], R18 ;  /* 0x0012641201007387 */ /* 0x0001e40000100800 */
[----:B0-----:R-:W-:-:S05]  /*306d0*/  PRMT R18, R21, 0x3340, R20 ;  /* 0x0000334015127816 */ /* 0x001fca0000000014 */
[----:B------:R-:W-:Y:S04]  /*306e0*/  STL [R1+0x1354], R18 ;  /* 0x0013541201007387 */ /* 0x000fe80000100800 */
[----:B------:R3:W-:Y:S01]  /*306f0*/  STL [R1+0x1260], R19 ;  /* 0x0012601301007387 */ /* 0x0007e20000100800 */
[----:B--2---:R-:W-:Y:S02]  /*30700*/  SHF.R.U32.HI R21, RZ, 0x8, R25 ;  /* 0x00000008ff157819 */ /* 0x004fe40000011619 */
[----:B---3--:R-:W-:Y:S02]  /*30710*/  SHF.R.U32.HI R19, RZ, 0x8, R24 ;  /* 0x00000008ff137819 */ /* 0x008fe40000011618 */
[----:B----4-:R-:W-:Y:S02]  /*30720*/  SHF.R.U32.HI R20, RZ, 0x8, R23 ;  /* 0x00000008ff147819 */ /* 0x010fe40000011617 */
[----:B------:R-:W-:-:S02]  /*30730*/  SHF.R.U32.HI R24, RZ, 0x8, R27 ;  /* 0x00000008ff187819 */ /* 0x000fc4000001161b */
[----:B------:R-:W-:Y:S02]  /*30740*/  SHF.R.U32.HI R25, RZ, 0x8, R15 ;  /* 0x00000008ff197819 */ /* 0x000fe4000001160f */
[----:B------:R-:W-:Y:S02]  /*30750*/  LOP3.LUT R23, R20, 0xffff, RZ, 0xc0, !PT ;  /* 0x0000ffff14177812 */ /* 0x000fe400078ec0ff */
[----:B------:R-:W-:Y:S02]  /*30760*/  LOP3.LUT R20, R24, 0xffff, RZ, 0xc0, !PT ;  /* 0x0000ffff18147812 */ /* 0x000fe400078ec0ff */
[----:B------:R-:W2:Y:S01]  /*30770*/  LDL.LU R24, [R1+0x6c] ;  /* 0x00006c0001187983 */ /* 0x000ea20000300800 */
[----:B------:R-:W-:-:S04]  /*30780*/  SHF.R.U32.HI R18, RZ, 0x8, R22 ;  /* 0x00000008ff127819 */ /* 0x000fc80000011616 */
[----:B------:R-:W-:Y:S02]  /*30790*/  LOP3.LUT R22, R18, 0xffff, RZ, 0xc0, !PT ;  /* 0x0000ffff12167812 */ /* 0x000fe400078ec0ff */
[----:B------:R-:W-:Y:S02]  /*307a0*/  LOP3.LUT R18, R19, 0xffff, RZ, 0xc0, !PT ;  /* 0x0000ffff13127812 */ /* 0x000fe400078ec0ff */
[----:B------:R-:W-:Y:S02]  /*307b0*/  LOP3.LUT R19, R25, 0xffff, RZ, 0xc0, !PT ;  /* 0x0000ffff19137812 */ /* 0x000fe400078ec0ff */
[----:B------:R-:W3:Y:S01]  /*307c0*/  LDL.LU R25, [R1+0xa0] ;  /* 0x0000a00001197983 */ /* 0x000ee20000300800 */
[----:B------:R-:W-:-:S03]  /*307d0*/  PRMT R15, R23, 0x3340, R22 ;  /* 0x00003340170f7816 */ /* 0x000fc60000000016 */
[----:B------:R-:W4:Y:S04]  /*307e0*/  LDL.LU R23, [R1+0xd0] ;  /* 0x0000d00001177983 */ /* 0x000f280000300800 */
[----:B------:R-:W3:Y:S01]  /*307f0*/  LDL.LU R22, [R1+0xd8] ;  /* 0x0000d80001167983 */ /* 0x000ee20000300800 */
[----:B------:R-:W-:Y:S02]  /*30800*/  LOP3.LUT R21, R21, 0xffff, RZ, 0xc0, !PT ;  /* 0x0000ffff15157812 */ /* 0x000fe400078ec0ff */
[----:B------:R-:W-:Y:S01]  /*30810*/  PRMT R18, R18, 0x3340, R0 ;  /* 0x0000334012127816 */ /* 0x000fe20000000000 */
[----:B------:R0:W-:Y:S04]  /*30820*/  STL [R1+0x132c], R15 ;  /* 0x00132c0f01007387 */ /* 0x0001e80000100800 */
[----:B------:R-:W3:Y:S01]  /*30830*/  LDL.LU R27, [R1+0xcc] ;  /* 0x0000cc00011b7983 */ /* 0x000ee20000300800 */
[----:B------:R-:W-:-:S02]  /*30840*/  PRMT R20, R21, 0x3340, R20 ;  /* 0x0000334015147816 */ /* 0x000fc40000000014 */
[----:B------:R-:W-:Y:S01]  /*30850*/  PRMT R19, R19, 0x3340, R0 ;  /* 0x0000334013137816 */ /* 0x000fe20000000000 */
[----:B0-----:R-:W3:Y:S04]  /*30860*/  LDL.LU R15, [R1+0xd4] ;  /* 0x0000d400010f7983 */ /* 0x001ee80000300800 */
[----:B------:R-:W-:Y:S04]  /*30870*/  STL [R1+0x1258], R18 ;  /* 0x0012581201007387 */ /* 0x000fe80000100800 */
[----:B------:R-:W-:Y:S04]  /*30880*/  STL [R1+0x131c], R20 ;  /* 0x00131c1401007387 */ /* 0x000fe80000100800 */
[----:B------:R2:W-:Y:S01]  /*30890*/  STL [R1+0x125c], R19 ;  /* 0x00125c1301007387 */ /* 0x0005e20000100800 */
[----:B------:R-:W-:-:S03]  /*308a0*/  SHF.R.U32.HI R21, RZ, 0x8, R17 ;  /* 0x00000008ff157819 */ /* 0x000fc60000011611 */
[----:B------:R-:W3:Y:S01]  /*308b0*/  LDL.LU R17, [R1+0x98] ;  /* 0x0000980001117983 */ /* 0x000ee20000300800 */
[----:B--2---:R-:W-:Y:S02]  /*308c0*/  SHF.R.U32.HI R19, RZ, 0x8, R24 ;  /* 0x00000008ff137819 */ /* 0x004fe40000011618 */
[----:B------:R-:W-:Y:S02]  /*308d0*/  SHF.R.U32.HI R24, RZ, 0x8, R3 ;  /* 0x00000008ff187819 */ /* 0x000fe40000011603 */
[----:B----4-:R-:W-:Y:S02]  /*308e0*/  SHF.R.U32.HI R18, RZ, 0x8, R23 ;  /* 0x00000008ff127819 */ /* 0x010fe40000011617 */
[----:B---3--:R-:W-:Y:S02]  /*308f0*/  SHF.R.U32.HI R20, RZ, 0x8, R22 ;  /* 0x00000008ff147819 */ /* 0x008fe40000011616 */
[----:B------:R-:W-:Y:S02]  /*30900*/  SHF.R.U32.HI R23, RZ, 0x8, R4 ;  /* 0x00000008ff177819 */ /* 0x000fe40000011604 */
[----:B------:R-:W-:-:S02]  /*30910*/  LOP3.LUT R22, R18, 0xffff, RZ, 0xc0, !PT ;  /* 0x0000ffff12167812 */ /* 0x000fc400078ec0ff */
[----:B------:R-:W-:Y:S01]  /*30920*/  LOP3.LUT R20, R20, 0xffff, RZ, 0xc0, !PT ;  /* 0x0000ffff14147812 */ /* 0x000fe200078ec0ff */
[----:B------:R-:W2:Y:S01]  /*30930*/  LDL.LU R4, [R1+0xa8] ;  /* 0x0000a80001047983 */ /* 0x000ea20000300800 */
[----:B------:R-:W-:-:S03]  /*30940*/  LOP3.LUT R18, R19, 0xffff, RZ, 0xc0, !PT ;  /* 0x0000ffff13127812 */ /* 0x000fc600078ec0ff */
[----:B------:R-:W3:Y:S01]  /*30950*/  LDL.LU R3, [R1+0xc4] ;  /* 0x0000c40001037983 */ /* 0x000ee20000300800 */
[----:B------:R-:W-:Y:S02]  /*30960*/  PRMT R20, R22, 0x3340, R20 ;  /* 0x0000334016147816 */ /* 0x000fe40000000014 */
[----:B------:R-:W-:Y:S02]  /*30970*/  LOP3.LUT R19, R23, 0xffff, RZ, 0xc0, !PT ;  /* 0x0000ffff17137812 */ /* 0x000fe400078ec0ff */
[----:B------:R-:W4:Y:S04]  /*30980*/  LDL.LU R23, [R1+0x124] ;  /* 0x0001240001177983 */ /* 0x000f280000300800 */
[----:B------:R-:W2:Y:S04]  /*30990*/  LDL.LU R22, [R1+0xa4] ;  /* 0x0000a40001167983 */ /* 0x000ea80000300800 */
[----:B------:R0:W-:Y:S04]  /*309a0*/  STL [R1+0x1314], R20 ;  /* 0x0013141401007387 */ /* 0x0001e80000100800 */
[----:B0-----:R-:W3:Y:S01]  /*309b0*/  LDL.LU R20, [R1+0xac] ;  /* 0x0000ac0001147983 */ /* 0x001ee20000300800 */
[----:B------:R-:W-:-:S02]  /*309c0*/  PRMT R18, R18, 0x3340, R0 ;  /* 0x0000334012127816 */ /* 0x000fc40000000000 */
[----:B------:R-:W-:-:S03]  /*309d0*/  LOP3.LUT R21, R21, 0xffff, RZ, 0xc0, !PT ;  /* 0x0000ffff15157812 */ /* 0x000fc600078ec0ff */
[----:B------:R0:W-:Y:S01]  /*309e0*/  STL [R1+0x1254], R18 ;  /* 0x0012541201007387 */ /* 0x0001e20000100800 */
[----:B------:R-:W-:Y:S02]  /*309f0*/  PRMT R21, R21, 0x3340, R19 ;  /* 0x0000334015157816 */ /* 0x000fe40000000013 */
[----:B0-----:R-:W-:Y:S02]  /*30a00*/  LOP3.LUT R18, R24, 0xffff, RZ, 0xc0, !PT ;  /* 0x0000ffff18127812 */ /* 0x001fe400078ec0ff */
[----:B------:R-:W4:Y:S02]  /*30a10*/  LDL.LU R24, [R1+0x23c] ;  /* 0x00023c0001187983 */ /* 0x000f240000300800 */
[----:B------:R-:W-:Y:S02]  /*30a20*/  PRMT R18, R18, 0x3340, R0 ;  /* 0x0000334012127816 */ /* 0x000fe40000000000 */
[----:B------:R-:W-:Y:S04]  /*30a30*/  STL [R1+0x1310], R21 ;  /* 0x0013101501007387 */ /* 0x000fe80000100800 */
[----:B------:R0:W-:Y:S01]  /*30a40*/  STL [R1+0x124c], R18 ;  /* 0x00124c1201007387 */ /* 0x0001e20000100800 */
[----:B--2---:R-:W-:-:S04]  /*30a50*/  SHF.R.U32.HI R19, RZ, 0x8, R22 ;  /* 0x00000008ff137819 */ /* 0x004fc80000011616 */
[----:B------:R-:W-:Y:S02]  /*30a60*/  LOP3.LUT R19, R19, 0xffff, RZ, 0xc0, !PT ;  /* 0x0000ffff13137812 */ /* 0x000fe400078ec0ff */
[----:B---3--:R-:W-:-:S04]  /*30a70*/  SHF.R.U32.HI R20, RZ, 0x8, R20 ;  /* 0x00000008ff147819 */ /* 0x008fc80000011614 */
[----:B0-----:R-:W-:Y:S02]  /*30a80*/  LOP3.LUT R18, R20, 0xffff, RZ, 0xc0, !PT ;  /* 0x0000ffff14127812 */ /* 0x001fe400078ec0ff */
[----:B------:R-:W-:Y:S02]  /*30a90*/  SHF.R.U32.HI R20, RZ, 0x8, R15 ;  /* 0x00000008ff147819 */ /* 0x000fe4000001160f */
[----:B------:R-:W-:Y:S02]  /*30aa0*/  PRMT R15, R19, 0x3340, R18 ;  /* 0x00003340130f7816 */ /* 0x000fe40000000012 */
[----:B------:R-:W2:Y:S01]  /*30ab0*/  LDL.LU R18, [R1+0x304] ;  /* 0x0003040001127983 */ /* 0x000ea20000300800 */
[----:B------:R-:W-:Y:S02]  /*30ac0*/  SHF.R.U32.HI R22, RZ, 0x8, R25 ;  /* 0x00000008ff167819 */ /* 0x000fe40000011619 */
[----:B------:R-:W-:Y:S01]  /*30ad0*/  SHF.R.U32.HI R21, RZ, 0x8, R27 ;  /* 0x00000008ff157819 */ /* 0x000fe2000001161b */
[----:B------:R-:W3:Y:S01]  /*30ae0*/  LDL.LU R25, [R1+0xe8] ;  /* 0x0000e80001197983 */ /* 0x000ee20000300800 */
[----:B------:R-:W-:-:S02]  /*30af0*/  LOP3.LUT R22, R22, 0xffff, RZ, 0xc0, !PT ;  /* 0x0000ffff16167812 */ /* 0x000fc400078ec0ff */
[----:B------:R-:W-:Y:S02]  /*30b00*/  LOP3.LUT R21, R21, 0xffff, RZ, 0xc0, !PT ;  /* 0x0000ffff15157812 */ /* 0x000fe400078ec0ff */
[----:B------:R-:W-:Y:S02]  /*30b10*/  LOP3.LUT R20, R20, 0xffff, RZ, 0xc0, !PT ;  /* 0x0000ffff14147812 */ /* 0x000fe400078ec0ff */
[----:B------:R-:W-:Y:S01]  /*30b20*/  PRMT R22, R22, 0x3340, R0 ;  /* 0x0000334016167816 */ /* 0x000fe20000000000 */
[----:B------:R0:W-:Y:S04]  /*30b30*/  STL [R1+0x12e8], R15 ;  /* 0x0012e80f01007387 */ /* 0x0001e80000100800 */
[----:B------:R-:W3:Y:S01]  /*30b40*/  LDL.LU R27, [R1+0xf4] ;  /* 0x0000f400011b7983 */ /* 0x000ee20000300800 */
[----:B----4-:R-:W-:-:S02]  /*30b50*/  LOP3.LUT R19, R24, 0xffff, RZ, 0xc0, !PT ;  /* 0x0000ffff18137812 */ /* 0x010fc400078ec0ff */
[----:B------:R-:W-:Y:S02]  /*30b60*/  PRMT R20, R21, 0x3340, R20 ;  /* 0x0000334015147816 */ /* 0x000fe40000000014 */
[----:B------:R-:W-:Y:S01]  /*30b70*/  LOP3.LUT R23, R23, 0xffff, RZ, 0xc0, !PT ;  /* 0x0000ffff17177812 */ /* 0x000fe200078ec0ff */
[----:B0-----:R-:W4:Y:S04]  /*30b80*/  LDL.LU R15, [R1+0xf8] ;  /* 0x0000f800010f7983 */ /* 0x001f280000300800 */
[----:B------:R-:W-:Y:S04]  /*30b90*/  STL [R1+0x1250], R22 ;  /* 0x0012501601007387 */ /* 0x000fe80000100800 */
[----:B------:R0:W-:Y:S04]  /*30ba0*/  STL [R1+0x1300], R20 ;  /* 0x0013001401007387 */ /* 0x0001e80000100800 */
[----:B------:R-:W-:Y:S01]  /*30bb0*/  STL [R1+0xd4], R23 ;  /* 0x0000d41701007387 */ /* 0x000fe20000100800 */
[----:B------:R-:W-:-:S02]  /*30bc0*/  SHF.R.U32.HI R21, RZ, 0x8, R19 ;  /* 0x00000008ff157819 */ /* 0x000fc40000011613 */
[----:B------:R-:W-:Y:S02]  /*30bd0*/  SHF.R.U32.HI R24, RZ, 0x8, R3 ;  /* 0x00000008ff187819 */ /* 0x000fe40000011603 */
[----:B------:R-:W-:Y:S02]  /*30be0*/  LOP3.LUT R21, R21, 0xffff, RZ, 0xc0, !PT ;  /* 0x0000ffff15157812 */ /* 0x000fe400078ec0ff */
[----:B0-----:R-:W-:Y:S02]  /*30bf0*/  SHF.R.U32.HI R20, RZ, 0x8, R4 ;  /* 0x00000008ff147819 */ /* 0x001fe40000011604 */
[----:B--2---:R-:W-:-:S04]  /*30c00*/  LOP3.LUT R18, R18, 0xffff, RZ, 0xc0, !PT ;  /* 0x0000ffff12127812 */ /* 0x004fc800078ec0ff */
[----:B------:R-:W-:Y:S02]  /*30c10*/  SHF.R.U32.HI R22, RZ, 0x8, R18 ;  /* 0x00000008ff167819 */ /* 0x000fe40000011612 */
[----:B------:R-:W-:-:S05]  /*30c20*/  PRMT R18, R18, 0x3340, R19 ;  /* 0x0000334012127816 */ /* 0x000fca0000000013 */
[----:B------:R0:W-:Y:S01]  /*30c30*/  STL [R1+0xac], R18 ;  /* 0x0000ac1201007387 */ /* 0x0001e20000100800 */
[----:B------:R-:W-:-:S03]  /*30c40*/  SHF.R.U32.HI R19, RZ, 0x8, R17 ;  /* 0x00000008ff137819 */ /* 0x000fc60000011611 */
[----:B------:R-:W2:Y:S04]  /*30c50*/  LDL.LU R17, [R1+0xdc] ;  /* 0x0000dc0001117983 */ /* 0x000ea80000300800 */
[----:B------:R-:W2:Y:S01]  /*30c60*/  LDL.LU R4, [R1+0xfc] ;  /* 0x0000fc0001047983 */ /* 0x000ea20000300800 */
[----:B------:R-:W-:-:S03]  /*30c70*/  LOP3.LUT R22, R22, 0xffff, RZ, 0xc0, !PT ;  /* 0x0000ffff16167812 */ /* 0x000fc600078ec0ff */
[----:B------:R-:W2:Y:S01]  /*30c80*/  LDL.LU R3, [R1+0x130] ;  /* 0x0001300001037983 */ /* 0x000ea20000300800 */
[----:B0-----:R-:W-:-:S04]  /*30c90*/  SHF.R.U32.HI R18, RZ, 0x8, R23 ;  /* 0x00000008ff127819 */ /* 0x001fc80000011617 */
[----:B------:R-:W-:Y:S02]  /*30ca0*/  LOP3.LUT R23, R18, 0xffff, RZ, 0xc0, !PT ;  /* 0x0000ffff12177812 */ /* 0x000fe400078ec0ff */
[----:B------:R-:W-:Y:S02]  /*30cb0*/  LOP3.LUT R18, R19, 0xffff, RZ, 0xc0, !PT ;  /* 0x0000ffff13127812 */ /* 0x000fe400078ec0ff */
[----:B------:R-:W-:Y:S02]  /*30cc0*/  PRMT R23, R23, 0x3340, R0 ;  /* 0x0000334017177816 */ /* 0x000fe40000000000 */
[----:B------:R-:W-:Y:S02]  /*30cd0*/  LOP3.LUT R19, R24, 0xffff, RZ, 0xc0, !PT ;  /* 0x0000ffff18137812 */ /* 0x000fe400078ec0ff */
[----:B------:R-:W2:Y:S04]  /*30ce0*/  LDL.LU R24, [R1+0xf0] ;  /* 0x0000f00001187983 */ /* 0x000ea80000300800 */
[----:B------:R0:W-:Y:S01]  /*30cf0*/  STL [R1+0x1248], R23 ;  /* 0x0012481701007387 */ /* 0x0001e20000100800 */
[----:B------:R-:W-:-:S03]  /*30d00*/  PRMT R22, R22, 0x3340, R21 ;  /* 0x0000334016167816 */ /* 0x000fc60000000015 */
[----:B0-----:R-:W2:Y:S04]  /*30d10*/  LDL.LU R23, [R1+0xec] ;  /* 0x0000ec0001177983 */ /* 0x001ea80000300800 */
[----:B------:R-:W2:Y:S01]  /*30d20*/  LDL.LU R21, [R1+0x94] ;  /* 0x0000940001157983 */ /* 0x000ea20000300800 */
[----:B------:R-:W-:-:S03]  /*30d30*/  LOP3.LUT R20, R20, 0xffff, RZ, 0xc0, !PT ;  /* 0x0000ffff14147812 */ /* 0x000fc600078ec0ff */
[----:B------:R0:W-:Y:S01]  /*30d40*/  STL [R1+0x12d8], R22 ;  /* 0x0012d81601007387 */ /* 0x0001e20000100800 */
[----:B------:R-:W-:Y:S02]  /*30d50*/  PRMT R20, R20, 0x3340, R19 ;  /* 0x0000334014147816 */ /* 0x000fe40000000013 */
[----:B0-----:R-:W-:-:S05]  /*30d60*/  PRMT R22, R18, 0x3340, R0 ;  /* 0x0000334012167816 */ /* 0x001fca0000000000 */
[----:B------:R-:W-:Y:S04]  /*30d70*/  STL [R1+0x7c], R22 ;  /* 0x00007c1601007387 */ /* 0x000fe80000100800 */
[----:B------:R3:W-:Y:S02]  /*30d80*/  STL [R1+0x12c8], R20 ;  /* 0x0012c81401007387 */ /* 0x0007e40000100800 */
[----:B---3--:R-:W-:Y:S02]  /*30d90*/  SHF.R.U32.HI R20, RZ, 0x8, R25 ;  /* 0x00000008ff147819 */ /* 0x008fe40000011619 */
[----:B----4-:R-:W-:Y:S02]  /*30da0*/  SHF.R.U32.HI R25, RZ, 0x8, R15 ;  /* 0x00000008ff197819 */ /* 0x010fe4000001160f */
[----:B--2---:R-:W-:-:S02]  /*30db0*/  SHF.R.U32.HI R18, RZ, 0x8, R21 ;  /* 0x00000008ff127819 */ /* 0x004fc40000011615 */
[----:B------:R-:W-:Y:S02]  /*30dc0*/  SHF.R.U32.HI R21, RZ, 0x8, R24 ;  /* 0x00000008ff157819 */ /* 0x000fe40000011618 */
[----:B------:R-:W-:Y:S02]  /*30dd0*/  SHF.R.U32.HI R24, RZ, 0x8, R27 ;  /* 0x00000008ff187819 */ /* 0x000fe4000001161b */
[----:B------:R-:W-:Y:S02]  /*30de0*/  SHF.R.U32.HI R19, RZ, 0x8, R23 ;  /* 0x00000008ff137819 */ /* 0x000fe40000011617 */
[----:B------:R-:W-:Y:S01]  /*30df0*/  LOP3.LUT R23, R18, 0xffff, RZ, 0xc0, !PT ;  /* 0x0000ffff12177812 */ /* 0x000fe200078ec0ff */
[----:B------:R-:W2:Y:S01]  /*30e00*/  LDL.LU R27, [R1+0x110] ;  /* 0x00011000011b7983 */ /* 0x000ea20000300800 */
[----:B------:R-:W-:-:S03]  /*30e10*/  LOP3.LUT R18, R20, 0xffff, RZ, 0xc0, !PT ;  /* 0x0000ffff14127812 */ /* 0x000fc600078ec0ff */
[----:B------:R-:W3:Y:S01]  /*30e20*/  LDL.LU R15, [R1+0x118] ;  /* 0x00011800010f7983 */ /* 0x000ee20000300800 */
[----:B------:R-:W-:Y:S02]  /*30e30*/  LOP3.LUT R22, R19, 0xffff, RZ, 0xc0, !PT ;  /* 0x0000ffff13167812 */ /* 0x000fe400078ec0ff */
[----:B------:R-:W-:Y:S02]  /*30e40*/  LOP3.LUT R20, R24, 0xffff, RZ, 0xc0, !PT ;  /* 0x0000ffff18147812 */ /* 0x000fe400078ec0ff */
[----:B------:R-:W-:Y:S01]  /*30e50*/  LOP3.LUT R19, R25, 0xffff, RZ, 0xc0, !PT ;  /* 0x0000ffff19137812 */ /* 0x000fe200078ec0ff */
[----:B------:R-:W4:Y:S04]  /*30e60*/  LDL.LU R24, [R1+0x9c] ;  /* 0x00009c0001187983 */ /* 0x000f280000300800 */
[----:B------:R-:W2:Y:S01]  /*30e70*/  LDL.LU R25, [R1+0x34] ;  /* 0x0000340001197983 */ /* 0x000ea20000300800 */
[----:B------:R-:W-:-:S02]  /*30e80*/  LOP3.LUT R21, R21, 0xffff, RZ, 0xc0, !PT ;  /* 0x0000ffff15157812 */ /* 0x000fc400078ec0ff */
[--C-:B------:R-:W-:Y:S02]  /*30e90*/  PRMT R23, R23, 0x3340, R0.reuse ;  /* 0x0000334017177816 */ /* 0x100fe40000000000 */
[----:B------:R-:W-:Y:S02]  /*30ea0*/  PRMT R20, R20, 0x3340, R19 ;  /* 0x0000334014147816 */ /* 0x000fe40000000013 */
[----:B------:R-:W-:Y:S02]  /*30eb0*/  PRMT R22, R22, 0x3340, R21 ;  /* 0x0000334016167816 */ /* 0x000fe40000000015 */
[----:B------:R-:W-:Y:S01]  /*30ec0*/  PRMT R21, R18, 0x3340, R0 ;  /* 0x0000334012157816 */ /* 0x000fe20000000000 */
[----:B------:R-:W-:Y:S04]  /*30ed0*/  STL [R1+0x124], R23 ;  /* 0x0001241701007387 */ /* 0x000fe80000100800 */
[----:B------:R-:W-:Y:S04]  /*30ee0*/  STL [R1+0x12c4], R22 ;  /* 0x0012c41601007387 */ /* 0x000fe80000100800 */
[----:B------:R0:W-:Y:S04]  /*30ef0*/  STL [R1+0xd0], R21 ;  /* 0x0000d01501007387 */ /* 0x0001e80000100800 */
[----:B------:R1:W-:Y:S01]  /*30f00*/  STL [R1+0x12c0], R20 ;  /* 0x0012c01401007387 */ /* 0x0003e20000100800 */
[----:B0-----:R-:W-:-:S02]  /*30f10*/  SHF.R.U32.HI R21, RZ, 0x8, R17 ;  /* 0x00000008ff157819 */ /* 0x001fc40000011611 */
[----:B-1----:R-:W-:Y:S02]  /*30f20*/  SHF.R.U32.HI R20, RZ, 0x8, R4 ;  /* 0x00000008ff147819 */ /* 0x002fe40000011604 */
[----:B------:R-:W-:Y:S02]  /*30f30*/  LOP3.LUT R21, R21, 0xffff, RZ, 0xc0, !PT ;  /* 0x0000ffff15157812 */ /* 0x000fe400078ec0ff */
[----:B--2---:R-:W-:Y:S02]  /*30f40*/  SHF.R.U32.HI R18, RZ, 0x8, R25 ;  /* 0x00000008ff127819 */ /* 0x004fe40000011619 */
[----:B----4-:R-:W-:Y:S02]  /*30f50*/  SHF.R.U32.HI R19, RZ, 0x8, R24 ;  /* 0x00000008ff137819 */ /* 0x010fe40000011618 */
[----:B------:R-:W-:Y:S02]  /*30f60*/  SHF.R.U32.HI R24, RZ, 0x8, R3 ;  /* 0x00000008ff187819 */ /* 0x000fe40000011603 */
[----:B------:R-:W-:-:S02]  /*30f70*/  LOP3.LUT R23, R18, 0xffff, RZ, 0xc0, !PT ;  /* 0x0000ffff12177812 */ /* 0x000fc400078ec0ff */
[----:B------:R-:W-:Y:S02]  /*30f80*/  SHF.R.U32.HI R25, RZ, 0x8, R2 ;  /* 0x00000008ff197819 */ /* 0x000fe40000011602 */
[----:B------:R-:W-:Y:S02]  /*30f90*/  LOP3.LUT R22, R19, 0xffff, RZ, 0xc0, !PT ;  /* 0x0000ffff13167812 */ /* 0x000fe400078ec0ff */
[----:B------:R-:W-:Y:S02]  /*30fa0*/  LOP3.LUT R18, R20, 0xffff, RZ, 0xc0, !PT ;  /* 0x0000ffff14127812 */ /* 0x000fe400078ec0ff */
[----:B------:R-:W-:Y:S01]  /*30fb0*/  PRMT R4, R23, 0x3340, R0 ;  /* 0x0000334017047816 */ /* 0x000fe20000000000 */
[----:B------:R-:W2:Y:S01]  /*30fc0*/  LDL.LU R2, [R1+0x1668] ;  /* 0x0016680001027983 */ /* 0x000ea20000300800 */
[----:B------:R-:W-:-:S03]  /*30fd0*/  LOP3.LUT R20, R24, 0xffff, RZ, 0xc0, !PT ;  /* 0x0000ffff18147812 */ /* 0x000fc600078ec0ff */
[----:B------:R-:W4:Y:S04]  /*30fe0*/  LDL.LU R24, [R1+0xbc] ;  /* 0x0000bc0001187983 */ /* 0x000f280000300800 */
[----:B------:R-:W3:Y:S01]  /*30ff0*/  LDL.LU R23, [R1+0x2d0] ;  /* 0x0002d00001177983 */ /* 0x000ee20000300800 */
[----:B------:R-:W-:-:S03]  /*31000*/  PRMT R3, R22, 0x3340, R21 ;  /* 0x0000334016037816 */ /* 0x000fc60000000015 */
[----:B------:R0:W-:Y:S04]  /*31010*/  STL [R1+0x9c], R4 ;  /* 0x00009c0401007387 */ /* 0x0001e80000100800 */
[----:B------:R-:W4:Y:S01]  /*31020*/  LDL.LU R21, [R1+0x308] ;  /* 0x0003080001157983 */ /* 0x000f220000300800 */
[----:B------:R-:W-:-:S03]  /*31030*/  LOP3.LUT R19, R25, 0xffff, RZ, 0xc0, !PT ;  /* 0x0000ffff19137812 */ /* 0x000fc600078ec0ff */
[----:B------:R-:W4:Y:S04]  /*31040*/  LDL.LU R25, [R1+0x11c] ;  /* 0x00011c0001197983 */ /* 0x000f280000300800 */
[----:B------:R1:W-:Y:S01]  /*31050*/  STL [R1+0x12a8], R3 ;  /* 0x0012a80301007387 */ /* 0x0003e20000100800 */
[----:B------:R-:W-:-:S03]  /*31060*/  PRMT R20, R20, 0x3340, R19 ;  /* 0x0000334014147816 */ /* 0x000fc60000000013 */
[----:B------:R-:W4:Y:S04]  /*31070*/  LDL.LU R17, [R1+0x44] ;  /* 0x0000440001117983 */ /* 0x000f280000300800 */
[----:B0-----:R-:W4:Y:S01]  /*31080*/  LDL.LU R4, [R1+0x88] ;  /* 0x0000880001047983 */ /* 0x001f220000300800 */
[----:B-1----:R-:W-:-:S05]  /*31090*/  PRMT R3, R18, 0x3340, R0 ;  /* 0x0000334012037816 */ /* 0x002fca0000000000 */
[----:B------:R0:W-:Y:S01]  /*310a0*/  STL [R1+0x98], R3 ;  /* 0x0000980301007387 */ /* 0x0001e20000100800 */
[----:B------:R-:W-:-:S03]  /*310b0*/  SHF.R.U32.HI R22, RZ, 0x8, R27 ;  /* 0x00000008ff167819 */ /* 0x000fc6000001161b */
[----:B0-----:R-:W4:Y:S04]  /*310c0*/  LDL.LU R3, [R1+0x90] ;  /* 0x0000900001037983 */ /* 0x001f280000300800 */
[----:B------:R4:W-:Y:S01]  /*310d0*/  STL [R1+0x129c], R20 ;  /* 0x00129c1401007387 */ /* 0x0009e20000100800 */
[----:B------:R-:W-:Y:S02]  /*310e0*/  LOP3.LUT R22, R22, 0xffff, RZ, 0xc0, !PT ;  /* 0x0000ffff16167812 */ /* 0x000fe400078ec0ff */
[----:B--2---:R-:W-:Y:S02]  /*310f0*/  LOP3.LUT R2, R2, 0xffff, RZ, 0xc0, !PT ;  /* 0x0000ffff02027812 */ /* 0x004fe400078ec0ff */
[----:B---3--:R-:W-:Y:S02]  /*31100*/  LOP3.LUT R18, R23, 0xffff, RZ, 0xc0, !PT ;  /* 0x0000ffff17127812 */ /* 0x008fe400078ec0ff */
[----:B----4-:R-:W-:-:S02]  /*31110*/  SHF.R.U32.HI R20, RZ, 0x8, R24 ;  /* 0x00000008ff147819 */ /* 0x010fc40000011618 */
[----:B------:R-:W-:Y:S02]  /*31120*/  LOP3.LUT R19, R21, 0xffff, RZ, 0xc0, !PT ;  /* 0x0000ffff15137812 */ /* 0x000fe400078ec0ff */
[----:B------:R-:W-:Y:S02]  /*31130*/  SHF.R.U32.HI R21, RZ, 0x8, R15 ;  /* 0x00000008ff157819 */ /* 0x000fe4000001160f */
[----:B------:R-:W-:Y:S02]  /*31140*/  LOP3.LUT R23, R20, 0xffff, RZ, 0xc0, !PT ;  /* 0x0000ffff14177812 */ /* 0x000fe400078ec0ff */
[----:B------:R-:W-:Y:S02]  /*31150*/  PRMT R15, R19, 0x3340, R18 ;  /* 0x00003340130f7816 */ /* 0x000fe40000000012 */
[----:B------:R-:W-:Y:S01]  /*31160*/  SHF.R.U32.HI R24, RZ, 0x8, R19 ;  /* 0x00000008ff187819 */ /* 0x000fe20000011613 */
[----:B------:R-:W-:Y:S04]  /*31170*/  STL [R1+0xb0], R2 ;  /* 0x0000b00201007387 */ /* 0x000fe80000100800 */
[----:B------:R0:W-:Y:S01]  /*31180*/  STL [R1+0xa8], R15 ;  /* 0x0000a80f01007387 */ /* 0x0001e20000100800 */
[----:B------:R-:W-:-:S02]  /*31190*/  LOP3.LUT R21, R21, 0xffff, RZ, 0xc0, !PT ;  /* 0x0000ffff15157812 */ /* 0x000fc400078ec0ff */
[----:B------:R-:W-:Y:S02]  /*311a0*/  LOP3.LUT R20, R24, 0xffff, RZ, 0xc0, !PT ;  /* 0x0000ffff18147812 */ /* 0x000fe400078ec0ff */
[----:B------:R-:W2:Y:S01]  /*311b0*/  LDL.LU R24, [R1+0x114] ;  /* 0x0001140001187983 */ /* 0x000ea20000300800 */
[----:B0-----:R-:W-:-:S03]  /*311c0*/  PRMT R15, R23, 0x3340, R0 ;  /* 0x00003340170f7816 */ /* 0x001fc60000000000 */
[----:B------:R-:W3:Y:S04]  /*311d0*/  LDL.LU R23, [R1+0xe0] ;  /* 0x0000e00001177983 */ /* 0x000ee80000300800 */
[----:B------:R0:W-:Y:S04]  /*311e0*/  STL [R1+0xcc], R15 ;  /* 0x0000cc0f01007387 */ /* 0x0001e80000100800 */
[----:B------:R-:W4:Y:S01]  /*311f0*/  LDL.LU R27, [R1+0x10c] ;  /* 0x00010c00011b7983 */ /* 0x000f220000300800 */
[----:B------:R-:W-:-:S03]  /*31200*/  PRMT R22, R22, 0x3340, R21 ;  /* 0x0000334016167816 */ /* 0x000fc60000000015 */
[----:B0-----:R-:W4:Y:S04]  /*31210*/  LDL.LU R15, [R1+0x140] ;  /* 0x00014000010f7983 */ /* 0x001f280000300800 */
[----:B------:R-:W4:Y:S01]  /*31220*/  LDL.LU R21, [R1+0x30] ;  /* 0x0000300001157983 */ /* 0x000f220000300800 */
[----:B------:R-:W-:Y:S02]  /*31230*/  SHF.R.U32.HI R19, RZ, 0x8, R18 ;  /* 0x00000008ff137819 */ /* 0x000fe40000011612 */
[----:B------:R-:W-:Y:S02]  /*31240*/  SHF.R.U32.HI R18, RZ, 0x8, R2 ;  /* 0x00000008ff127819 */ /* 0x000fe40000011602 */
[----:B------:R-:W0:Y:S02]  /*31250*/  S2R R2, SR_TID.X ;  /* 0x0000000000027919 */ /* 0x000e240000002100 */
[----:B------:R-:W-:-:S02]  /*31260*/  LOP3.LUT R18, R18, 0xffff, RZ, 0xc0, !PT ;  /* 0x0000ffff12127812 */ /* 0x000fc400078ec0ff */
[----:B------:R-:W-:Y:S02]  /*31270*/  LOP3.LUT R19, R19, 0xffff, RZ, 0xc0, !PT ;  /* 0x0000ffff13137812 */ /* 0x000fe400078ec0ff */
[----:B------:R-:W-:Y:S01]  /*31280*/  PRMT R18, R18, 0x3340, R0 ;  /* 0x0000334012127816 */ /* 0x000fe20000000000 */
[----:B------:R-:W-:Y:S01]  /*31290*/  STL [R1+0x12ac], R22 ;  /* 0x0012ac1601007387 */ /* 0x000fe20000100800 */
[----:B------:R-:W-:-:S03]  /*312a0*/  PRMT R19, R20, 0x3340, R19 ;  /* 0x0000334014137816 */ /* 0x000fc60000000013 */
[----:B------:R-:W-:Y:S04]  /*312b0*/  STL [R1+0xc4], R18 ;  /* 0x0000c41201007387 */ /* 0x000fe80000100800 */
[----:B------:R1:W-:Y:S02]  /*312c0*/  STL [R1+0x12a4], R19 ;  /* 0x0012a41301007387 */ /* 0x0003e40000100800 */
[----:B-1----:R-:W-:Y:S02]  /*312d0*/  SHF.R.U32.HI R19, RZ, 0x8, R25 ;  /* 0x00000008ff137819 */ /* 0x002fe40000011619 */
[----:B0-----:R-:W-:Y:S02]  /*312e0*/  LOP3.LUT R2, R2, 0x20, RZ, 0xc0, !PT ;  /* 0x0000002002027812 */ /* 0x001fe400078ec0ff */
[----:B------:R-:W-:-:S02]  /*312f0*/  SHF.R.U32.HI R25, RZ, 0x8, R4 ;  /* 0x00000008ff197819 */ /* 0x000fc40000011604 */
[----:B--2---:R-:W-:Y:S02]  /*31300*/  SHF.R.U32.HI R20, RZ, 0x8, R24 ;  /* 0x00000008ff147819 */ /* 0x004fe40000011618 */
[----:B---3--:R-:W-:Y:S02]  /*31310*/  SHF.R.U32.HI R18, RZ, 0x8, R23 ;  /* 0x00000008ff127819 */ /* 0x008fe40000011617 */
[----:B------:R-:W-:Y:S02]  /*31320*/  SHF.R.U32.HI R23, RZ, 0x8, R17 ;  /* 0x00000008ff177819 */ /* 0x000fe40000011611 */
[----:B------:R-:W-:Y:S01]  /*31330*/  LOP3.LUT R24, R18, 0xffff, RZ, 0xc0, !PT ;  /* 0x0000ffff12187812 */ /* 0x000fe200078ec0ff */
[----:B----4-:R-:W-:Y:S01]  /*31340*/  IMAD R2, R2, 0x8, R21 ;  /* 0x0000000802027824 */ /* 0x010fe200078e0215 */
[----:B------:R-:W-:Y:S02]  /*31350*/  SHF.R.U32.HI R21, RZ, 0x8, R3 ;  /* 0x00000008ff157819 */ /* 0x000fe40000011603 */
[----:B------:R-:W-:-:S03]  /*31360*/  PRMT R24, R24, 0x3340, R0 ;  /* 0x0000334018187816 */ /* 0x000fc60000000000 */
[----:B------:R-:W-:Y:S01]  /*31370*/  IMAD.MOV.U32 R18, RZ, RZ, R21 ;  /* 0x000000ffff127224 */ /* 0x000fe200078e0015 */
[----:B------:R-:W-:Y:S04]  /*31380*/  STL [R1+0x1a4], R2 ;  /* 0x0001a40201007387 */ /* 0x000fe80000100800 */
[----:B------:R-:W2:Y:S01]  /*31390*/  LDL.LU R17, [R1+0x15c] ;  /* 0x00015c0001117983 */ /* 0x000ea20000300800 */
[----:B------:R-:W-:-:S03]  /*313a0*/  LOP3.LUT R21, R19, 0xffff, RZ, 0xc0, !PT ;  /* 0x0000ffff13157812 */ /* 0x000fc600078ec0ff */
[----:B------:R-:W3:Y:S01]  /*313b0*/  LDL.LU R4, [R1+0x164] ;  /* 0x0001640001047983 */ /* 0x000ee20000300800 */
[----:B------:R-:W-:-:S03]  /*313c0*/  IMAD.MOV.U32 R19, RZ, RZ, R18 ;  /* 0x000000ffff137224 */ /* 0x000fc600078e0012 */
[----:B------:R-:W4:Y:S01]  /*313d0*/  LDL.LU R3, [R1+0x160] ;  /* 0x0001600001037983 */ /* 0x000f220000300800 */
[----:B------:R-:W-:Y:S02]  /*313e0*/  LOP3.LUT R22, R20, 0xffff, RZ, 0xc0, !PT ;  /* 0x0000ffff14167812 */ /* 0x000fe400078ec0ff */
[----:B------:R-:W-:Y:S02]  /*313f0*/  LOP3.LUT R18, R23, 0xffff, RZ, 0xc0, !PT ;  /* 0x0000ffff17127812 */ /* 0x000fe400078ec0ff */
[----:B------:R-:W-:Y:S01]  /*31400*/  LOP3.LUT R20, R25, 0xffff, RZ, 0xc0, !PT ;  /* 0x0000ffff19147812 */ /* 0x000fe200078ec0ff */
[----:B------:R-:W2:Y:S04]  /*31410*/  LDL.LU R23, [R1+0x108] ;  /* 0x0001080001177983 */ /* 0x000ea80000300800 */
[----:B------:R-:W3:Y:S04]  /*31420*/  LDL.LU R25, [R1+0x144] ;  /* 0x0001440001197983 */ /* 0x000ee80000300800 */
[----:B------:R0:W-:Y:S01]  /*31430*/  STL [R1+0x8c], R24 ;  /* 0x00008c1801007387 */ /* 0x0001e20000100800 */
[----:B------:R-:W-:-:S03]  /*31440*/  PRMT R21, R22, 0x3340, R21 ;  /* 0x0000334016157816 */ /* 0x000fc60000000015 */
[----:B0-----:R-:W4:Y:S04]  /*31450*/  LDL.LU R24, [R1+0x58] ;  /* 0x0000580001187983 */ /* 0x001f280000300800 */
[----:B------:R-:W4:Y:S01]  /*31460*/  LDL.LU R22, [R1+0x148] ;  /* 0x0001480001167983 */ /* 0x000f220000300800 */
[----:B------:R-:W-:Y:S02]  /*31470*/  PRMT R18, R18, 0x3340, R0 ;  /* 0x0000334012127816 */ /* 0x000fe40000000000 */
[----:B------:R-:W-:Y:S01]  /*31480*/  LOP3.LUT R19, R19, 0xffff, RZ, 0xc0, !PT ;  /* 0x0000ffff13137812 */ /* 0x000fe200078ec0ff */
[----:B------:R0:W-:Y:S04]  /*31490*/  STL [R1+0x174], R21 ;  /* 0x0001741501007387 */ /* 0x0001e80000100800 */
[----:B0-----:R-:W4:Y:S04]  /*314a0*/  LDL.LU R21, [R1+0x134] ;  /* 0x0001340001157983 */ /* 0x001f280000300800 */
[----:B------:R0:W-:Y:S02]  /*314b0*/  STL [R1+0x90], R18 ;  /* 0x0000901201007387 */ /* 0x0001e40000100800 */
[----:B0-----:R-:W-:-:S05]  /*314c0*/  PRMT R18, R20, 0x3340, R19 ;  /* 0x0000334014127816 */ /* 0x001fca0000000013 */
[----:B------:R4:W-:Y:S01]  /*314d0*/  STL [R1+0x138], R18 ;  /* 0x0001381201007387 */ /* 0x0009e20000100800 */
[----:B------:R-:W-:-:S03]  /*314e0*/  SHF.R.U32.HI R19, RZ, 0x8, R27 ;  /* 0x00000008ff137819 */ /* 0x000fc6000001161b */
[----:B------:R-:W4:Y:S01]  /*314f0*/  LDL.LU R27, [R1+0x1b0] ;  /* 0x0001b000011b7983 */ /* 0x000f220000300800 */
[----:B--2---:R-:W-:Y:S02]  /*31500*/  SHF.R.U32.HI R20, RZ, 0x8, R23 ;  /* 0x00000008ff147819 */ /* 0x004fe40000011617 */
[----:B------:R-:W-:Y:S02]  /*31510*/  SHF.R.U32.HI R23, RZ, 0x8, R15 ;  /* 0x00000008ff177819 */ /* 0x000fe4000001160f */
[----:B---3--:R-:W-:Y:S01]  /*31520*/  SHF.R.U32.HI R25, RZ, 0x8, R25 ;  /* 0x00000008ff197819 */ /* 0x008fe20000011619 */
[----:B------:R-:W2:Y:S01]  /*31530*/  LDL.LU R15, [R1+0xb4] ;  /* 0x0000b400010f7983 */ /* 0x000ea20000300800 */
[----:B----4-:R-:W-:Y:S02]  /*31540*/  SHF.R.U32.HI R18, RZ, 0x8, R24 ;  /* 0x00000008ff127819 */ /* 0x010fe40000011618 */
[----:B------:R-:W-:Y:S02]  /*31550*/  SHF.R.U32.HI R22, RZ, 0x8, R22 ;  /* 0x00000008ff167819 */ /* 0x000fe40000011616 */
[----:B------:R-:W-:Y:S01]  /*31560*/  LOP3.LUT R24, R18, 0xffff, RZ, 0xc0, !PT ;  /* 0x0000ffff12187812 */ /* 0x000fe200078ec0ff */
[----:B------:R-:W-:Y:S01]  /*31570*/  IMAD.MOV.U32 R18, RZ, RZ, R23 ;  /* 0x000000ffff127224 */ /* 0x000fe200078e0017 */
[----:B------:R-:W-:Y:S01]  /*31580*/  LOP3.LUT R23, R20, 0xffff, RZ, 0xc0, !PT ;  /* 0x0000ffff14177812 */ /* 0x000fe200078ec0ff */
[----:B------:R-:W-:Y:S01]  /*31590*/  IMAD.MOV.U32 R20, RZ, RZ, R22 ;  /* 0x000000ffff147224 */ /* 0x000fe200078e0016 */
[----:B------:R-:W-:-:S02]  /*315a0*/  PRMT R24, R24, 0x3340, R0 ;  /* 0x0000334018187816 */ /* 0x000fc40000000000 */
[----:B------:R-:W-:Y:S01]  /*315b0*/  LOP3.LUT R22, R19, 0xffff, RZ, 0xc0, !PT ;  /* 0x0000ffff13167812 */ /* 0x000fe200078ec0ff */
[----:B------:R-:W-:Y:S01]  /*315c0*/  IMAD.MOV.U32 R19, RZ, RZ, R20 ;  /* 0x000000ffff137224 */ /* 0x000fe200078e0014 */
[----:B------:R-:W-:Y:S02]  /*315d0*/  LOP3.LUT R20, R25, 0xffff, RZ, 0xc0, !PT ;  /* 0x0000ffff19147812 */ /* 0x000fe400078ec0ff */
[----:B------:R-:W3:Y:S04]  /*315e0*/  LDL.LU R25, [R1+0x158] ;  /* 0x0001580001197983 */ /* 0x000ee80000300800 */
[----:B------:R0:W-:Y:S04]  /*315f0*/  STL [R1+0x94], R24 ;  /* 0x0000941801007387 */ /* 0x0001e80000100800 */
[----:B0-----:R-:W4:Y:S01]  /*31600*/  LDL.LU R24, [R1+0x14c] ;  /* 0x00014c0001187983 */ /* 0x001f220000300800 */
[----:B------:R-:W-:-:S02]  /*31610*/  SHF.R.U32.HI R21, RZ, 0x8, R21 ;  /* 0x00000008ff157819 */ /* 0x000fc40000011615 */
[----:B------:R-:W-:Y:S02]  /*31620*/  LOP3.LUT R19, R19, 0xffff, RZ, 0xc0, !PT ;  /* 0x0000ffff13137812 */ /* 0x000fe400078ec0ff */
[----:B------:R-:W-:Y:S02]  /*31630*/  PRMT R23, R23, 0x3340, R22 ;  /* 0x0000334017177816 */ /* 0x000fe40000000016 */
[----:B------:R-:W2:Y:S01]  /*31640*/  LDL.LU R22, [R1+0x1a0] ;  /* 0x0001a00001167983 */ /* 0x000ea20000300800 */
[----:B------:R-:W-:Y:S02]  /*31650*/  LOP3.LUT R21, R21, 0xffff, RZ, 0xc0, !PT ;  /* 0x0000ffff15157812 */ /* 0x000fe400078ec0ff */
[----:B------:R-:W-:Y:S02]  /*31660*/  LOP3.LUT R18, R18, 0xffff, RZ, 0xc0, !PT ;  /* 0x0000ffff12127812 */ /* 0x000fe400078ec0ff */
[----:B------:R-:W-:Y:S01]  /*31670*/  PRMT R19, R20, 0x3340, R19 ;  /* 0x0000334014137816 */ /* 0x000fe20000000013 */
[----:B------:R-:W-:Y:S01]  /*31680*/  STL [R1+0x134], R23 ;  /* 0x0001341701007387 */ /* 0x000fe20000100800 */
[----:B------:R-:W-:-:S03]  /*31690*/  PRMT R20, R21, 0x3340, R18 ;  /* 0x0000334015147816 */ /* 0x000fc60000000012 */
[----:B------:R-:W-:Y:S04]  /*316a0*/  STL [R1+0x6c], R19 ;  /* 0x00006c1301007387 */ /* 0x000fe80000100800 */
[----:B------:R3:W-:Y:S01]  /*316b0*/  STL [R1+0x68], R20 ;  /* 0x0000681401007387 */ /* 0x0007e20000100800 */
[----:B------:R-:W-:-:S03]  /*316c0*/  SHF.R.U32.HI R21, RZ, 0x8, R4 ;  /* 0x00000008ff157819 */ /* 0x000fc60000011604 */
[----:B------:R-:W2:Y:S01]  /*316d0*/  LDL.LU R4, [R1+0xb8] ;  /* 0x0000b80001047983 */ /* 0x000ea20000300800 */
[----:B---3--:R-:W-:Y:S02]  /*316e0*/  SHF.R.U32.HI R20, RZ, 0x8, R25 ;  /* 0x00000008ff147819 */ /* 0x008fe40000011619 */
[----:B------:R-:W-:Y:S02]  /*316f0*/  SHF.R.U32.HI R25, RZ, 0x8, R3 ;  /* 0x00000008ff197819 */ /* 0x000fe40000011603 */
[----:B------:R-:W3:Y:S01]  /*31700*/  LDL.LU R3, [R1+0x128] ;  /* 0x0001280001037983 */ /* 0x000ee20000300800 */
[----:B----4-:R-:W-:Y:S02]  /*31710*/  SHF.R.U32.HI R19, RZ, 0x8, R24 ;  /* 0x00000008ff137819 */ /* 0x010fe40000011618 */
[----:B------:R-:W-:Y:S02]  /*31720*/  SHF.R.U32.HI R24, RZ, 0x8, R17 ;  /* 0x00000008ff187819 */ /* 0x000fe40000011611 */
[----:B------:R-:W-:-:S02]  /*31730*/  LOP3.LUT R23, R19, 0xffff, RZ, 0xc0, !PT ;  /* 0x0000ffff13177812 */ /* 0x000fc400078ec0ff */
[----:B------:R-:W-:Y:S02]  /*31740*/  LOP3.LUT R19, R24, 0xffff, RZ, 0xc0, !PT ;  /* 0x0000ffff18137812 */ /* 0x000fe400078ec0ff */
[----:B------:R-:W4:Y:S01]  /*31750*/  LDL.LU R24, [R1+0x1ac] ;  /* 0x0001ac0001187983 */ /* 0x000f220000300800 */
[----:B--2---:R-:W-:Y:S02]  /*31760*/  SHF.R.U32.HI R18, RZ, 0x8, R22 ;  /* 0x00000008ff127819 */ /* 0x004fe40000011616 */
[----:B------:R-:W-:Y:S02]  /*31770*/  LOP3.LUT R20, R20, 0xffff, RZ, 0xc0, !PT ;  /* 0x0000ffff14147812 */ /* 0x000fe400078ec0ff */
[----:B------:R-:W-:Y:S02]  /*31780*/  LOP3.LUT R21, R21, 0xffff, RZ, 0xc0, !PT ;  /* 0x0000ffff15157812 */ /* 0x000fe400078ec0ff */
[----:B------:R-:W-:Y:S02]  /*31790*/  LOP3.LUT R22, R18, 0xffff, RZ, 0xc0, !PT ;  /* 0x0000ffff12167812 */ /* 0x000fe400078ec0ff */
[----:B------:R-:W-:-:S02]  /*317a0*/  LOP3.LUT R18, R25, 0xffff, RZ, 0xc0, !PT ;  /* 0x0000ffff19127812 */ /* 0x000fc400078ec0ff */
[--C-:B------:R-:W-:Y:S02]  /*317b0*/  PRMT R23, R23, 0x3340, R0.reuse ;  /* 0x0000334017177816 */ /* 0x100fe40000000000 */
[----:B------:R-:W-:Y:S02]  /*317c0*/  PRMT R17, R20, 0x3340, R19 ;  /* 0x0000334014117816 */ /* 0x000fe40000000013 */
[----:B------:R-:W-:Y:S01]  /*317d0*/  PRMT R22, R22, 0x3340, R0 ;  /* 0x0000334016167816 */ /* 0x000fe20000000000 */
[----:B------:R-:W2:Y:S01]  /*317e0*/  LDL.LU R25, [R1+0x154] ;  /* 0x0001540001197983 */ /* 0x000ea20000300800 */
[----:B------:R-:W-:-:S03]  /*317f0*/  PRMT R20, R21, 0x3340, R18 ;  /* 0x0000334015147816 */ /* 0x000fc60000000012 */
[----:B------:R-:W-:Y:S04]  /*31800*/  STL [R1+0x58], R23 ;  /* 0x0000581701007387 */ /* 0x000fe80000100800 */
[----:B------:R0:W-:Y:S04]  /*31810*/  STL [R1+0x1654], R17 ;  /* 0x0016541101007387 */ /* 0x0001e80000100800 */
[----:B------:R-:W-:Y:S04]  /*31820*/  STL [R1+0x54], R22 ;  /* 0x0000541601007387 */ /* 0x000fe80000100800 */
[----:B0-----:R-:W3:Y:S04]  /*31830*/  LDL.LU R17, [R1+0x1a8] ;  /* 0x0001a80001117983 */ /* 0x001ee80000300800 */
[----:B------:R0:W-:Y:S01]  /*31840*/  STL [R1+0x60], R20 ;  /* 0x0000601401007387 */ /* 0x0001e20000100800 */
[----:B------:R-:W-:-:S02]  /*31850*/  SHF.R.U32.HI R23, RZ, 0x8, R29 ;  /* 0x00000008ff177819 */ /* 0x000fc4000001161d */
[----:B0-----:R-:W-:Y:S02]  /*31860*/  SHF.R.U32.HI R20, RZ, 0x8, R15 ;  /* 0x00000008ff147819 */ /* 0x001fe4000001160f */
[----:B------:R-:W3:Y:S04]  /*31870*/  LDL.LU R15, [R1+0x1dc] ;  /* 0x0001dc00010f7983 */ /* 0x000ee80000300800 */
[----:B------:R-:W3:Y:S01]  /*31880*/  LDL.LU R29, [R1+0x1e4] ;  /* 0x0001e400011d7983 */ /* 0x000ee20000300800 */
[----:B----4-:R-:W-:Y:S02]  /*31890*/  SHF.R.U32.HI R18, RZ, 0x8, R24 ;  /* 0x00000008ff127819 */ /* 0x010fe40000011618 */
[----:B------:R-:W-:Y:S02]  /*318a0*/  SHF.R.U32.HI R24, RZ, 0x8, R28 ;  /* 0x00000008ff187819 */ /* 0x000fe4000001161c */
[----:B------:R-:W4:Y:S01]  /*318b0*/  LDL.LU R28, [R1+0x1c0] ;  /* 0x0001c000011c7983 */ /* 0x000f220000300800 */
[----:B------:R-:W-:-:S02]  /*318c0*/  LOP3.LUT R21, R18, 0xffff, RZ, 0xc0, !PT ;  /* 0x0000ffff12157812 */ /* 0x000fc400078ec0ff */
[----:B------:R-:W-:Y:S02]  /*318d0*/  LOP3.LUT R18, R20, 0xffff, RZ, 0xc0, !PT ;  /* 0x0000ffff14127812 */ /* 0x000fe400078ec0ff */
[----:B------:R-:W-:Y:S02]  /*318e0*/  LOP3.LUT R20, R23, 0xffff, RZ, 0xc0, !PT ;  /* 0x0000ffff17147812 */ /* 0x000fe400078ec0ff */
[----:B------:R-:W4:Y:S01]  /*318f0*/  LDL.LU R23, [R1+0x18c] ;  /* 0x00018c0001177983 */ /* 0x000f220000300800 */
[----:B------:R-:W-:Y:S02]  /*31900*/  SHF.R.U32.HI R19, RZ, 0x8, R27 ;  /* 0x00000008ff137819 */ /* 0x000fe4000001161b */
[--C-:B------:R-:W-:Y:S02]  /*31910*/  PRMT R27, R21, 0x3340, R0.reuse ;  /* 0x00003340151b7816 */ /* 0x100fe40000000000 */
[----:B------:R-:W-:Y:S02]  /*31920*/  LOP3.LUT R22, R19, 0xffff, RZ, 0xc0, !PT ;  /* 0x0000ffff13167812 */ /* 0x000fe400078ec0ff */
[----:B------:R-:W-:-:S02]  /*31930*/  PRMT R18, R18, 0x3340, R0 ;  /* 0x0000334012127816 */ /* 0x000fc40000000000 */
[----:B------:R-:W-:Y:S02]  /*31940*/  LOP3.LUT R19, R24, 0xffff, RZ, 0xc0, !PT ;  /* 0x0000ffff18137812 */ /* 0x000fe400078ec0ff */
[----:B------:R-:W-:Y:S01]  /*31950*/  PRMT R22, R22, 0x3340, R0 ;  /* 0x0000334016167816 */ /* 0x000fe20000000000 */
[----:B------:R0:W-:Y:S01]  /*31960*/  STL [R1+0x1658], R27 ;  /* 0x0016581b01007387 */ /* 0x0001e20000100800 */
[----:B------:R-:W-:-:S03]  /*31970*/  PRMT R19, R20, 0x3340, R19 ;  /* 0x0000334014137816 */ /* 0x000fc60000000013 */
[----:B------:R-:W-:Y:S04]  /*31980*/  STL [R1+0x48], R22 ;  /* 0x0000481601007387 */ /* 0x000fe80000100800 */
[----:B------:R1:W-:Y:S04]  /*31990*/  STL [R1+0x78], R18 ;  /* 0x0000781201007387 */ /* 0x0003e80000100800 */
[----:B------:R1:W-:Y:S01]  /*319a0*/  STL [R1+0x130], R19 ;  /* 0x0001301301007387 */ /* 0x0003e20000100800 */
[----:B--2---:R-:W-:Y:S02]  /*319b0*/  SHF.R.U32.HI R25, RZ, 0x8, R25 ;  /* 0x00000008ff197819 */ /* 0x004fe40000011619 */
[----:B------:R-:W-:-:S02]  /*319c0*/  SHF.R.U32.HI R24, RZ, 0x8, R14 ;  /* 0x00000008ff187819 */ /* 0x000fc4000001160e */
[----:B---3--:R-:W-:Y:S01]  /*319d0*/  SHF.R.U32.HI R21, RZ, 0x8, R3 ;  /* 0x00000008ff157819 */ /* 0x008fe20000011603 */
[----:B0-----:R-:W2:Y:S01]  /*319e0*/  LDL.LU R27, [R1+0x100] ;  /* 0x00010000011b7983 */ /* 0x001ea20000300800 */
[----:B-1----:R-:W-:Y:S02]  /*319f0*/  SHF.R.U32.HI R18, RZ, 0x8, R17 ;  /* 0x00000008ff127819 */ /* 0x002fe40000011611 */
[----:B------:R-:W-:Y:S01]  /*31a00*/  SHF.R.U32.HI R19, RZ, 0x8, R4 ;  /* 0x00000008ff137819 */ /* 0x000fe20000011604 */
[----:B------:R-:W3:Y:S01]  /*31a10*/  LDL.LU R17, [R1+0x180] ;  /* 0x0001800001117983 */ /* 0x000ee20000300800 */
[----:B------:R-:W-:Y:S02]  /*31a20*/  LOP3.LUT R22, R18, 0xffff, RZ, 0xc0, !PT ;  /* 0x0000ffff12167812 */ /* 0x000fe400078ec0ff */
[----:B------:R-:W-:Y:S02]  /*31a30*/  LOP3.LUT R19, R19, 0xffff, RZ, 0xc0, !PT ;  /* 0x0000ffff13137812 */ /* 0x000fe400078ec0ff */
[----:B------:R-:W-:-:S02]  /*31a40*/  LOP3.LUT R18, R25, 0xffff, RZ, 0xc0, !PT ;  /* 0x0000ffff19127812 */ /* 0x000fc400078ec0ff */
[----:B------:R-:W-:Y:S02]  /*31a50*/  LOP3.LUT R21, R21, 0xffff, RZ, 0xc0, !PT ;  /* 0x0000ffff15157812 */ /* 0x000fe400078ec0ff */
[----:B------:R-:W-:Y:S02]  /*31a60*/  PRMT R4, R18, 0x3340, R0 ;  /* 0x0000334012047816 */ /* 0x000fe40000000000 */
[----:B----4-:R-:W-:-:S04]  /*31a70*/  SHF.R.U32.HI R20, RZ, 0x8, R23 ;  /* 0x00000008ff147819 */ /* 0x010fc80000011617 */
[----:B------:R-:W-:-:S04]  /*31a80*/  LOP3.LUT R23, R20, 0xffff, RZ, 0xc0, !PT ;  /* 0x0000ffff14177812 */ /* 0x000fc800078ec0ff */
[----:B------:R-:W-:Y:S02]  /*31a90*/  PRMT R14, R23, 0x3340, R22 ;  /* 0x00003340170e7816 */ /* 0x000fe40000000016 */
[----:B------:R-:W-:-:S03]  /*31aa0*/  LOP3.LUT R20, R24, 0xffff, RZ, 0xc0, !PT ;  /* 0x0000ffff18147812 */ /* 0x000fc600078ec0ff */
[----:B------:R0:W-:Y:S01]  /*31ab0*/  STL [R1+0x165c], R14 ;  /* 0x00165c0e01007387 */ /* 0x0001e20000100800 */
[----:B------:R-:W-:Y:S02]  /*31ac0*/  PRMT R3, R21, 0x3340, R20 ;  /* 0x0000334015037816 */ /* 0x000fe40000000014 */
[----:B------:R-:W-:Y:S02]  /*31ad0*/  SHF.R.U32.HI R20, RZ, 0x8, R15 ;  /* 0x00000008ff147819 */ /* 0x000fe4000001160f */
[----:B------:R-:W-:Y:S02]  /*31ae0*/  SHF.R.U32.HI R23, RZ, 0x8, R29 ;  /* 0x00000008ff177819 */ /* 0x000fe4000001161d */
[----:B0-----:R-:W-:-:S05]  /*31af0*/  PRMT R14, R19, 0x3340, R0 ;  /* 0x00003340130e7816 */ /* 0x001fca0000000000 */
[----:B------:R-:W-:Y:S04]  /*31b00*/  STL [R1+0x80], R14 ;  /* 0x0000800e01007387 */ /* 0x000fe80000100800 */
[----:B------:R0:W-:Y:S04]  /*31b10*/  STL [R1+0x1660], R4 ;  /* 0x0016600401007387 */ /* 0x0001e80000100800 */
[----:B------:R1:W-:Y:S01]  /*31b20*/  STL [R1+0x12c], R3 ;  /* 0x00012c0301007387 */ /* 0x0003e20000100800 */
[----:B------:R-:W-:Y:S02]  /*31b30*/  SHF.R.U32.HI R25, RZ, 0x8, R28 ;  /* 0x00000008ff197819 */ /* 0x000fe4000001161c */
[----:B------:R-:W-:-:S02]  /*31b40*/  SHF.R.U32.HI R19, RZ, 0x8, R16 ;  /* 0x00000008ff137819 */ /* 0x000fc40000011610 */
[----:B------:R-:W-:Y:S02]  /*31b50*/  LOP3.LUT R24, R20, 0xffff, RZ, 0xc0, !PT ;  /* 0x0000ffff14187812 */ /* 0x000fe400078ec0ff */
[----:B------:R-:W-:Y:S01]  /*31b60*/  LOP3.LUT R20, R23, 0xffff, RZ, 0xc0, !PT ;  /* 0x0000ffff17147812 */ /* 0x000fe200078ec0ff */
[----:B0-----:R-:W4:Y:S04]  /*31b70*/  LDL.LU R4, [R1+0x19c] ;  /* 0x00019c0001047983 */ /* 0x001f280000300800 */
[----:B------:R-:W4:Y:S04]  /*31b80*/  LDL.LU R14, [R1+0x30c] ;  /* 0x00030c00010e7983 */ /* 0x000f280000300800 */
[----:B------:R-:W4:Y:S04]  /*31b90*/  LDL.LU R29, [R1+0x2d4] ;  /* 0x0002d400011d7983 */ /* 0x000f280000300800 */
[----:B------:R-:W4:Y:S04]  /*31ba0*/  LDL.LU R28, [R1+0x2c0] ;  /* 0x0002c000011c7983 */ /* 0x000f280000300800 */
[----:B------:R-:W4:Y:S04]  /*31bb0*/  LDL.LU R16, [R1+0x27c] ;  /* 0x00027c0001107983 */ /* 0x000f280000300800 */
[----:B------:R-:W4:Y:S01]  /*31bc0*/  LDL.LU R23, [R1+0x1c4] ;  /* 0x0001c40001177983 */ /* 0x000f220000300800 */
[----:B------:R-:W-:-:S02]  /*31bd0*/  SHF.R.U32.HI R18, RZ, 0x8, R13 ;  /* 0x00000008ff127819 */ /* 0x000fc4000001160d */
[----:B-1----:R-:W-:Y:S02]  /*31be0*/  SHF.R.U32.HI R3, RZ, 0x8, R12 ;  /* 0x00000008ff037819 */ /* 0x002fe4000001160c */
[----:B------:R-:W-:Y:S02]  /*31bf0*/  LOP3.LUT R21, R18, 0xffff, RZ, 0xc0, !PT ;  /* 0x0000ffff12157812 */ /* 0x000fe400078ec0ff */
[----:B------:R-:W-:Y:S02]  /*31c00*/  LOP3.LUT R18, R3, 0xffff, RZ, 0xc0, !PT ;  /* 0x0000ffff03127812 */ /* 0x000fe400078ec0ff */
[----:B------:R-:W-:Y:S02]  /*31c10*/  LOP3.LUT R22, R19, 0xffff, RZ, 0xc0, !PT ;  /* 0x0000ffff13167812 */ /* 0x000fe400078ec0ff */
[----:B------:R-:W-:Y:S02]  /*31c20*/  LOP3.LUT R19, R25, 0xffff, RZ, 0xc0, !PT ;  /* 0x0000ffff19137812 */ /* 0x000fe400078ec0ff */
[----:B------:R-:W-:-:S02]  /*31c30*/  PRMT R15, R18, 0x3340, R0 ;  /* 0x00003340120f7816 */ /* 0x000fc40000000000 */
[----:B--2---:R-:W-:Y:S02]  /*31c40*/  SHF.R.U32.HI R18, RZ, 0x8, R27 ;  /* 0x00000008ff127819 */ /* 0x004fe4000001161b */
[----:B------:R-:W-:Y:S02]  /*31c50*/  PRMT R13, R24, 0x3340, R20 ;  /* 0x00003340180d7816 */ /* 0x000fe40000000014 */
[----:B------:R-:W-:Y:S02]  /*31c60*/  PRMT R3, R19, 0x3340, R0 ;  /* 0x0000334013037816 */ /* 0x000fe40000000000 */
[----:B---3--:R-:W-:Y:S02]  /*31c70*/  SHF.R.U32.HI R20, RZ, 0x8, R17 ;  /* 0x00000008ff147819 */ /* 0x008fe40000011611 */
[----:B------:R-:W-:Y:S02]  /*31c80*/  SHF.R.U32.HI R19, RZ, 0x8, R26 ;  /* 0x00000008ff137819 */ /* 0x000fe4000001161a */
[----:B------:R-:W-:-:S02]  /*31c90*/  LOP3.LUT R24, R18, 0xffff, RZ, 0xc0, !PT ;  /* 0x0000ffff12187812 */ /* 0x000fc400078ec0ff */
[----:B------:R-:W-:Y:S02]  /*31ca0*/  PRMT R12, R22, 0x3340, R21 ;  /* 0x00003340160c7816 */ /* 0x000fe40000000015 */
[----:B------:R-:W-:Y:S02]  /*31cb0*/  LOP3.LUT R22, R20, 0xffff, RZ, 0xc0, !PT ;  /* 0x0000ffff14167812 */ /* 0x000fe400078ec0ff */
[----:B------:R-:W-:Y:S01]  /*31cc0*/  LOP3.LUT R21, R19, 0xffff, RZ, 0xc0, !PT ;  /* 0x0000ffff13157812 */ /* 0x000fe200078ec0ff */
[----:B------:R-:W2:Y:S01]  /*31cd0*/  LDL.LU R27, [R1+0x1f0] ;  /* 0x0001f000011b7983 */ /* 0x000ea20000300800 */
[----:B----4-:R-:W-:Y:S02]  /*31ce0*/  SHF.R.U32.HI R25, RZ, 0x8, R4 ;  /* 0x00000008ff197819 */ /* 0x010fe40000011604 */
[----:B------:R-:W-:Y:S02]  /*31cf0*/  SHF.R.U32.HI R4, RZ, 0x8, R7 ;  /* 0x00000008ff047819 */ /* 0x000fe40000011607 */
[----:B------:R-:W-:-:S02]  /*31d00*/  PRMT R7, R24, 0x3340, R0 ;  /* 0x0000334018077816 */ /* 0x000fc40000000000 */
[----:B------:R-:W-:Y:S02]  /*31d10*/  SHF.R.U32.HI R23, RZ, 0x8, R23 ;  /* 0x00000008ff177819 */ /* 0x000fe40000011617 */
[----:B------:R-:W-:Y:S02]  /*31d20*/  LOP3.LUT R19, R25, 0xffff, RZ, 0xc0, !PT ;  /* 0x0000ffff19137812 */ /* 0x000fe400078ec0ff */
[----:B------:R-:W-:Y:S02]  /*31d30*/  LOP3.LUT R18, R4, 0xffff, RZ, 0xc0, !PT ;  /* 0x0000ffff04127812 */ /* 0x000fe400078ec0ff */
[----:B------:R-:W-:Y:S02]  /*31d40*/  LOP3.LUT R20, R23, 0xffff, RZ, 0xc0, !PT ;  /* 0x0000ffff17147812 */ /* 0x000fe400078ec0ff */
[----:B------:R-:W-:Y:S01]  /*31d50*/  PRMT R4, R22, 0x3340, R21 ;  /* 0x0000334016047816 */ /* 0x000fe20000000015 */
[----:B------:R0:W-:Y:S04]  /*31d60*/  STL [R1+0x84], R7 ;  /* 0x0000840701007387 */ /* 0x0001e80000100800 */
[----:B------:R-:W3:Y:S04]  /*31d70*/  LDL.LU R17, [R1+0x1e8] ;  /* 0x0001e80001117983 */ /* 0x000ee80000300800 */
[----:B------:R1:W-:Y:S01]  /*31d80*/  STL [R1+0x128], R4 ;  /* 0x0001280401007387 */ /* 0x0003e20000100800 */
[----:B0-----:R-:W-:-:S02]  /*31d90*/  PRMT R7, R20, 0x3340, R19 ;  /* 0x0000334014077816 */ /* 0x001fc40000000013 */
[----:B------:R-:W-:Y:S02]  /*31da0*/  LOP3.LUT R20, R14, 0xffff, RZ, 0xc0, !PT ;  /* 0x0000ffff0e147812 */ /* 0x000fe400078ec0ff */
[----:B------:R-:W-:Y:S02]  /*31db0*/  LOP3.LUT R19, R29, 0xffff, RZ, 0xc0, !PT ;  /* 0x0000ffff1d137812 */ /* 0x000fe400078ec0ff */
[----:B-1----:R-:W-:Y:S02]  /*31dc0*/  LOP3.LUT R4, R16, 0xffff, RZ, 0xc0, !PT ;  /* 0x0000ffff10047812 */ /* 0x002fe400078ec0ff */
[--C-:B------:R-:W-:Y:S02]  /*31dd0*/  PRMT R14, R20, 0x3340, R19.reuse ;  /* 0x00003340140e7816 */ /* 0x100fe40000000013 */
[----:B------:R-:W-:Y:S02]  /*31de0*/  SHF.R.U32.HI R21, RZ, 0x8, R19 ;  /* 0x00000008ff157819 */ /* 0x000fe40000011613 */
[----:B------:R-:W-:Y:S01]  /*31df0*/  PRMT R26, R18, 0x3340, R0 ;  /* 0x00003340121a7816 */ /* 0x000fe20000000000 */
[----:B------:R0:W-:Y:S04]  /*31e00*/  STL [R1+0xa4], R4 ;  /* 0x0000a40401007387 */ /* 0x0001e80000100800 */
[----:B------:R1:W-:Y:S01]  /*31e10*/  STL [R1+0xa0], R14 ;  /* 0x0000a00e01007387 */ /* 0x0003e20000100800 */
[----:B------:R-:W-:-:S02]  /*31e20*/  SHF.R.U32.HI R24, RZ, 0x8, R9 ;  /* 0x00000008ff187819 */ /* 0x000fc40000011609 */
[----:B------:R-:W-:Y:S02]  /*31e30*/  SHF.R.U32.HI R19, RZ, 0x8, R4 ;  /* 0x00000008ff137819 */ /* 0x000fe40000011604 */
[----:B------:R-:W-:Y:S01]  /*31e40*/  LOP3.LUT R18, R28, 0xffff, RZ, 0xc0, !PT ;  /* 0x0000ffff1c127812 */ /* 0x000fe200078ec0ff */
[----:B------:R-:W4:Y:S04]  /*31e50*/  LDL.LU R29, [R1+0x278] ;  /* 0x00027800011d7983 */ /* 0x000f280000300800 */
[----:B------:R-:W4:Y:S04]  /*31e60*/  LDL.LU R28, [R1+0x21c] ;  /* 0x00021c00011c7983 */ /* 0x000f280000300800 */
[----:B------:R-:W4:Y:S01]  /*31e70*/  LDL.LU R16, [R1+0x218] ;  /* 0x0002180001107983 */ /* 0x000f220000300800 */
[----:B------:R-:W-:-:S02]  /*31e80*/  LOP3.LUT R22, R19, 0xffff, RZ, 0xc0, !PT ;  /* 0x0000ffff13167812 */ /* 0x000fc400078ec0ff */
[----:B------:R-:W-:Y:S01]  /*31e90*/  LOP3.LUT R19, R24, 0xffff, RZ, 0xc0, !PT ;  /* 0x0000ffff18137812 */ /* 0x000fe200078ec0ff */
[----:B0-----:R-:W3:Y:S04]  /*31ea0*/  LDL.LU R4, [R1+0x1f8] ;  /* 0x0001f80001047983 */ /* 0x001ee80000300800 */
[----:B-1----:R-:W4:Y:S04]  /*31eb0*/  LDL.LU R14, [R1+0x1f4] ;  /* 0x0001f400010e7983 */ /* 0x002f280000300800 */
[----:B------:R-:W3:Y:S01]  /*31ec0*/  LDL.LU R24, [R1+0x1ec] ;  /* 0x0001ec0001187983 */ /* 0x000ee20000300800 */
[----:B------:R-:W-:-:S02]  /*31ed0*/  SHF.R.U32.HI R25, RZ, 0x8, R5 ;  /* 0x00000008ff197819 */ /* 0x000fc40000011605 */
[----:B------:R-:W-:Y:S02]  /*31ee0*/  SHF.R.U32.HI R23, RZ, 0x8, R20 ;  /* 0x00000008ff177819 */ /* 0x000fe40000011614 */
[----:B------:R-:W-:Y:S02]  /*31ef0*/  PRMT R5, R18, 0x3340, R0 ;  /* 0x0000334012057816 */ /* 0x000fe40000000000 */
[----:B------:R-:W-:Y:S02]  /*31f00*/  SHF.R.U32.HI R20, RZ, 0x8, R18 ;  /* 0x00000008ff147819 */ /* 0x000fe40000011612 */
[----:B------:R-:W-:Y:S02]  /*31f10*/  LOP3.LUT R18, R25, 0xffff, RZ, 0xc0, !PT ;  /* 0x0000ffff19127812 */ /* 0x000fe400078ec0ff */
[----:B------:R-:W4:Y:S01]  /*31f20*/  LDL.LU R25, [R1+0x1fc] ;  /* 0x0001fc0001197983 */ /* 0x000f220000300800 */
[----:B------:R-:W-:Y:S02]  /*31f30*/  LOP3.LUT R23, R23, 0xffff, RZ, 0xc0, !PT ;  /* 0x0000ffff17177812 */ /* 0x000fe400078ec0ff */
[----:B------:R-:W-:-:S02]  /*31f40*/  LOP3.LUT R21, R21, 0xffff, RZ, 0xc0, !PT ;  /* 0x0000ffff15157812 */ /* 0x000fc400078ec0ff */
[----:B------:R-:W-:Y:S02]  /*31f50*/  LOP3.LUT R20, R20, 0xffff, RZ, 0xc0, !PT ;  /* 0x0000ffff14147812 */ /* 0x000fe400078ec0ff */
[--C-:B------:R-:W-:Y:S02]  /*31f60*/  PRMT R9, R22, 0x3340, R0.reuse ;  /* 0x0000334016097816 */ /* 0x100fe40000000000 */
[----:B------:R-:W-:Y:S02]  /*31f70*/  PRMT R21, R23, 0x3340, R21 ;  /* 0x0000334017157816 */ /* 0x000fe40000000015 */
[----:B------:R-:W-:Y:S01]  /*31f80*/  PRMT R20, R20, 0x3340, R0 ;  /* 0x0000334014147816 */ /* 0x000fe20000000000 */
[----:B------:R0:W-:Y:S04]  /*31f90*/  STL [R1+0x88], R9 ;  /* 0x0000880901007387 */ /* 0x0001e80000100800 */
[----:B------:R-:W-:Y:S04]  /*31fa0*/  STL [R1+0x120], R21 ;  /* 0x0001201501007387 */ /* 0x000fe80000100800 */
[----:B------:R1:W-:Y:S01]  /*31fb0*/  STL [R1+0x108], R20 ;  /* 0x0001081401007387 */ /* 0x0003e20000100800 */
[----:B------:R-:W-:-:S02]  /*31fc0*/  SHF.R.U32.HI R23, RZ, 0x8, R8 ;  /* 0x00000008ff177819 */ /* 0x000fc40000011608 */
[----:B0-----:R-:W-:Y:S02]  /*31fd0*/  PRMT R9, R19, 0x3340, R18 ;  /* 0x0000334013097816 */ /* 0x001fe40000000012 */
[----:B--2---:R-:W-:Y:S02]  /*31fe0*/  SHF.R.U32.HI R18, RZ, 0x8, R27 ;  /* 0x00000008ff127819 */ /* 0x004fe4000001161b */
[----:B-1----:R-:W-:Y:S02]  /*31ff0*/  SHF.R.U32.HI R20, RZ, 0x8, R6 ;  /* 0x00000008ff147819 */ /* 0x002fe40000011606 */
[----:B------:R-:W-:Y:S01]  /*32000*/  SHF.R.U32.HI R21, RZ, 0x8, R11 ;  /* 0x00000008ff157819 */ /* 0x000fe2000001160b */
[----:B------:R-:W2:Y:S01]  /*32010*/  LDL.LU R6, [R1+0x1664] ;  /* 0x0016640001067983 */ /* 0x000ea20000300800 */
[----:B------:R-:W-:-:S03]  /*32020*/  LOP3.LUT R18, R18, 0xffff, RZ, 0xc0, !PT ;  /* 0x0000ffff12127812 */ /* 0x000fc600078ec0ff */
[----:B------:R-:W2:Y:S01]  /*32030*/  LDL.LU R27, [R1+0x58] ;  /* 0x00005800011b7983 */ /* 0x000ea20000300800 */
[----:B------:R-:W-:Y:S02]  /*32040*/  LOP3.LUT R21, R21, 0xffff, RZ, 0xc0, !PT ;  /* 0x0000ffff15157812 */ /* 0x000fe400078ec0ff */
[----:B---3--:R-:W-:-:S04]  /*32050*/  SHF.R.U32.HI R19, RZ, 0x8, R24 ;  /* 0x00000008ff137819 */ /* 0x008fc80000011618 */
[----:B------:R-:W-:Y:S02]  /*32060*/  LOP3.LUT R22, R19, 0xffff, RZ, 0xc0, !PT ;  /* 0x0000ffff13167812 */ /* 0x000fe400078ec0ff */
[----:B------:R-:W-:Y:S02]  /*32070*/  LOP3.LUT R19, R20, 0xffff, RZ, 0xc0, !PT ;  /* 0x0000ffff14137812 */ /* 0x000fe400078ec0ff */
[----:B------:R-:W-:Y:S02]  /*32080*/  LOP3.LUT R20, R23, 0xffff, RZ, 0xc0, !PT ;  /* 0x0000ffff17147812 */ /* 0x000fe400078ec0ff */
[----:B------:R-:W-:Y:S02]  /*32090*/  PRMT R8, R22, 0x3340, R18 ;  /* 0x0000334016087816 */ /* 0x000fe40000000012 */
[----:B----4-:R-:W-:Y:S02]  /*320a0*/  SHF.R.U32.HI R22, RZ, 0x8, R25 ;  /* 0x00000008ff167819 */ /* 0x010fe40000011619 */
[----:B------:R-:W-:-:S02]  /*320b0*/  PRMT R11, R21, 0x3340, R20 ;  /* 0x00003340150b7816 */ /* 0x000fc40000000014 */
[----:B------:R-:W-:Y:S02]  /*320c0*/  SHF.R.U32.HI R21, RZ, 0x8, R4 ;  /* 0x00000008ff157819 */ /* 0x000fe40000011604 */
[----:B------:R-:W-:Y:S02]  /*320d0*/  SHF.R.U32.HI R20, RZ, 0x8, R14 ;  /* 0x00000008ff147819 */ /* 0x000fe4000001160e */
[----:B------:R-:W-:Y:S02]  /*320e0*/  SHF.R.U32.HI R24, RZ, 0x8, R17 ;  /* 0x00000008ff187819 */ /* 0x000fe40000011611 */
[----:B------:R-:W-:Y:S01]  /*320f0*/  SHF.R.U32.HI R18, RZ, 0x8, R10 ;  /* 0x00000008ff127819 */ /* 0x000fe2000001160a */
[----:B------:R-:W3:Y:S04]  /*32100*/  LDL.LU R17, [R1+0x54] ;  /* 0x0000540001117983 */ /* 0x000ee80000300800 */
[----:B------:R-:W4:Y:S01]  /*32110*/  LDL.LU R23, [R1+0x178] ;  /* 0x0001780001177983 */ /* 0x000f220000300800 */
[----:B------:R-:W-:-:S02]  /*32120*/  LOP3.LUT R10, R22, 0xffff, RZ, 0xc0, !PT ;  /* 0x0000ffff160a7812 */ /* 0x000fc400078ec0ff */
[----:B------:R-:W-:Y:S01]  /*32130*/  LOP3.LUT R4, R21, 0xffff, RZ, 0xc0, !PT ;  /* 0x0000ffff15047812 */ /* 0x000fe200078ec0ff */
[----:B------:R-:W3:Y:S04]  /*32140*/  LDL.LU R22, [R1+0x168] ;  /* 0x0001680001167983 */ /* 0x000ee80000300800 */
[----:B------:R-:W3:Y:S01]  /*32150*/  LDL.LU R21, [R1+0x1bc] ;  /* 0x0001bc0001157983 */ /* 0x000ee20000300800 */
[----:B------:R-:W-:-:S03]  /*32160*/  LOP3.LUT R14, R20, 0xffff, RZ, 0xc0, !PT ;  /* 0x0000ffff140e7812 */ /* 0x000fc600078ec0ff */
[----:B------:R-:W3:Y:S01]  /*32170*/  LDL.LU R20, [R1+0x16c] ;  /* 0x00016c0001147983 */ /* 0x000ee20000300800 */
[----:B------:R-:W-:Y:S02]  /*32180*/  LOP3.LUT R29, R29, 0xffff, RZ, 0xc0, !PT ;  /* 0x0000ffff1d1d7812 */ /* 0x000fe400078ec0ff */
[----:B------:R-:W-:Y:S02]  /*32190*/  LOP3.LUT R28, R28, 0xffff, RZ, 0xc0, !PT ;  /* 0x0000ffff1c1c7812 */ /* 0x000fe400078ec0ff */
[----:B------:R-:W-:Y:S02]  /*321a0*/  LOP3.LUT R16, R16, 0xffff, RZ, 0xc0, !PT ;  /* 0x0000ffff10107812 */ /* 0x000fe400078ec0ff */
[----:B--2---:R-:W-:Y:S02]  /*321b0*/  LOP3.LUT R6, R6, 0xffff, RZ, 0xc0, !PT ;  /* 0x0000ffff06067812 */ /* 0x004fe400078ec0ff */
[----:B------:R-:W-:Y:S02]  /*321c0*/  LOP3.LUT R25, R18, 0xffff, RZ, 0xc0, !PT ;  /* 0x0000ffff12197812 */ /* 0x000fe400078ec0ff */
[----:B------:R-:W-:-:S02]  /*321d0*/  PRMT R10, R10, 0x3340, R4 ;  /* 0x000033400a0a7816 */ /* 0x000fc40000000004 */
[----:B------:R-:W-:Y:S01]  /*321e0*/  PRMT R18, R14, 0x3340, R0 ;  /* 0x000033400e127816 */ /* 0x000fe20000000000 */
[----:B------:R-:W2:Y:S04]  /*321f0*/  LDL.LU R4, [R1+0x1660] ;  /* 0x0016600001047983 */ /* 0x000ea80000300800 */
[----:B------:R-:W2:Y:S01]  /*32200*/  LDL.LU R14, [R1+0x165c] ;  /* 0x00165c00010e7983 */ /* 0x000ea20000300800 */
[----:B----4-:R-:W-:Y:S02]  /*32210*/  PRMT R23, R23, 0x4210, R16 ;  /* 0x0000421017177816 */ /* 0x010fe40000000010 */
[----:B---3--:R-:W-:Y:S02]  /*32220*/  PRMT R22, R22, 0x4210, R28 ;  /* 0x0000421016167816 */ /* 0x008fe4000000001c */
[----:B------:R-:W-:-:S02]  /*32230*/  PRMT R21, R21, 0x4210, R6 ;  /* 0x0000421015157816 */ /* 0x000fc40000000006 */
[----:B------:R-:W-:-:S05]  /*32240*/  PRMT R20, R20, 0x4210, R29 ;  /* 0x0000421014147816 */ /* 0x000fca000000001d */
[----:B------:R0:W-:Y:S01]  /*32250*/  STSM.16.M88.4 [R2], R20 ;  /* 0x0000001402007844 */ /* 0x0001e20000000200 */
[----:B------:R-:W-:Y:S02]  /*32260*/  LOP3.LUT R24, R24, 0xffff, RZ, 0xc0, !PT ;  /* 0x0000ffff18187812 */ /* 0x000fe400078ec0ff */
[----:B------:R-:W-:Y:S02]  /*32270*/  PRMT R13, R13, 0x5410, R3 ;  /* 0x000054100d0d7816 */ /* 0x000fe40000000003 */
[----:B------:R-:W-:Y:S01]  /*32280*/  PRMT R12, R12, 0x5410, R15 ;  /* 0x000054100c0c7816 */ /* 0x000fe2000000000f */
[----:B0-----:R-:W3:Y:S04]  /*32290*/  LDL.LU R20, [R1+0x68] ;  /* 0x0000680001147983 */ /* 0x001ee80000300800 */
[----:B------:R-:W4:Y:S04]  /*322a0*/  LDL.LU R21, [R1+0x6c] ;  /* 0x00006c0001157983 */ /* 0x000f280000300800 */
[----:B------:R-:W4:Y:S04]  /*322b0*/  LDL.LU R22, [R1+0x48] ;  /* 0x0000480001167983 */ /* 0x000f280000300800 */
[----:B------:R-:W4:Y:S01]  /*322c0*/  LDL.LU R23, [R1+0x60] ;  /* 0x0000600001177983 */ /* 0x000f220000300800 */
[----:B--2---:R-:W-:-:S02]  /*322d0*/  PRMT R14, R14, 0x5410, R4 ;  /* 0x000054100e0e7816 */ /* 0x004fc40000000004 */
[----:B------:R-:W-:Y:S02]  /*322e0*/  PRMT R7, R7, 0x5410, R26 ;  /* 0x0000541007077816 */ /* 0x000fe4000000001a */
[--C-:B------:R-:W-:Y:S02]  /*322f0*/  PRMT R19, R19, 0x3340, R0.reuse ;  /* 0x0000334013137816 */ /* 0x100fe40000000000 */
[----:B------:R-:W-:Y:S02]  /*32300*/  PRMT R25, R25, 0x3340, R0 ;  /* 0x0000334019197816 */ /* 0x000fe40000000000 */
[----:B------:R-:W-:Y:S01]  /*32310*/  PRMT R10, R10, 0x5410, R18 ;  /* 0x000054100a0a7816 */ /* 0x000fe20000000012 */
[----:B------:R-:W-:Y:S01]  /*32320*/  BAR.SYNC.DEFER_BLOCKING 0x0 ;  /* 0x0000000000007b1d */ /* 0x000fe20000010000 */
[----:B---3--:R-:W-:Y:S02]  /*32330*/  PRMT R20, R20, 0x5410, R27 ;  /* 0x0000541014147816 */ /* 0x008fe4000000001b */
[----:B----4-:R-:W-:-:S03]  /*32340*/  PRMT R21, R21, 0x5410, R17 ;  /* 0x0000541015157816 */ /* 0x010fc60000000011 */
[----:B------:R-:W2:Y:S04]  /*32350*/  LDL.LU R27, [R1+0x1658] ;  /* 0x00165800011b7983 */ /* 0x000ea80000300800 */
[----:B------:R-:W2:Y:S01]  /*32360*/  LDL.LU R17, [R1+0x1654] ;  /* 0x0016540001117983 */ /* 0x000ea20000300800 */
[----:B------:R-:W-:Y:S02]  /*32370*/  PRMT R22, R23, 0x5410, R22 ;  /* 0x0000541017167816 */ /* 0x000fe40000000016 */
[----:B------:R-:W-:-:S04]  /*32380*/  PRMT R24, R24, 0x3340, R0 ;  /* 0x0000334018187816 */ /* 0x000fc80000000000 */
[----:B------:R-:W-:Y:S02]  /*32390*/  PRMT R8, R8, 0x5410, R24 ;  /* 0x0000541008087816 */ /* 0x000fe40000000018 */
[----:B------:R-:W-:Y:S02]  /*323a0*/  PRMT R20, R20, 0x5210, R29 ;  /* 0x0000521014147816 */ /* 0x000fe4000000001d */
[----:B------:R-:W-:Y:S02]  /*323b0*/  PRMT R22, R22, 0x5210, R28 ;  /* 0x0000521016167816 */ /* 0x000fe4000000001c */
[----:B------:R-:W-:Y:S02]  /*323c0*/  PRMT R9, R9, 0x5410, R19 ;  /* 0x0000541009097816 */ /* 0x000fe40000000013 */
[----:B------:R-:W0:Y:S01]  /*323d0*/  S2R R19, SR_TID.X ;  /* 0x0000000000137919 */ /* 0x000e220000002100 */
[----:B------:R-:W-:Y:S02]  /*323e0*/  PRMT R11, R11, 0x5410, R25 ;  /* 0x000054100b0b7816 */ /* 0x000fe40000000019 */
[----:B------:R-:W-:-:S02]  /*323f0*/  PRMT R21, R21, 0x5210, R6 ;  /* 0x0000521015157816 */ /* 0x000fc40000000006 */
[----:B0-----:R-:W-:Y:S02]  /*32400*/  LOP3.LUT R19, R19, 0x3f, RZ, 0xc0, !PT ;  /* 0x0000003f13137812 */ /* 0x001fe400078ec0ff */
[----:B--2---:R-:W-:Y:S02]  /*32410*/  PRMT R23, R17, 0x5410, R27 ;  /* 0x0000541011177816 */ /* 0x004fe4000000001b */
[----:B------:R-:W2:Y:S04]  /*32420*/  LDL.LU R27, [R1+0x1650] ;  /* 0x00165000011b7983 */ /* 0x000ea80000300800 */
[----:B------:R-:W3:Y:S04]  /*32430*/  LDL.LU R17, [R1+0x164c] ;  /* 0x00164c0001117983 */ /* 0x000ee80000300800 */
[----:B------:R-:W4:Y:S04]  /*32440*/  LDL.LU R4, [R1+0x1648] ;  /* 0x0016480001047983 */ /* 0x000f280000300800 */
[----:B------:R-:W2:Y:S04]  /*32450*/  LDL.LU R3, [R1+0x1644] ;  /* 0x0016440001037983 */ /* 0x000ea80000300800 */
[----:B------:R-:W3:Y:S04]  /*32460*/  LDL.LU R15, [R1+0x1640] ;  /* 0x00164000010f7983 */ /* 0x000ee80000300800 */
[----:B------:R0:W-:Y:S04]  /*32470*/  STL [R1+0x1628], R14 ;  /* 0x0016280e01007387 */ /* 0x0001e80000100800 */
[----:B0-----:R-:W4:Y:S04]  /*32480*/  LDL.LU R14, [R1+0x260] ;  /* 0x00026000010e7983 */ /* 0x001f280000300800 */
[----:B------:R0:W-:Y:S04]  /*32490*/  STL.64 [R1+0x1620], R12 ;  /* 0x0016200c01007387 */ /* 0x0001e80000100a00 */
[----:B0-----:R-:W2:Y:S04]  /*324a0*/  LDL.LU R12, [R1+0x2a0] ;  /* 0x0002a000010c7983 */ /* 0x001ea80000300800 */
[----:B------:R-:W2:Y:S04]  /*324b0*/  LDL.LU R13, [R1+0x264] ;  /* 0x00026400010d7983 */ /* 0x000ea80000300800 */
[----:B------:R-:W2:Y:S04]  /*324c0*/  LDL.LU R26, [R1+0x163c] ;  /* 0x00163c00011a7983 */ /* 0x000ea80000300800 */
[----:B------:R-:W2:Y:S04]  /*324d0*/  LDL.LU R24, [R1+0x2a4] ;  /* 0x0002a40001187983 */ /* 0x000ea80000300800 */
[----:B------:R-:W2:Y:S04]  /*324e0*/  LDL.LU R29, [R1+0x1638] ;  /* 0x00163800011d7983 */ /* 0x000ea80000300800 */
[----:B------:R-:W2:Y:S01]  /*324f0*/  LDL.LU R28, [R1+0x1634] ;  /* 0x00163400011c7983 */ /* 0x000ea20000300800 */
[----:B------:R-:W-:-:S02]  /*32500*/  LEA R6, R19, UR4, 0x4 ;  /* 0x0000000413067c11 */ /* 0x000fc4000f8e20ff */
[----:B------:R-:W-:Y:S01]  /*32510*/  PRMT R23, R23, 0x5210, R16 ;  /* 0x0000521017177816 */ /* 0x000fe20000000010 */
[----:B------:R-:W-:Y:S01]  /*32520*/  ULDC UR4, c[0x0][0x244] ;  /* 0x0000910000047ab9 */ /* 0x000fe20000000800 */
[----:B------:R-:W2:Y:S04]  /*32530*/  LDL.LU R16, [R1+0x1630] ;  /* 0x0016300001107983 */ /* 0x000ea80000300800 */
[----:B------:R-:W-:Y:S04]  /*32540*/  STL.64 [R1+0x15f8], R10 ;  /* 0x0015f80a01007387 */ /* 0x000fe80000100a00 */
[----:B------:R-:W-:Y:S04]  /*32550*/  STL.64 [R1+0x15f0], R8 ;  /* 0x0015f00801007387 */ /* 0x000fe80000100a00 */
[----:B------:R-:W0:Y:S01]  /*32560*/  LDS.128 R8, [R6] ;  /* 0x0000000006087984 */ /* 0x000e220000000c00 */
[----:B------:R-:W-:Y:S06]  /*32570*/  BAR.SYNC.DEFER_BLOCKING 0x0 ;  /* 0x0000000000007b1d */ /* 0x000fec0000010000 */
[----:B------:R-:W-:Y:S02]  /*32580*/  STSM.16.M88.4 [R2], R20 ;  /* 0x0000001402007844 */ /* 0x000fe40000000200 */
[----:B------:R-:W-:Y:S06]  /*32590*/  BAR.SYNC.DEFER_BLOCKING 0x0 ;  /* 0x0000000000007b1d */ /* 0x000fec0000010000 */
[----:B------:R-:W-:Y:S04]  /*325a0*/  STL [R1+0x1a0], R6 ;  /* 0x0001a00601007387 */ /* 0x000fe80000100800 */
[----:B0-----:R0:W-:Y:S04]  /*325b0*/  STL.64 [R1+0x1f0], R8 ;  /* 0x0001f00801007387 */ /* 0x0011e80000100a00 */
[----:B------:R-:W-:Y:S01]  /*325c0*/  STL.64 [R1+0x1f8], R10 ;  /* 0x0001f80a01007387 */ /* 0x000fe20000100a00 */
[----:B0-----:R-:W0:Y:S01]  /*325d0*/  LDC R8, c[0x0][0x244] ;  /* 0x00009100ff087b82 */ /* 0x001e220000000800 */
[----:B----4-:R-:W-:-:S04]  /*325e0*/  LOP3.LUT R25, R14, 0xffff, RZ, 0xc0, !PT ;  /* 0x0000ffff0e197812 */ /* 0x010fc800078ec0ff */
[----:B---3--:R-:W-:Y:S02]  /*325f0*/  PRMT R23, R15, 0x4210, R25 ;  /* 0x000042100f177816 */ /* 0x008fe40000000019 */
[----:B--2---:R-:W-:Y:S02]  /*32600*/  LOP3.LUT R19, R12, 0xffff, RZ, 0xc0, !PT ;  /* 0x0000ffff0c137812 */ /* 0x004fe400078ec0ff */
[----:B------:R-:W-:Y:S02]  /*32610*/  LOP3.LUT R18, R24, 0xffff, RZ, 0xc0, !PT ;  /* 0x0000ffff18127812 */ /* 0x000fe400078ec0ff */
[----:B------:R-:W-:Y:S02]  /*32620*/  LOP3.LUT R24, R13, 0xffff, RZ, 0xc0, !PT ;  /* 0x0000ffff0d187812 */ /* 0x000fe400078ec0ff */
[----:B------:R-:W1:Y:S01]  /*32630*/  LDS.128 R12, [R6] ;  /* 0x00000000060c7984 */ /* 0x000e620000000c00 */
[----:B------:R-:W-:-:S03]  /*32640*/  PRMT R20, R28, 0x4210, R18 ;  /* 0x000042101c147816 */ /* 0x000fc60000000012 */
[----:B------:R-:W2:Y:S01]  /*32650*/  LDL.LU R28, [R1+0x162c] ;  /* 0x00162c00011c7983 */ /* 0x000ea20000300800 */
[----:B------:R-:W-:Y:S06]  /*32660*/  BAR.SYNC.DEFER_BLOCKING 0x0 ;  /* 0x0000000000007b1d */ /* 0x000fec0000010000 */
[----:B-1----:R-:W-:Y:S04]  /*32670*/  STL.64 [R1+0x1e0], R12 ;  /* 0x0001e00c01007387 */ /* 0x002fe80000100a00 */
[----:B------:R1:W-:Y:S04]  /*32680*/  STL.64 [R1+0x1e8], R14 ;  /* 0x0001e80e01007387 */ /* 0x0003e80000100a00 */
[----:B-1----:R-:W3:Y:S04]  /*32690*/  LDL.LU R14, [R1+0x1628] ;  /* 0x00162800010e7983 */ /* 0x002ee80000300800 */
[----:B------:R-:W4:Y:S01]  /*326a0*/  LDL.LU.64 R12, [R1+0x1620] ;  /* 0x00162000010c7983 */ /* 0x000f220000300a00 */
[----:B------:R-:W-:-:S02]  /*326b0*/  PRMT R21, R29, 0x4210, R19 ;  /* 0x000042101d157816 */ /* 0x000fc40000000013 */
[----:B------:R-:W-:Y:S01]  /*326c0*/  PRMT R22, R26, 0x4210, R24 ;  /* 0x000042101a167816 */ /* 0x000fe20000000018 */
[----:B------:R-:W2:Y:S01]  /*326d0*/  LDL.LU R29, [R1+0x8d4] ;  /* 0x0008d400011d7983 */ /* 0x000ea20000300800 */
[----:B------:R-:W1:Y:S03]  /*326e0*/  LDC R26, c[0x0][0x244] ;  /* 0x00009100ff1a7b82 */ /* 0x000e660000000800 */
[----:B------:R3:W-:Y:S05]  /*326f0*/  STSM.16.M88.4 [R2], R20 ;  /* 0x0000001402007844 */ /* 0x0007ea0000000200 */
[----:B------:R-:W-:Y:S01]  /*32700*/  BAR.SYNC.DEFER_BLOCKING 0x0 ;  /* 0x0000000000007b1d */ /* 0x000fe20000010000 */
[----:B---3--:R-:W-:-:S02]  /*32710*/  PRMT R20, R14, 0x5210, R18 ;  /* 0x000052100e147816 */ /* 0x008fc40000000012 */
[----:B----4-:R-:W-:Y:S02]  /*32720*/  PRMT R21, R13, 0x5210, R19 ;  /* 0x000052100d157816 */ /* 0x010fe40000000013 */
[----:B------:R-:W-:Y:S02]  /*32730*/  PRMT R22, R12, 0x5210, R24 ;  /* 0x000052100c167816 */ /* 0x000fe40000000018 */
[----:B------:R-:W3:Y:S01]  /*32740*/  LDS.128 R12, [R6] ;  /* 0x00000000060c7984 */ /* 0x000ee20000000c00 */
[----:B------:R-:W-:Y:S06]  /*32750*/  BAR.SYNC.DEFER_BLOCKING 0x0 ;  /* 0x0000000000007b1d */ /* 0x000fec0000010000 */
[----:B---3--:R-:W-:Y:S04]  /*32760*/  STL.64 [R1+0x1d0], R12 ;  /* 0x0001d00c01007387 */ /* 0x008fe80000100a00 */
[----:B------:R3:W-:Y:S04]  /*32770*/  STL.64 [R1+0x1d8], R14 ;  /* 0x0001d80e01007387 */ /* 0x0007e80000100a00 */
[----:B---3--:R-:W3:Y:S04]  /*32780*/  LDL.LU.64 R14, [R1+0x1618] ;  /* 0x00161800010e7983 */ /* 0x008ee80000300a00 */
[----:B------:R-:W4:Y:S01]  /*32790*/  LDL.LU.64 R12, [R1+0x1610] ;  /* 0x00161000010c7983 */ /* 0x000f220000300a00 */
[----:B------:R-:W-:Y:S01]  /*327a0*/  PRMT R23, R7, 0x5210, R25 ;  /* 0x0000521007177816 */ /* 0x000fe20000000019 */
[----:B--2---:R-:W-:Y:S01]  /*327b0*/  IMAD R24, R29, UR4, RZ ;  /* 0x000000041d187c24 */ /* 0x004fe2000f8e02ff */
[----:B------:R-:W2:Y:S01]  /*327c0*/  LDC R7, c[0x0][0x244] ;  /* 0x00009100ff077b82 */ /* 0x000ea20000000800 */
[----:B------:R-:W-:-:S02]  /*327d0*/  ULDC.64 UR4, c[0x0][0x220] ;  /* 0x0000880000047ab9 */ /* 0x000fc40000000a00 */
[----:B------:R1:W-:Y:S05]  /*327e0*/  STSM.16.M88.4 [R2], R20 ;  /* 0x0000001402007844 */ /* 0x0003ea0000000200 */
[----:B------:R-:W-:Y:S01]  /*327f0*/  BAR.SYNC.DEFER_BLOCKING 0x0 ;  /* 0x0000000000007b1d */ /* 0x000fe20000010000 */
[----:B0-----:R-:W-:-:S05]  /*32800*/  IMAD R25, R8, 0x40, R24 ;  /* 0x0000004008197824 */ /* 0x001fca00078e0218 */
[----:B------:R-:W0:Y:S02]  /*32810*/  LDS.128 R8, [R6] ;  /* 0x0000000006087984 */ /* 0x000e240000000c00 */
[----:B------:R-:W-:Y:S01]  /*32820*/  BAR.SYNC.DEFER_BLOCKING 0x0 ;  /* 0x0000000000007b1d */ /* 0x000fe20000010000 */
[----:B---3--:R-:W-:Y:S02]  /*32830*/  LOP3.LUT R15, R15, 0xffff, RZ, 0xc0, !PT ;  /* 0x0000ffff0f0f7812 */ /* 0x008fe400078ec0ff */
[----:B------:R-:W-:Y:S02]  /*32840*/  LOP3.LUT R14, R14, 0xffff, RZ, 0xc0, !PT ;  /* 0x0000ffff0e0e7812 */ /* 0x000fe400078ec0ff */
[----:B----4-:R-:W-:Y:S02]  /*32850*/  LOP3.LUT R13, R13, 0xffff, RZ, 0xc0, !PT ;  /* 0x0000ffff0d0d7812 */ /* 0x010fe400078ec0ff */
[----:B-1----:R-:W-:Y:S02]  /*32860*/  PRMT R20, R3, 0x4210, R15 ;  /* 0x0000421003147816 */ /* 0x002fe4000000000f */
[----:B------:R-:W-:Y:S01]  /*32870*/  PRMT R21, R4, 0x4210, R14 ;  /* 0x0000421004157816 */ /* 0x000fe2000000000e */
[----:B------:R-:W3:Y:S04]  /*32880*/  LDL.LU R3, [R1+0x1608] ;  /* 0x0016080001037983 */ /* 0x000ee80000300800 */
[----:B------:R-:W4:Y:S01]  /*32890*/  LDL.LU R4, [R1+0x1604] ;  /* 0x0016040001047983 */ /* 0x000f220000300800 */
[----:B------:R-:W-:-:S03]  /*328a0*/  PRMT R22, R17, 0x4210, R13 ;  /* 0x0000421011167816 */ /* 0x000fc6000000000d */
[----:B------:R-:W3:Y:S04]  /*328b0*/  LDL.LU R17, [R1+0x1600] ;  /* 0x0016000001117983 */ /* 0x000ee80000300800 */
[----:B0-----:R-:W-:Y:S04]  /*328c0*/  STL.64 [R1+0x1c0], R8 ;  /* 0x0001c00801007387 */ /* 0x001fe80000100a00 */
[----:B------:R0:W-:Y:S04]  /*328d0*/  STL.64 [R1+0x1c8], R10 ;  /* 0x0001c80a01007387 */ /* 0x0001e80000100a00 */
[----:B0-----:R-:W4:Y:S04]  /*328e0*/  LDL.LU.64 R10, [R1+0x15f8] ;  /* 0x0015f800010a7983 */ /* 0x001f280000300a00 */
[----:B------:R-:W3:Y:S01]  /*328f0*/  LDL.LU.64 R8, [R1+0x15f0] ;  /* 0x0015f00001087983 */ /* 0x000ee20000300a00 */
[----:B------:R-:W-:-:S04]  /*32900*/  LOP3.LUT R12, R12, 0xffff, RZ, 0xc0, !PT ;  /* 0x0000ffff0c0c7812 */ /* 0x000fc800078ec0ff */
[----:B------:R-:W-:-:S05]  /*32910*/  PRMT R23, R27, 0x4210, R12 ;  /* 0x000042101b177816 */ /* 0x000fca000000000c */
[----:B------:R0:W-:Y:S01]  /*32920*/  STSM.16.M88.4 [R2], R20 ;  /* 0x0000001402007844 */ /* 0x0001e20000000200 */
[----:B------:R-:W-:Y:S01]  /*32930*/  BAR.SYNC.DEFER_BLOCKING 0x0 ;  /* 0x0000000000007b1d */ /* 0x000fe20000010000 */
[----:B------:R-:W-:Y:S02]  /*32940*/  IADD3 R18, P2, R24, UR14, RZ ;  /* 0x0000000e18127c10 */ /* 0x000fe4000ff5e0ff */
[----:B------:R-:W-:-:S03]  /*32950*/  IADD3 R19, P3, R25, UR16, RZ ;  /* 0x0000001019137c10 */ /* 0x000fc6000ff7e0ff */
[----:B------:R-:W-:Y:S01]  /*32960*/  ULDC UR16, c[0x0][0x248] ;  /* 0x0000920000107ab9 */ /* 0x000fe20000000800 */
[----:B0-----:R-:W-:Y:S01]  /*32970*/  LEA.HI.X.SX32 R20, R24, UR15, 0x1, P2 ;  /* 0x0000000f18147c11 */ /* 0x001fe200090f0eff */
[----:B------:R-:W-:Y:S01]  /*32980*/  IMAD R24, R26, 0x40, R25 ;  /* 0x000000401a187824 */ /* 0x000fe200078e0219 */
[----:B------:R-:W-:Y:S01]  /*32990*/  LEA.HI.X.SX32 R21, R25, UR17, 0x1, P3 ;  /* 0x0000001119157c11 */ /* 0x000fe200098f0eff */
[----:B------:R-:W-:Y:S01]  /*329a0*/  ULDC.64 UR14, c[0x0][0x220] ;  /* 0x00008800000e7ab9 */ /* 0x000fe20000000a00 */
[----:B------:R-:W-:Y:S01]  /*329b0*/  ULDC UR17, c[0x0][0x248] ;  /* 0x0000920000117ab9 */ /* 0x000fe20000000800 */
[----:B--2---:R-:W-:-:S05]  /*329c0*/  IMAD R25, R7, 0x40, R24 ;  /* 0x0000004007197824 */ /* 0x004fca00078e0218 */
[C---:B------:R-:W-:Y:S02]  /*329d0*/  IADD3 R23, P3, R25.reuse, UR14, RZ ;  /* 0x0000000e19177c10 */ /* 0x040fe4000ff7e0ff */
[C---:B------:R-:W-:Y:S01]  /*329e0*/  IADD3 R22, P2, R24.reuse, UR4, RZ ;  /* 0x0000000418167c10 */ /* 0x040fe2000ff5e0ff */
[----:B------:R-:W-:Y:S01]  /*329f0*/  ULDC UR4, c[0x0][0x248] ;  /* 0x0000920000047ab9 */ /* 0x000fe20000000800 */
[----:B------:R-:W-:Y:S01]  /*32a00*/  ULDC UR14, c[0x0][0x248] ;  /* 0x00009200000e7ab9 */ /* 0x000fe20000000800 */
[----:B------:R-:W-:Y:S02]  /*32a10*/  LEA.HI.X.SX32 R25, R25, UR15, 0x1, P3 ;  /* 0x0000000f19197c11 */ /* 0x000fe400098f0eff */
[----:B------:R-:W-:Y:S01]  /*32a20*/  LEA.HI.X.SX32 R24, R24, UR5, 0x1, P2 ;  /* 0x0000000518187c11 */ /* 0x000fe200090f0eff */
[----:B------:R-:W-:Y:S01]  /*32a30*/  ULDC UR5, c[0x0][0x248] ;  /* 0x0000920000057ab9 */ /* 0x000fe20000000800 */
[----:B------:R-:W-:Y:S01]  /*32a40*/  ULDC UR15, c[0x0][0x248] ;  /* 0x00009200000f7ab9 */ /* 0x000fe20000000800 */
[----:B----4-:R-:W-:-:S02]  /*32a50*/  PRMT R10, R10, 0x5210, R13 ;  /* 0x000052100a0a7816 */ /* 0x010fc4000000000d */
[----:B---3--:R-:W-:Y:S02]  /*32a60*/  PRMT R8, R8, 0x5210, R15 ;  /* 0x0000521008087816 */ /* 0x008fe4000000000f */
[----:B------:R-:W-:Y:S02]  /*32a70*/  PRMT R9, R9, 0x5210, R14 ;  /* 0x0000521009097816 */ /* 0x000fe4000000000e */
[----:B------:R-:W-:Y:S02]  /*32a80*/  PRMT R11, R11, 0x5210, R12 ;  /* 0x000052100b0b7816 */ /* 0x000fe4000000000c */
[----:B------:R-:W0:Y:S01]  /*32a90*/  LDS.128 R12, [R6] ;  /* 0x00000000060c7984 */ /* 0x000e220000000c00 */
[----:B------:R-:W-:Y:S06]  /*32aa0*/  BAR.SYNC.DEFER_BLOCKING 0x0 ;  /* 0x0000000000007b1d */ /* 0x000fec0000010000 */
[----:B------:R1:W-:Y:S01]  /*32ab0*/  STSM.16.M88.4 [R2], R8 ;  /* 0x0000000802007844 */ /* 0x0003e20000000200 */
[----:B------:R-:W-:-:S02]  /*32ac0*/  LOP3.LUT R4, R4, 0xffff, RZ, 0xc0, !PT ;  /* 0x0000ffff04047812 */ /* 0x000fc400078ec0ff */
[----:B------:R-:W-:Y:S02]  /*32ad0*/  LOP3.LUT R16, R16, 0xffff7fff, RZ, 0xc0, !PT ;  /* 0xffff7fff10107812 */ /* 0x000fe400078ec0ff */
[----:B------:R-:W-:Y:S01]  /*32ae0*/  LOP3.LUT R0, R0, 0xff7fffff, RZ, 0xc0, !PT ;  /* 0xff7fffff00007812 */ /* 0x000fe200078ec0ff */
[----:B-1----:R-:W-:Y:S01]  /*32af0*/  IMAD R8, R28, UR29, RZ ;  /* 0x0000001d1c087c24 */ /* 0x002fe2000f8e02ff */
[----:B0-----:R0:W-:Y:S01]  /*32b00*/  STL.64 [R1+0x1b0], R12 ;  /* 0x0001b00c01007387 */ /* 0x0011e20000100a00 */
[----:B------:R-:W-:Y:S01]  /*32b10*/  ULDC UR29, c[0x0][0x248] ;  /* 0x00009200001d7ab9 */ /* 0x000fe20000000800 */
[----:B------:R-:W-:Y:S01]  /*32b20*/  LOP3.LUT R17, R17, 0xffdfffff, RZ, 0xc0, !PT ;  /* 0xffdfffff11117812 */ /* 0x000fe200078ec0ff */
[----:B------:R-:W-:Y:S01]  /*32b30*/  BAR.SYNC.DEFER_BLOCKING 0x0 ;  /* 0x0000000000007b1d */ /* 0x000fe20000010000 */
[----:B------:R-:W-:Y:S02]  /*32b40*/  SHF.R.S32.HI R7, RZ, 0x1f, R8 ;  /* 0x0000001fff077819 */ /* 0x000fe40000011408 */
[----:B------:R-:W-:-:S03]  /*32b50*/  IADD3 R10, P3, R8, R18, RZ ;  /* 0x00000012080a7210 */ /* 0x000fc60007f7e0ff */
[----:B------:R-:W-:Y:S02]  /*32b60*/  STL.64 [R1+0x1b8], R14 ;  /* 0x0001b80e01007387 */ /* 0x000fe40000100a00 */
[----:B------:R-:W-:Y:S01]  /*32b70*/  IMAD.X R11, R7, 0x1, R20, P3 ;  /* 0x00000001070b7824 */ /* 0x000fe200018e0614 */
[----:B0-----:R-:W-:-:S04]  /*32b80*/  IADD3 R12, P2, R8, R19, RZ ;  /* 0x00000013080c7210 */ /* 0x001fc80007f5e0ff */
[----:B------:R0:W-:Y:S01]  /*32b90*/  STL.64 [R1+0xf80], R10 ;  /* 0x000f800a01007387 */ /* 0x0001e20000100a00 */
[----:B------:R-:W-:Y:S02]  /*32ba0*/  IMAD.X R13, R7, 0x1, R21, P2 ;  /* 0x00000001070d7824 */ /* 0x000fe400010e0615 */
[C---:B------:R-:W-:Y:S01]  /*32bb0*/  VIADD R6, R8.reuse, UR61 ;  /* 0x0000003d08067c36 */ /* 0x040fe20008000000 */
[----:B------:R-:W-:Y:S02]  /*32bc0*/  ULDC UR61, c[0x0][0x228] ;  /* 0x00008a00003d7ab9 */ /* 0x000fe40000000800 */
[----:B------:R1:W-:Y:S01]  /*32bd0*/  STL.64 [R1+0xf78], R12 ;  /* 0x000f780c01007387 */ /* 0x0003e20000100a00 */
[----:B0-----:R-:W-:-:S05]  /*32be0*/  IADD3 R10, P3, R8, R22, RZ ;  /* 0x00000016080a7210 */ /* 0x001fca0007f7e0ff */
[C---:B------:R-:W-:Y:S01]  /*32bf0*/  IMAD.X R11, R7.reuse, 0x1, R24, P3 ;  /* 0x00000001070b7824 */ /* 0x040fe200018e0618 */
[----:B-1----:R-:W-:Y:S02]  /*32c00*/  IADD3 R12, P2, R8, R23, RZ ;  /* 0x00000017080c7210 */ /* 0x002fe40007f5e0ff */
[----:B------:R-:W-:Y:S02]  /*32c10*/  SHF.R.S32.HI R2, RZ, 0x1f, R6 ;  /* 0x0000001fff027819 */ /* 0x000fe40000011406 */
[----:B------:R0:W-:Y:S01]  /*32c20*/  STL.64 [R1+0xf70], R10 ;  /* 0x000f700a01007387 */ /* 0x0001e20000100a00 */
[----:B------:R-:W-:-:S05]  /*32c30*/  IMAD.X R13, R7, 0x1, R25, P2 ;  /* 0x00000001070d7824 */ /* 0x000fca00010e0619 */
[----:B------:R1:W-:Y:S01]  /*32c40*/  STL.64 [R1+0xf68], R12 ;  /* 0x000f680c01007387 */ /* 0x0003e20000100a00 */
[----:B0-----:R-:W-:-:S05]  /*32c50*/  IADD3 R10, P3, R6, R18, RZ ;  /* 0x00000012060a7210 */ /* 0x001fca0007f7e0ff */
[----:B------:R-:W-:Y:S01]  /*32c60*/  IMAD.X R11, R2, 0x1, R20, P3 ;  /* 0x00000001020b7824 */ /* 0x000fe200018e0614 */
[----:B-1----:R-:W-:-:S04]  /*32c70*/  IADD3 R12, P2, R6, R19, RZ ;  /* 0x00000013060c7210 */ /* 0x002fc80007f5e0ff */
[----:B------:R0:W-:Y:S01]  /*32c80*/  STL.64 [R1+0xf60], R10 ;  /* 0x000f600a01007387 */ /* 0x0001e20000100a00 */
[----:B------:R-:W-:Y:S02]  /*32c90*/  IMAD.X R13, R2, 0x1, R21, P2 ;  /* 0x00000001020d7824 */ /* 0x000fe400010e0615 */
[C---:B------:R-:W-:Y:S01]  /*32ca0*/  VIADD R9, R6.reuse, UR28 ;  /* 0x0000001c06097c36 */ /* 0x040fe20008000000 */
[----:B------:R-:W-:Y:S02]  /*32cb0*/  ULDC UR28, c[0x0][0x248] ;  /* 0x00009200001c7ab9 */ /* 0x000fe40000000800 */
[----:B------:R1:W-:Y:S01]  /*32cc0*/  STL.64 [R1+0xf58], R12 ;  /* 0x000f580c01007387 */ /* 0x0003e20000100a00 */
[----:B0-----:R-:W-:-:S05]  /*32cd0*/  IADD3 R10, P3, R6, R22, RZ ;  /* 0x00000016060a7210 */ /* 0x001fca0007f7e0ff */
[----:B------:R-:W-:Y:S01]  /*32ce0*/  IMAD.X R11, R2, 0x1, R24, P3 ;  /* 0x00000001020b7824 */ /* 0x000fe200018e0618 */
        /* <DEDUP_REMOVED lines=22> */
[C---:B-1----:R-:W-:Y:S01]  /*32e50*/  IADD3 R12, P2, R8.reuse, R19, RZ ;  /* 0x00000013080c7210 */ /* 0x042fe20007f5e0ff */
[----:B------:R-:W-:Y:S01]  /*32e60*/  VIADD R2, R8, UR26 ;  /* 0x0000001a08027c36 */ /* 0x000fe20008000000 */
[----:B------:R-:W-:Y:S02]  /*32e70*/  ULDC UR26, c[0x0][0x248] ;  /* 0x00009200001a7ab9 */ /* 0x000fe40000000800 */
[----:B------:R0:W-:Y:S01]  /*32e80*/  STL.64 [R1+0xf00], R10 ;  /* 0x000f000a01007387 */ /* 0x0001e20000100a00 */
[----:B------:R-:W-:Y:S01]  /*32e90*/  IMAD.X R13, R6, 0x1, R21, P2 ;  /* 0x00000001060d7824 */ /* 0x000fe200010e0615 */
[C---:B0-----:R-:W-:Y:S02]  /*32ea0*/  IADD3 R10, P3, R8.reuse, R22, RZ ;  /* 0x00000016080a7210 */ /* 0x041fe40007f7e0ff */
[----:B------:R-:W-:-:S03]  /*32eb0*/  IADD3 R8, P2, R8, R23, RZ ;  /* 0x0000001708087210 */ /* 0x000fc60007f5e0ff */
[C---:B------:R-:W-:Y:S02]  /*32ec0*/  IMAD.X R11, R6.reuse, 0x1, R24, P3 ;  /* 0x00000001060b7824 */ /* 0x040fe400018e0618 */
[----:B------:R-:W-:Y:S01]  /*32ed0*/  IMAD.X R9, R6, 0x1, R25, P2 ;  /* 0x0000000106097824 */ /* 0x000fe200010e0619 */
[----:B------:R0:W-:Y:S04]  /*32ee0*/  STL.64 [R1+0xee8], R12 ;  /* 0x000ee80c01007387 */ /* 0x0001e80000100a00 */
[----:B------:R1:W-:Y:S04]  /*32ef0*/  STL.64 [R1+0xee0], R10 ;  /* 0x000ee00a01007387 */ /* 0x0003e80000100a00 */
[----:B------:R2:W-:Y:S01]  /*32f00*/  STL.64 [R1+0xec8], R8 ;  /* 0x000ec80801007387 */ /* 0x0005e20000100a00 */
[----:B0-----:R-:W-:-:S02]  /*32f10*/  SHF.R.S32.HI R12, RZ, 0x1f, R2 ;  /* 0x0000001fff0c7819 */ /* 0x001fc40000011402 */
[C---:B-1----:R-:W-:Y:S02]  /*32f20*/  IADD3 R10, P3, R2.reuse, R18, RZ ;  /* 0x00000012020a7210 */ /* 0x042fe40007f7e0ff */
[----:B--2---:R-:W-:-:S03]  /*32f30*/  IADD3 R8, P2, R2, R19, RZ ;  /* 0x0000001302087210 */ /* 0x004fc60007f5e0ff */
[C---:B------:R-:W-:Y:S02]  /*32f40*/  IMAD.X R11, R12.reuse, 0x1, R20, P3 ;  /* 0x000000010c0b7824 */ /* 0x040fe400018e0614 */
[----:B------:R-:W-:-:S03]  /*32f50*/  IMAD.X R9, R12, 0x1, R21, P2 ;  /* 0x000000010c097824 */ /* 0x000fc600010e0615 */
[----:B------:R0:W-:Y:S04]  /*32f60*/  STL.64 [R1+0xec0], R10 ;  /* 0x000ec00a01007387 */ /* 0x0001e80000100a00 */
[----:B------:R1:W-:Y:S01]  /*32f70*/  STL.64 [R1+0xea8], R8 ;  /* 0x000ea80801007387 */ /* 0x0003e20000100a00 */
[C---:B------:R-:W-:Y:S01]  /*32f80*/  VIADD R7, R2.reuse, UR25 ;  /* 0x0000001902077c36 */ /* 0x040fe20008000000 */
[----:B------:R-:W-:Y:S01]  /*32f90*/  ULDC UR25, c[0x0][0x248] ;  /* 0x0000920000197ab9 */ /* 0x000fe20000000800 */
[C---:B0-----:R-:W-:Y:S02]  /*32fa0*/  IADD3 R10, P3, R2.reuse, R22, RZ ;  /* 0x00000016020a7210 */ /* 0x041fe40007f7e0ff */
[----:B-1----:R-:W-:-:S03]  /*32fb0*/  IADD3 R8, P2, R2, R23, RZ ;  /* 0x0000001702087210 */ /* 0x002fc60007f5e0ff */
[C---:B------:R-:W-:Y:S02]  /*32fc0*/  IMAD.X R11, R12.reuse, 0x1, R24, P3 ;  /* 0x000000010c0b7824 */ /* 0x040fe400018e0618 */
[----:B------:R-:W-:Y:S01]  /*32fd0*/  IMAD.X R9, R12, 0x1, R25, P2 ;  /* 0x000000010c097824 */ /* 0x000fe200010e0619 */
[----:B------:R-:W-:Y:S02]  /*32fe0*/  SHF.R.S32.HI R6, RZ, 0x1f, R7 ;  /* 0x0000001fff067819 */ /* 0x000fe40000011407 */
[----:B------:R0:W-:Y:S04]  /*32ff0*/  STL.64 [R1+0xea0], R10 ;  /* 0x000ea00a01007387 */ /* 0x0001e80000100a00 */
[----:B------:R1:W-:Y:S01]  /*33000*/  STL.64 [R1+0xe80], R8 ;  /* 0x000e800801007387 */ /* 0x0003e20000100a00 */
[----:B0-----:R-:W-:-:S02]  /*33010*/  IADD3 R10, P3, R7, R18, RZ ;  /* 0x00000012070a7210 */ /* 0x001fc40007f7e0ff */
[----:B-1----:R-:W-:-:S03]  /*33020*/  IADD3 R8, P2, R7, R19, RZ ;  /* 0x0000001307087210 */ /* 0x002fc60007f5e0ff */
        /* <DEDUP_REMOVED lines=1474> */
[----:B------:R-:W-:Y:S01]  /*38c50*/  ULDC.64 UR28, c[0x0][0x228] ;  /* 0x00008a00001c7ab9 */ /* 0x000fe20000000a00 */
        /* <DEDUP_REMOVED lines=172> */
[C---:B0-----:R-:W-:Y:S02]  /*39720*/  IADD3 R10, P3, R6.reuse, R22, RZ ;  /* 0x00000016060a7210 */ /* 0x041fe40007f7e0ff */
[C---:B-1----:R-:W-:Y:S01]  /*39730*/  IADD3 R8, P2, R6.reuse, R23, RZ ;  /* 0x0000001706087210 */ /* 0x042fe20007f5e0ff */
[----:B------:R-:W-:Y:S01]  /*39740*/  VIADD R6, R6, UR16 ;  /* 0x0000001006067c36 */ /* 0x000fe20008000000 */
[----:B------:R-:W-:Y:S01]  /*39750*/  ULDC UR16, c[0x0][0x248] ;  /* 0x0000920000107ab9 */ /* 0x000fe20000000800 */
[----:B------:R-:W-:-:S02]  /*39760*/  IMAD.X R11, R2, 0x1, R24, P3 ;  /* 0x00000001020b7824 */ /* 0x000fc400018e0618 */
[----:B------:R-:W-:Y:S01]  /*39770*/  IMAD.X R9, R2, 0x1, R25, P2 ;  /* 0x0000000102097824 */ /* 0x000fe200010e0619 */
[----:B------:R-:W-:Y:S02]  /*39780*/  SHF.R.S32.HI R2, RZ, 0x1f, R6 ;  /* 0x0000001fff027819 */ /* 0x000fe40000011406 */
[----:B------:R0:W-:Y:S04]  /*39790*/  STL.64 [R1+0x10c8], R10 ;  /* 0x0010c80a01007387 */ /* 0x0001e80000100a00 */
[----:B------:R1:W-:Y:S01]  /*397a0*/  STL.64 [R1+0x10d0], R8 ;  /* 0x0010d00801007387 */ /* 0x0003e20000100a00 */
[C---:B0-----:R-:W-:Y:S02]  /*397b0*/  IADD3 R10, P3, R6.reuse, R18, RZ ;  /* 0x00000012060a7210 */ /* 0x041fe40007f7e0ff */
        /* <DEDUP_REMOVED lines=25> */
[----:B------:R-:W-:-:S05]  /*39950*/  IMAD.X R9, R2, 0x1, R25, P2 ;  /* 0x0000000102097824 */ /* 0x000fca00010e0619 */
[----:B------:R0:W-:Y:S04]  /*39960*/  STL.64 [R1+0x1128], R8 ;  /* 0x0011280801007387 */ /* 0x0001e80000100a00 */
[----:B------:R1:W-:Y:S01]  /*39970*/  STL.64 [R1+0x1118], R10 ;  /* 0x0011180a01007387 */ /* 0x0003e20000100a00 */
[C---:B------:R-:W-:Y:S02]  /*39980*/  IADD3 R12, P2, R6.reuse, R19, RZ ;  /* 0x00000013060c7210 */ /* 0x040fe40007f5e0ff */
[----:B0-----:R-:W-:Y:S02]  /*39990*/  SHF.R.S32.HI R8, RZ, 0x1f, R6 ;  /* 0x0000001fff087819 */ /* 0x001fe40000011406 */
[----:B-1----:R-:W-:-:S05]  /*399a0*/  IADD3 R10, P3, R6, R18, RZ ;  /* 0x00000012060a7210 */ /* 0x002fca0007f7e0ff */
[----:B------:R-:W-:Y:S02]  /*399b0*/  IMAD.X R11, R8, 0x1, R20, P3 ;  /* 0x00000001080b7824 */ /* 0x000fe400018e0614 */
[----:B------:R-:W-:Y:S02]  /*399c0*/  VIADD R2, R6, UR5 ;  /* 0x0000000506027c36 */ /* 0x000fe40008000000 */
[----:B------:R-:W-:Y:S01]  /*399d0*/  IMAD.X R13, R8, 0x1, R21, P2 ;  /* 0x00000001080d7824 */ /* 0x000fe200010e0615 */
[----:B------:R-:W-:Y:S01]  /*399e0*/  ULDC UR5, c[0x0][0x228] ;  /* 0x00008a0000057ab9 */ /* 0x000fe20000000800 */
[----:B------:R0:W-:Y:S04]  /*399f0*/  STL.64 [R1+0x1110], R10 ;  /* 0x0011100a01007387 */ /* 0x0001e80000100a00 */
[----:B------:R-:W-:Y:S01]  /*39a00*/  STL.64 [R1+0x1120], R12 ;  /* 0x0011200c01007387 */ /* 0x000fe20000100a00 */
[----:B0-----:R-:W-:-:S02]  /*39a10*/  IADD3 R10, P3, R6, R22, RZ ;  /* 0x00000016060a7210 */ /* 0x001fc40007f7e0ff */
[----:B------:R-:W-:-:S03]  /*39a20*/  IADD3 R6, P2, R6, R23, RZ ;  /* 0x0000001706067210 */ /* 0x000fc60007f5e0ff */
[C---:B------:R-:W-:Y:S02]  /*39a30*/  IMAD.X R11, R8.reuse, 0x1, R24, P3 ;  /* 0x00000001080b7824 */ /* 0x040fe400018e0618 */
[----:B------:R-:W-:Y:S01]  /*39a40*/  IMAD.X R7, R8, 0x1, R25, P2 ;  /* 0x0000000108077824 */ /* 0x000fe200010e0619 */
[----:B------:R-:W-:-:S04]  /*39a50*/  IADD3 R14, P3, R2, R18, RZ ;  /* 0x00000012020e7210 */ /* 0x000fc80007f7e0ff */
[----:B------:R0:W-:Y:S04]  /*39a60*/  STL.64 [R1+0x1140], R6 ;  /* 0x0011400601007387 */ /* 0x0001e80000100a00 */
[----:B------:R1:W-:Y:S01]  /*39a70*/  STL.64 [R1+0x1148], R10 ;  /* 0x0011480a01007387 */ /* 0x0003e20000100a00 */
[----:B0-----:R-:W-:Y:S02]  /*39a80*/  SHF.R.S32.HI R6, RZ, 0x1f, R2 ;  /* 0x0000001fff067819 */ /* 0x001fe40000011402 */
[----:B-1----:R-:W-:-:S03]  /*39a90*/  IADD3 R10, P2, R2, R19, RZ ;  /* 0x00000013020a7210 */ /* 0x002fc60007f5e0ff */
[C---:B------:R-:W-:Y:S02]  /*39aa0*/  IMAD.X R15, R6.reuse, 0x1, R20, P3 ;  /* 0x00000001060f7824 */ /* 0x040fe400018e0614 */
[----:B------:R-:W-:Y:S02]  /*39ab0*/  IMAD.X R11, R6, 0x1, R21, P2 ;  /* 0x00000001060b7824 */ /* 0x000fe400010e0615 */
[C---:B------:R-:W-:Y:S01]  /*39ac0*/  VIADD R9, R2.reuse, UR4 ;  /* 0x0000000402097c36 */ /* 0x040fe20008000000 */
[----:B------:R-:W-:Y:S01]  /*39ad0*/  ULDC UR4, c[0x0][0x22c] ;  /* 0x00008b0000047ab9 */ /* 0x000fe20000000800 */
[----:B------:R0:W-:Y:S04]  /*39ae0*/  STL.64 [R1+0x1138], R14 ;  /* 0x0011380e01007387 */ /* 0x0001e80000100a00 */
[----:B------:R1:W-:Y:S01]  /*39af0*/  STL.64 [R1+0x1150], R10 ;  /* 0x0011500a01007387 */ /* 0x0003e20000100a00 */
[----:B------:R-:W-:Y:S01]  /*39b00*/  VIADD R7, R9, UR15 ;  /* 0x0000000f09077c36 */ /* 0x000fe20008000000 */
[----:B0-----:R-:W-:-:S02]  /*39b10*/  IADD3 R14, P3, R2, R22, RZ ;  /* 0x00000016020e7210 */ /* 0x001fc40007f7e0ff */
[----:B-1----:R-:W-:-:S03]  /*39b20*/  IADD3 R10, P2, R2, R23, RZ ;  /* 0x00000017020a7210 */ /* 0x002fc60007f5e0ff */
[C---:B------:R-:W-:Y:S02]  /*39b30*/  IMAD.X R15, R6.reuse, 0x1, R24, P3 ;  /* 0x00000001060f7824 */ /* 0x040fe400018e0618 */
[----:B------:R-:W-:Y:S02]  /*39b40*/  IMAD.X R11, R6, 0x1, R25, P2 ;  /* 0x00000001060b7824 */ /* 0x000fe400010e0619 */
[----:B------:R-:W-:Y:S01]  /*39b50*/  VIADD R13, R7, UR14 ;  /* 0x0000000e070d7c36 */ /* 0x000fe20008000000 */
[----:B------:R-:W-:Y:S01]  /*39b60*/  IADD3 R26, P3, R9, R19, RZ ;  /* 0x00000013091a7210 */ /* 0x000fe20007f7e0ff */
[----:B------:R-:W-:Y:S01]  /*39b70*/  ULDC.64 UR14, c[0x0][0x228] ;  /* 0x00008a00000e7ab9 */ /* 0x000fe20000000a00 */
[----:B------:R0:W-:Y:S04]  /*39b80*/  STL.64 [R1+0x1168], R14 ;  /* 0x0011680e01007387 */ /* 0x0001e80000100a00 */
[----:B------:R1:W-:Y:S01]  /*39b90*/  STL.64 [R1+0x1160], R10 ;  /* 0x0011600a01007387 */ /* 0x0003e20000100a00 */
[----:B------:R-:W-:Y:S01]  /*39ba0*/  VIADD R12, R13, UR13 ;  /* 0x0000000d0d0c7c36 */ /* 0x000fe20008000000 */
[----:B------:R-:W-:-:S03]  /*39bb0*/  ULDC UR13, c[0x0][0x228] ;  /* 0x00008a00000d7ab9 */ /* 0x000fc60000000800 */
[----:B------:R-:W-:Y:S01]  /*39bc0*/  VIADD R2, R12, UR11 ;  /* 0x0000000b0c027c36 */ /* 0x000fe20008000000 */
[----:B------:R-:W-:Y:S01]  /*39bd0*/  ULDC UR11, c[0x0][0x228] ;  /* 0x00008a00000b7ab9 */ /* 0x000fe20000000800 */
[----:B0-----:R-:W-:Y:S02]  /*39be0*/  SHF.R.S32.HI R15, RZ, 0x1f, R9 ;  /* 0x0000001fff0f7819 */ /* 0x001fe40000011409 */
[----:B-1----:R-:W-:Y:S01]  /*39bf0*/  IADD3 R10, P2, R9, R18, RZ ;  /* 0x00000012090a7210 */ /* 0x002fe20007f5e0ff */
[----:B------:R-:W-:Y:S01]  /*39c00*/  VIADD R8, R2, UR16 ;  /* 0x0000001002087c36 */ /* 0x000fe20008000000 */
[----:B------:R-:W-:-:S03]  /*39c10*/  ULDC.64 UR16, c[0x0][0x228] ;  /* 0x00008a0000107ab9 */ /* 0x000fc60000000a00 */
[C---:B------:R-:W-:Y:S02]  /*39c20*/  IMAD.X R11, R15.reuse, 0x1, R20, P2 ;  /* 0x000000010f0b7824 */ /* 0x040fe400010e0614 */
[----:B------:R-:W-:Y:S02]  /*39c30*/  VIADD R14, R8, UR9 ;  /* 0x00000009080e7c36 */ /* 0x000fe40008000000 */
[----:B------:R-:W-:Y:S01]  /*39c40*/  IMAD.X R27, R15, 0x1, R21, P3 ;  /* 0x000000010f1b7824 */ /* 0x000fe200018e0615 */
[----:B------:R-:W-:Y:S01]  /*39c50*/  ULDC UR9, c[0x0][0x228] ;  /* 0x00008a0000097ab9 */ /* 0x000fe20000000800 */
[----:B------:R0:W-:Y:S01]  /*39c60*/  STL.64 [R1+0x1158], R10 ;  /* 0x0011580a01007387 */ /* 0x0001e20000100a00 */
[----:B------:R-:W-:-:S03]  /*39c70*/  VIADD R6, R14, UR7 ;  /* 0x000000070e067c36 */ /* 0x000fc60008000000 */
[----:B------:R1:W-:Y:S01]  /*39c80*/  STL.64 [R1+0x1170], R26 ;  /* 0x0011701a01007387 */ /* 0x0003e20000100a00 */
[----:B------:R-:W-:Y:S01]  /*39c90*/  ULDC UR7, c[0x0][0x228] ;  /* 0x00008a0000077ab9 */ /* 0x000fe20000000800 */
[----:B0-----:R-:W-:-:S05]  /*39ca0*/  IADD3 R10, P2, R9, R22, RZ ;  /* 0x00000016090a7210 */ /* 0x001fca0007f5e0ff */
[----:B------:R-:W-:Y:S01]  /*39cb0*/  IMAD.X R11, R15, 0x1, R24, P2 ;  /* 0x000000010f0b7824 */ /* 0x000fe200010e0618 */
[----:B-1----:R-:W-:Y:S02]  /*39cc0*/  IADD3 R26, P3, R9, R23, RZ ;  /* 0x00000017091a7210 */ /* 0x002fe40007f7e0ff */
[----:B------:R-:W-:Y:S02]  /*39cd0*/  SHF.R.S32.HI R9, RZ, 0x1f, R6 ;  /* 0x0000001fff097819 */ /* 0x000fe40000011406 */
[----:B------:R0:W-:Y:S01]  /*39ce0*/  STL.64 [R1+0x1178], R10 ;  /* 0x0011780a01007387 */ /* 0x0001e20000100a00 */
[----:B------:R-:W-:Y:S01]  /*39cf0*/  IMAD.X R27, R15, 0x1, R25, P3 ;  /* 0x000000010f1b7824 */ /* 0x000fe200018e0619 */
[----:B0-----:R-:W-:-:S05]  /*39d00*/  IADD3 R10, P2, R6, R18, RZ ;  /* 0x00000012060a7210 */ /* 0x001fca0007f5e0ff */
[----:B------:R-:W-:Y:S01]  /*39d10*/  IMAD.X R11, R9, 0x1, R20, P2 ;  /* 0x00000001090b7824 */ /* 0x000fe200010e0614 */
[----:B------:R-:W-:-:S04]  /*39d20*/  SHF.R.S32.HI R15, RZ, 0x1f, R7 ;  /* 0x0000001fff0f7819 */ /* 0x000fc80000011407 */
[----:B------:R0:W-:Y:S04]  /*39d30*/  STL.64 [R1+0x1210], R10 ;  /* 0x0012100a01007387 */ /* 0x0001e80000100a00 */
[----:B------:R1:W-:Y:S01]  /*39d40*/  STL.64 [R1+0x1130], R26 ;  /* 0x0011301a01007387 */ /* 0x0003e20000100a00 */
[----:B0-----:R-:W-:-:S05]  /*39d50*/  IADD3 R10, P2, R7, R18, RZ ;  /* 0x00000012070a7210 */ /* 0x001fca0007f5e0ff */
[----:B------:R-:W-:Y:S01]  /*39d60*/  IMAD.X R11, R15, 0x1, R20, P2 ;  /* 0x000000010f0b7824 */ /* 0x000fe200010e0614 */
[----:B-1----:R-:W-:-:S04]  /*39d70*/  IADD3 R26, P3, R7, R19, RZ ;  /* 0x00000013071a7210 */ /* 0x002fc80007f7e0ff */
[----:B------:R0:W-:Y:S01]  /*39d80*/  STL.64 [R1+0x1180], R10 ;  /* 0x0011800a01007387 */ /* 0x0001e20000100a00 */
[----:B------:R-:W-:Y:S01]  /*39d90*/  IMAD.X R27, R15, 0x1, R21, P3 ;  /* 0x000000010f1b7824 */ /* 0x000fe200018e0615 */
[----:B0-----:R-:W-:-:S04]  /*39da0*/  IADD3 R10, P2, R7, R22, RZ ;  /* 0x00000016070a7210 */ /* 0x001fc80007f5e0ff */
[----:B------:R0:W-:Y:S01]  /*39db0*/  STL.64 [R1+0x1188], R26 ;  /* 0x0011881a01007387 */ /* 0x0001e20000100a00 */
[----:B------:R-:W-:-:S05]  /*39dc0*/  IMAD.X R11, R15, 0x1, R24, P2 ;  /* 0x000000010f0b7824 */ /* 0x000fca00010e0618 */
[----:B------:R1:W-:Y:S01]  /*39dd0*/  STL.64 [R1+0x1190], R10 ;  /* 0x0011900a01007387 */ /* 0x0003e20000100a00 */
[----:B0-----:R-:W-:Y:S02]  /*39de0*/  IADD3 R26, P3, R7, R23, RZ ;  /* 0x00000017071a7210 */ /* 0x001fe40007f7e0ff */
[----:B------:R-:W-:-:S03]  /*39df0*/  SHF.R.S32.HI R7, RZ, 0x1f, R13 ;  /* 0x0000001fff077819 */ /* 0x000fc6000001140d */
[----:B------:R-:W-:Y:S01]  /*39e00*/  IMAD.X R27, R15, 0x1, R25, P3 ;  /* 0x000000010f1b7824 */ /* 0x000fe200018e0619 */
[----:B-1----:R-:W-:-:S04]  /*39e10*/  IADD3 R10, P2, R13, R18, RZ ;  /* 0x000000120d0a7210 */ /* 0x002fc80007f5e0ff */
[----:B------:R0:W-:Y:S01]  /*39e20*/  STL.64 [R1+0x1198], R26 ;  /* 0x0011981a01007387 */ /* 0x0001e20000100a00 */
[----:B------:R-:W-:-:S05]  /*39e30*/  IMAD.X R11, R7, 0x1, R20, P2 ;  /* 0x00000001070b7824 */ /* 0x000fca00010e0614 */
[----:B------:R1:W-:Y:S01]  /*39e40*/  STL.64 [R1+0x11a8], R10 ;  /* 0x0011a80a01007387 */ /* 0x0003e20000100a00 */
[----:B0-----:R-:W-:-:S05]  /*39e50*/  IADD3 R26, P3, R13, R19, RZ ;  /* 0x000000130d1a7210 */ /* 0x001fca0007f7e0ff */
[----:B------:R-:W-:Y:S01]  /*39e60*/  IMAD.X R27, R7, 0x1, R21, P3 ;  /* 0x00000001071b7824 */ /* 0x000fe200018e0615 */
[----:B-1----:R-:W-:-:S04]  /*39e70*/  IADD3 R10, P2, R13, R22, RZ ;  /* 0x000000160d0a7210 */ /* 0x002fc80007f5e0ff */
[----:B------:R0:W-:Y:S01]  /*39e80*/  STL.64 [R1+0x11a0], R26 ;  /* 0x0011a01a01007387 */ /* 0x0001e20000100a00 */
[----:B------:R-:W-:-:S05]  /*39e90*/  IMAD.X R11, R7, 0x1, R24, P2 ;  /* 0x00000001070b7824 */ /* 0x000fca00010e0618 */
[----:B------:R1:W-:Y:S01]  /*39ea0*/  STL.64 [R1+0x11c0], R10 ;  /* 0x0011c00a01007387 */ /* 0x0003e20000100a00 */
[----:B0-----:R-:W-:Y:S02]  /*39eb0*/  IADD3 R26, P3, R13, R23, RZ ;  /* 0x000000170d1a7210 */ /* 0x001fe40007f7e0ff */
[----:B-1----:R-:W-:-:S05]  /*39ec0*/  IADD3 R10, P2, R6, R19, RZ ;  /* 0x00000013060a7210 */ /* 0x002fca0007f5e0ff */
[----:B------:R-:W-:Y:S02]  /*39ed0*/  IMAD.X R11, R9, 0x1, R21, P2 ;  /* 0x00000001090b7824 */ /* 0x000fe400010e0615 */
        /* <DEDUP_REMOVED lines=11> */
[----:B------:R-:W-:Y:S01]  /*39f90*/  IADD3 R12, P3, R12, R23, RZ ;  /* 0x000000170c0c7210 */ /* 0x000fe20007f7e0ff */
[----:B-1----:R-:W2:Y:S02]  /*39fa0*/  LDL.LU R26, [R1+0x15e8] ;  /* 0x0015e800011a7983 */ /* 0x002ea40000300800 */
[----:B------:R-:W-:-:S02]  /*39fb0*/  IMAD.X R11, R7, 0x1, R24, P2 ;  /* 0x00000001070b7824 */ /* 0x000fc400010e0618 */
[----:B------:R-:W-:Y:S01]  /*39fc0*/  IMAD.X R13, R7, 0x1, R25, P3 ;  /* 0x00000001070d7824 */ /* 0x000fe200018e0619 */
[----:B------:R-:W-:Y:S02]  /*39fd0*/  SHF.R.S32.HI R27, RZ, 0x1f, R2 ;  /* 0x0000001fff1b7819 */ /* 0x000fe40000011402 */
[----:B------:R0:W-:Y:S04]  /*39fe0*/  STL.64 [R1+0x11e8], R10 ;  /* 0x0011e80a01007387 */ /* 0x0001e80000100a00 */
[----:B0-----:R-:W3:Y:S04]  /*39ff0*/  LDL.LU.64 R10, [R1+0x15e0] ;  /* 0x0015e000010a7983 */ /* 0x001ee80000300a00 */
[----:B------:R0:W-:Y:S02]  /*3a000*/  STL.64 [R1+0x11e0], R12 ;  /* 0x0011e00c01007387 */ /* 0x0001e40000100a00 */
[----:B0-----:R-:W-:-:S05]  /*3a010*/  IADD3 R12, P3, R2, R18, RZ ;  /* 0x00000012020c7210 */ /* 0x001fca0007f7e0ff */
[----:B------:R-:W-:-:S05]  /*3a020*/  IMAD.X R13, R27, 0x1, R20, P3 ;  /* 0x000000011b0d7824 */ /* 0x000fca00018e0614 */
[----:B------:R0:W-:Y:S02]  /*3a030*/  STL.64 [R1+0x11d8], R12 ;  /* 0x0011d80c01007387 */ /* 0x0001e40000100a00 */
[----:B0-----:R-:W-:-:S05]  /*3a040*/  IADD3 R12, P3, R2, R19, RZ ;  /* 0x00000013020c7210 */ /* 0x001fca0007f7e0ff */
[----:B------:R-:W-:-:S05]  /*3a050*/  IMAD.X R13, R27, 0x1, R21, P3 ;  /* 0x000000011b0d7824 */ /* 0x000fca00018e0615 */
[----:B------:R0:W-:Y:S01]  /*3a060*/  STL.64 [R1+0x11f0], R12 ;  /* 0x0011f00c01007387 */ /* 0x0001e20000100a00 */
[----:B------:R-:W-:Y:S01]  /*3a070*/  VIADD R15, R28, 0x1 ;  /* 0x000000011c0f7836 */ /* 0x000fe20000000000 */
[----:B------:R-:W-:Y:S02]  /*3a080*/  LOP3.LUT R7, R3, 0xffff, RZ, 0xc0, !PT ;  /* 0x0000ffff03077812 */ /* 0x000fe400078ec0ff */
[----:B0-----:R-:W-:Y:S02]  /*3a090*/  IADD3 R12, P3, R2, R22, RZ ;  /* 0x00000016020c7210 */ /* 0x001fe40007f7e0ff */
[----:B------:R-:W-:-:S03]  /*3a0a0*/  ISETP.GE.AND P2, PT, R15, UR4, PT ;  /* 0x000000040f007c0c */ /* 0x000fc6000bf46270 */
[C---:B------:R-:W-:Y:S01]  /*3a0b0*/  IMAD.X R13, R27.reuse, 0x1, R24, P3 ;  /* 0x000000011b0d7824 */ /* 0x040fe200018e0618 */
[----:B------:R-:W-:Y:S01]  /*3a0c0*/  IADD3 R2, P3, R2, R23, RZ ;  /* 0x0000001702027210 */ /* 0x000fe20007f7e0ff */
[----:B------:R-:W-:Y:S01]  /*3a0d0*/  VIADD R15, R28, 0x79 ;  /* 0x000000791c0f7836 */ /* 0x000fe20000000000 */
[----:B------:R-:W-:Y:S02]  /*3a0e0*/  ULDC UR4, c[0x0][0x228] ;  /* 0x00008a0000047ab9 */ /* 0x000fe40000000800 */
[----:B------:R0:W-:Y:S01]  /*3a0f0*/  STL.64 [R1+0x1200], R12 ;  /* 0x0012000c01007387 */ /* 0x0001e20000100a00 */
[----:B------:R-:W-:Y:S01]  /*3a100*/  IMAD.X R3, R27, 0x1, R25, P3 ;  /* 0x000000011b037824 */ /* 0x000fe200018e0619 */
[----:B------:R-:W-:Y:S02]  /*3a110*/  ISETP.GE.AND P3, PT, R15, UR25, PT ;  /* 0x000000190f007c0c */ /* 0x000fe4000bf66270 */
[----:B0-----:R-:W4:Y:S04]  /*3a120*/  LDL.LU.64 R12, [R1+0x15d8] ;  /* 0x0015d800010c7983 */ /* 0x001f280000300a00 */
[----:B------:R0:W-:Y:S04]  /*3a130*/  STL [R1+0x18], R4 ;  /* 0x0000180401007387 */ /* 0x0001e80000100800 */
[----:B------:R-:W-:Y:S04]  /*3a140*/  STL [R1+0x1c], R7 ;  /* 0x00001c0701007387 */ /* 0x000fe80000100800 */
[----:B------:R-:W2:Y:S01]  /*3a150*/  LDL.LU R27, [R1+0x15d0] ;  /* 0x0015d000011b7983 */ /* 0x000ea20000300800 */
[----:B------:R-:W-:Y:S01]  /*3a160*/  SHF.R.S32.HI R15, RZ, 0x1f, R8 ;  /* 0x0000001fff0f7819 */ /* 0x000fe20000011408 */
[----:B------:R-:W-:Y:S01]  /*3a170*/  ULDC UR25, c[0x0][0x228] ;  /* 0x00008a0000197ab9 */ /* 0x000fe20000000800 */
[----:B0-----:R-:W-:-:S04]  /*3a180*/  PRMT R4, R4, 0x3340, R7 ;  /* 0x0000334004047816 */ /* 0x001fc80000000007 */
[----:B------:R-:W-:Y:S01]  /*3a190*/  PRMT R4, R4, 0x5410, R5 ;  /* 0x0000541004047816 */ /* 0x000fe20000000005 */
[----:B------:R-:W-:Y:S01]  /*3a1a0*/  VIADD R5, R28, 0x7a ;  /* 0x0000007a1c057836 */ /* 0x000fe20000000000 */
[----:B------:R0:W-:Y:S04]  /*3a1b0*/  STL.64 [R1+0x11f8], R2 ;  /* 0x0011f80201007387 */ /* 0x0001e80000100a00 */
[----:B------:R-:W-:Y:S02]  /*3a1c0*/  ISETP.GE.AND P4, PT, R5, UR27, PT ;  /* 0x0000001b05007c0c */ /* 0x000fe4000bf86270 */
[----:B------:R-:W-:Y:S01]  /*3a1d0*/  @P3 LOP3.LUT R16, R16, 0x8000, RZ, 0xfc, !PT ;  /* 0x0000800010103812 */ /* 0x000fe200078efcff */
[----:B0-----:R-:W2:Y:S04]  /*3a1e0*/  LDL.LU.64 R2, [R1+0x15c8] ;  /* 0x0015c80001027983 */ /* 0x001ea80000300a00 */
[----:B------:R0:W-:Y:S01]  /*3a1f0*/  STL [R1+0x104], R4 ;  /* 0x0001040401007387 */ /* 0x0001e20000100800 */
[----:B------:R-:W-:Y:S01]  /*3a200*/  LOP3.LUT R16, R16, 0xfffeffff, RZ, 0xc0, !PT ;  /* 0xfffeffff10107812 */ /* 0x000fe200078ec0ff */
[C---:B------:R-:W-:Y:S01]  /*3a210*/  VIADD R5, R28.reuse, 0x78 ;  /* 0x000000781c057836 */ /* 0x040fe20000000000 */
[----:B------:R-:W-:Y:S01]  /*3a220*/  ULDC UR27, c[0x0][0x228] ;  /* 0x00008a00001b7ab9 */ /* 0x000fe20000000800 */
[----:B0-----:R-:W-:-:S05]  /*3a230*/  VIADD R4, R28, 0x7b ;  /* 0x0000007b1c047836 */ /* 0x001fca0000000000 */
[----:B------:R-:W-:Y:S02]  /*3a240*/  ISETP.GE.AND P3, PT, R4, UR29, PT ;  /* 0x0000001d04007c0c */ /* 0x000fe4000bf66270 */
[----:B------:R-:W-:Y:S02]  /*3a250*/  @P4 LOP3.LUT R16, R16, 0x10000, RZ, 0xfc, !PT ;  /* 0x0001000010104812 */ /* 0x000fe400078efcff */
[----:B------:R-:W-:Y:S01]  /*3a260*/  ISETP.GE.AND P4, PT, R5, UR23, PT ;  /* 0x0000001705007c0c */ /* 0x000fe2000bf86270 */
[----:B------:R-:W-:Y:S01]  /*3a270*/  VIADD R4, R28, 0x76 ;  /* 0x000000761c047836 */ /* 0x000fe20000000000 */
[----:B------:R-:W-:Y:S01]  /*3a280*/  ULDC UR29, c[0x0][0x228] ;  /* 0x00008a00001d7ab9 */ /* 0x000fe20000000800 */
[----:B------:R-:W-:Y:S01]  /*3a290*/  LOP3.LUT R16, R16, 0xfffdffff, RZ, 0xc0, !PT ;  /* 0xfffdffff10107812 */ /* 0x000fe200078ec0ff */
[----:B------:R-:W-:Y:S01]  /*3a2a0*/  VIADD R5, R28, 0x77 ;  /* 0x000000771c057836 */ /* 0x000fe20000000000 */
[----:B------:R-:W-:-:S04]  /*3a2b0*/  ULDC UR23, c[0x0][0x228] ;  /* 0x00008a0000177ab9 */ /* 0x000fc80000000800 */
[----:B------:R-:W-:Y:S02]  /*3a2c0*/  @P3 LOP3.LUT R16, R16, 0x20000, RZ, 0xfc, !PT ;  /* 0x0002000010103812 */ /* 0x000fe400078efcff */
[----:B------:R-:W-:Y:S02]  /*3a2d0*/  ISETP.GE.AND P3, PT, R4, UR19, PT ;  /* 0x0000001304007c0c */ /* 0x000fe4000bf66270 */
[----:B------:R-:W-:Y:S01]  /*3a2e0*/  LOP3.LUT R16, R16, 0xffffbfff, RZ, 0xc0, !PT ;  /* 0xffffbfff10107812 */ /* 0x000fe200078ec0ff */
[----:B------:R-:W-:Y:S01]  /*3a2f0*/  VIADD R4, R28, 0x75 ;  /* 0x000000751c047836 */ /* 0x000fe20000000000 */
[----:B------:R-:W-:Y:S01]  /*3a300*/  ISETP.GE.AND P5, PT, R5, UR21, PT ;  /* 0x0000001505007c0c */ /* 0x000fe2000bfa6270 */
[----:B------:R-:W-:Y:S01]  /*3a310*/  ULDC UR21, c[0x0][0x228] ;  /* 0x00008a0000157ab9 */ /* 0x000fe20000000800 */
[----:B------:R-:W-:Y:S01]  /*3a320*/  @P4 LOP3.LUT R16, R16, 0x4000, RZ, 0xfc, !PT ;  /* 0x0000400010104812 */ /* 0x000fe200078efcff */
[----:B------:R-:W-:-:S03]  /*3a330*/  ULDC UR19, c[0x0][0x228] ;  /* 0x00008a0000137ab9 */ /* 0x000fc60000000800 */
[----:B------:R-:W-:Y:S02]  /*3a340*/  LOP3.LUT R16, R16, 0xffffefff, RZ, 0xc0, !PT ;  /* 0xffffefff10107812 */ /* 0x000fe400078ec0ff */
[----:B------:R-:W-:Y:S01]  /*3a350*/  ISETP.GE.AND P4, PT, R4, UR17, PT ;  /* 0x0000001104007c0c */ /* 0x000fe2000bf86270 */
[----:B------:R-:W-:Y:S01]  /*3a360*/  ULDC UR17, c[0x0][0x228] ;  /* 0x00008a0000117ab9 */ /* 0x000fe20000000800 */
[----:B------:R-:W-:Y:S02]  /*3a370*/  @P3 LOP3.LUT R16, R16, 0x1000, RZ, 0xfc, !PT ;  /* 0x0000100010103812 */ /* 0x000fe400078efcff */
[----:B------:R-:W-:-:S05]  /*3a380*/  IADD3 R4, P3, R6, R22, RZ ;  /* 0x0000001606047210 */ /* 0x000fca0007f7e0ff */
[----:B------:R-:W-:Y:S01]  /*3a390*/  IMAD.X R5, R9, 0x1, R24, P3 ;  /* 0x0000000109057824 */ /* 0x000fe200018e0618 */
[----:B------:R-:W-:-:S05]  /*3a3a0*/  IADD3 R6, P3, R6, R23, RZ ;  /* 0x0000001706067210 */ /* 0x000fca0007f7e0ff */
[----:B------:R-:W-:Y:S01]  /*3a3b0*/  IMAD.X R7, R9, 0x1, R25, P3 ;  /* 0x0000000109077824 */ /* 0x000fe200018e0619 */
[----:B------:R0:W-:Y:S04]  /*3a3c0*/  STL.64 [R1+0x11c8], R4 ;  /* 0x0011c80401007387 */ /* 0x0001e80000100a00 */
[----:B0-----:R-:W2:Y:S04]  /*3a3d0*/  LDL.LU.64 R4, [R1+0x15c0] ;  /* 0x0015c00001047983 */ /* 0x001ea80000300a00 */
[----:B------:R0:W-:Y:S02]  /*3a3e0*/  STL.64 [R1+0x10f0], R6 ;  /* 0x0010f00601007387 */ /* 0x0001e40000100a00 */
[----:B0-----:R-:W-:-:S05]  /*3a3f0*/  IADD3 R6, P3, R8, R18, RZ ;  /* 0x0000001208067210 */ /* 0x001fca0007f7e0ff */
[----:B------:R-:W-:-:S05]  /*3a400*/  IMAD.X R7, R15, 0x1, R20, P3 ;  /* 0x000000010f077824 */ /* 0x000fca00018e0614 */
[----:B------:R0:W-:Y:S02]  /*3a410*/  STL.64 [R1+0x10a0], R6 ;  /* 0x0010a00601007387 */ /* 0x0001e40000100a00 */
[----:B0-----:R-:W-:-:S05]  /*3a420*/  IADD3 R6, P3, R8, R19, RZ ;  /* 0x0000001308067210 */ /* 0x001fca0007f7e0ff */
[----:B------:R-:W-:-:S05]  /*3a430*/  IMAD.X R7, R15, 0x1, R21, P3 ;  /* 0x000000010f077824 */ /* 0x000fca00018e0615 */
[----:B------:R0:W-:Y:S02]  /*3a440*/  STL.64 [R1+0x1050], R6 ;  /* 0x0010500601007387 */ /* 0x0001e40000100a00 */
[----:B0-----:R-:W-:-:S05]  /*3a450*/  IADD3 R6, P3, R8, R22, RZ ;  /* 0x0000001608067210 */ /* 0x001fca0007f7e0ff */
[----:B------:R-:W-:Y:S01]  /*3a460*/  IMAD.X R7, R15, 0x1, R24, P3 ;  /* 0x000000010f077824 */ /* 0x000fe200018e0618 */
[----:B------:R-:W-:-:S05]  /*3a470*/  IADD3 R8, P3, R8, R23, RZ ;  /* 0x0000001708087210 */ /* 0x000fca0007f7e0ff */
[----:B------:R-:W-:Y:S01]  /*3a480*/  IMAD.X R9, R15, 0x1, R25, P3 ;  /* 0x000000010f097824 */ /* 0x000fe200018e0619 */
[----:B------:R0:W-:Y:S01]  /*3a490*/  STL.64 [R1+0x1028], R6 ;  /* 0x0010280601007387 */ /* 0x0001e20000100a00 */
[----:B------:R-:W-:-:S03]  /*3a4a0*/  SHF.R.S32.HI R15, RZ, 0x1f, R14 ;  /* 0x0000001fff0f7819 */ /* 0x000fc6000001140e */
[----:B0-----:R-:W2:Y:S04]  /*3a4b0*/  LDL.LU.64 R6, [R1+0x15b8] ;  /* 0x0015b80001067983 */ /* 0x001ea80000300a00 */
[----:B------:R0:W-:Y:S02]  /*3a4c0*/  STL.64 [R1+0xf88], R8 ;  /* 0x000f880801007387 */ /* 0x0001e40000100a00 */
[----:B0-----:R-:W-:-:S05]  /*3a4d0*/  IADD3 R8, P3, R14, R18, RZ ;  /* 0x000000120e087210 */ /* 0x001fca0007f7e0ff */
[C---:B------:R-:W-:Y:S02]  /*3a4e0*/  IMAD.X R9, R15.reuse, 0x1, R20, P3 ;  /* 0x000000010f097824 */ /* 0x040fe400018e0614 */
[----:B------:R-:W3:Y:S04]  /*3a4f0*/  LDL.LU R20, [R1+0x914] ;  /* 0x0009140001147983 */ /* 0x000ee80000300800 */
[----:B------:R0:W-:Y:S02]  /*3a500*/  STL.64 [R1+0xe88], R8 ;  /* 0x000e880801007387 */ /* 0x0001e40000100a00 */
[----:B0-----:R-:W-:Y:S02]  /*3a510*/  IADD3 R8, P3, R14, R19, RZ ;  /* 0x000000130e087210 */ /* 0x001fe40007f7e0ff */
[----:B------:R-:W4:Y:S03]  /*3a520*/  LDL.LU R19, [R1+0x8fc] ;  /* 0x0008fc0001137983 */ /* 0x000f260000300800 */
[----:B------:R-:W-:-:S02]  /*3a530*/  IMAD.X R9, R15, 0x1, R21, P3 ;  /* 0x000000010f097824 */ /* 0x000fc400018e0615 */
[----:B------:R-:W2:Y:S01]  /*3a540*/  LDL R21, [R1+0x918] ;  /* 0x0009180001157983 */ /* 0x000ea20000100800 */
[----:B------:R-:W-:-:S04]  /*3a550*/  LOP3.LUT R16, R16, 0xffffdfff, RZ, 0xc0, !PT ;  /* 0xffffdfff10107812 */ /* 0x000fc800078ec0ff */
[----:B------:R-:W-:Y:S02]  /*3a560*/  @P5 LOP3.LUT R16, R16, 0x2000, RZ, 0xfc, !PT ;  /* 0x0000200010105812 */ /* 0x000fe400078efcff */
[----:B------:R-:W-:Y:S01]  /*3a570*/  ISETP.LT.AND P5, PT, R29, UR4, !P0 ;  /* 0x000000041d007c0c */ /* 0x000fe2000c7a1270 */
[----:B------:R0:W-:Y:S01]  /*3a580*/  STL.64 [R1+0xd80], R8 ;  /* 0x000d800801007387 */ /* 0x0001e20000100a00 */
[----:B------:R-:W-:-:S04]  /*3a590*/  LOP3.LUT R16, R16, 0xfffff7ff, RZ, 0xc0, !PT ;  /* 0xfffff7ff10107812 */ /* 0x000fc800078ec0ff */
[----:B------:R-:W-:Y:S02]  /*3a5a0*/  @P4 LOP3.LUT R16, R16, 0x800, RZ, 0xfc, !PT ;  /* 0x0000080010104812 */ /* 0x000fe400078efcff */
[----:B0-----:R-:W-:-:S05]  /*3a5b0*/  IADD3 R8, P3, R14, R22, RZ ;  /* 0x000000160e087210 */ /* 0x001fca0007f7e0ff */
[----:B------:R-:W-:Y:S01]  /*3a5c0*/  @P5 LOP3.LUT R0, R0, 0x800000, RZ, 0xfc, !PT ;  /* 0x0080000000005812 */ /* 0x000fe200078efcff */
[----:B------:R-:W-:Y:S01]  /*3a5d0*/  IMAD.X R9, R15, 0x1, R24, P3 ;  /* 0x000000010f097824 */ /* 0x000fe200018e0618 */
[----:B------:R-:W-:Y:S02]  /*3a5e0*/  IADD3 R22, P3, R14, R23, RZ ;  /* 0x000000170e167210 */ /* 0x000fe40007f7e0ff */
[----:B------:R-:W-:-:S03]  /*3a5f0*/  LOP3.LUT R0, R0, 0xffbfffff, RZ, 0xc0, !PT ;  /* 0xffbfffff00007812 */ /* 0x000fc600078ec0ff */
[----:B------:R-:W-:Y:S02]  /*3a600*/  IMAD.X R23, R15, 0x1, R25, P3 ;  /* 0x000000010f177824 */ /* 0x000fe400018e0619 */
[----:B------:R-:W-:Y:S01]  /*3a610*/  VIADD R18, R28, 0x3 ;  /* 0x000000031c127836 */ /* 0x000fe20000000000 */
[----:B---3--:R-:W-:Y:S02]  /*3a620*/  ISETP.LT.AND P3, PT, R20, UR7, !P0 ;  /* 0x0000000714007c0c */ /* 0x008fe4000c761270 */
[----:B----4-:R-:W-:Y:S01]  /*3a630*/  ISETP.LT.AND P4, PT, R19, UR5, !P0 ;  /* 0x0000000513007c0c */ /* 0x010fe2000c781270 */
[----:B------:R-:W-:Y:S01]  /*3a640*/  ULDC.64 UR4, c[0x0][0x228] ;  /* 0x00008a0000047ab9 */ /* 0x000fe20000000a00 */
[----:B------:R-:W-:Y:S02]  /*3a650*/  LOP3.LUT R11, R11, 0x7fffffff, RZ, 0xc0, !PT ;  /* 0x7fffffff0b0b7812 */ /* 0x000fe400078ec0ff */
[----:B------:R-:W-:Y:S02]  /*3a660*/  LOP3.LUT R13, R13, 0x7fffffff, RZ, 0xc0, !PT ;  /* 0x7fffffff0d0d7812 */ /* 0x000fe400078ec0ff */
[----:B--2---:R-:W-:-:S02]  /*3a670*/  LOP3.LUT R26, R26, 0xffffdfff, RZ, 0xc0, !PT ;  /* 0xffffdfff1a1a7812 */ /* 0x004fc400078ec0ff */
[----:B------:R-:W-:Y:S02]  /*3a680*/  ISETP.LT.AND P0, PT, R21, UR9, !P0 ;  /* 0x0000000915007c0c */ /* 0x000fe4000c701270 */
[----:B------:R-:W-:Y:S01]  /*3a690*/  LOP3.LUT R16, R16, 0xfffffffe, RZ, 0xc0, !PT ;  /* 0xfffffffe10107812 */ /* 0x000fe200078ec0ff */
[----:B------:R-:W-:Y:S01]  /*3a6a0*/  ULDC UR7, c[0x0][0x228] ;  /* 0x00008a0000077ab9 */ /* 0x000fe20000000800 */
[----:B------:R-:W-:Y:S02]  /*3a6b0*/  LOP3.LUT R2, R2, 0x7fffffff, RZ, 0xc0, !PT ;  /* 0x7fffffff02027812 */ /* 0x000fe400078ec0ff */
[----:B------:R-:W-:Y:S01]  /*3a6c0*/  LOP3.LUT R3, R3, 0x7fffffff, RZ, 0xc0, !PT ;  /* 0x7fffffff03037812 */ /* 0x000fe200078ec0ff */
[----:B------:R0:W-:Y:S01]  /*3a6d0*/  STL.64 [R1+0xbb8], R8 ;  /* 0x000bb80801007387 */ /* 0x0001e20000100a00 */
[----:B------:R-:W-:Y:S02]  /*3a6e0*/  LOP3.LUT R4, R4, 0x7fffffff, RZ, 0xc0, !PT ;  /* 0x7fffffff04047812 */ /* 0x000fe400078ec0ff */
[----:B------:R-:W-:-:S02]  /*3a6f0*/  LOP3.LUT R5, R5, 0x7fffffff, RZ, 0xc0, !PT ;  /* 0x7fffffff05057812 */ /* 0x000fc400078ec0ff */
        /* <DEDUP_REMOVED lines=9> */
[----:B0-----:R-:W2:Y:S01]  /*3a790*/  LDL.LU.64 R8, [R1+0x15b0] ;  /* 0x0015b00001087983 */ /* 0x001ea20000300a00 */
[----:B------:R-:W-:Y:S02]  /*3a7a0*/  ISETP.LT.AND P3, PT, R19, UR6, !P1 ;  /* 0x0000000613007c0c */ /* 0x000fe4000cf61270 */
[----:B------:R-:W-:Y:S02]  /*3a7b0*/  ISETP.LT.AND P4, PT, R20, UR8, !P1 ;  /* 0x0000000814007c0c */ /* 0x000fe4000cf81270 */
[----:B------:R-:W-:Y:S01]  /*3a7c0*/  LOP3.LUT R0, R0, 0xffefffff, RZ, 0xc0, !PT ;  /* 0xffefffff00007812 */ /* 0x000fe200078ec0ff */
[----:B------:R-:W-:Y:S01]  /*3a7d0*/  ULDC UR6, c[0x0][0x228] ;  /* 0x00008a0000067ab9 */ /* 0x000fe20000000800 */
[----:B------:R-:W3:Y:S04]  /*3a7e0*/  LDL.LU R14, [R1+0x15ac] ;  /* 0x0015ac00010e7983 */ /* 0x000ee80000300800 */
[----:B------:R-:W4:Y:S01]  /*3a7f0*/  LDL.LU R15, [R1+0x15a8] ;  /* 0x0015a800010f7983 */ /* 0x000f220000300800 */
[----:B------:R-:W-:-:S02]  /*3a800*/  @P0 LOP3.LUT R0, R0, 0x100000, RZ, 0xfc, !PT ;  /* 0x0010000000000812 */ /* 0x000fc400078efcff */
[----:B------:R-:W-:Y:S01]  /*3a810*/  ISETP.GE.AND P0, PT, R29, UR14, PT ;  /* 0x0000000e1d007c0c */ /* 0x000fe2000bf06270 */
[----:B------:R-:W-:Y:S01]  /*3a820*/  STL.64 [R1+0xa60], R22 ;  /* 0x000a601601007387 */ /* 0x000fe20000100a00 */
[----:B------:R-:W-:Y:S01]  /*3a830*/  ULDC UR14, c[0x0][0x228] ;  /* 0x00008a00000e7ab9 */ /* 0x000fe20000000800 */
[----:B------:R-:W-:Y:S01]  /*3a840*/  ULDC UR8, c[0x0][0x228] ;  /* 0x00008a0000087ab9 */ /* 0x000fe20000000800 */
[----:B------:R-:W-:Y:S02]  /*3a850*/  ISETP.LT.AND P0, PT, R28, UR5, !P0 ;  /* 0x000000051c007c0c */ /* 0x000fe4000c701270 */
[----:B------:R-:W-:Y:S01]  /*3a860*/  LOP3.LUT R0, R0, 0xfff7ffff, RZ, 0xc0, !PT ;  /* 0xfff7ffff00007812 */ /* 0x000fe200078ec0ff */
[----:B------:R-:W-:-:S10]  /*3a870*/  ULDC UR5, c[0x0][0x22c] ;  /* 0x00008b0000057ab9 */ /* 0x000fd40000000800 */
[----:B------:R-:W-:-:S04]  /*3a880*/  @P0 LOP3.LUT R0, R0, 0x80000, RZ, 0xfc, !PT ;  /* 0x0008000000000812 */ /* 0x000fc800078efcff */
[----:B------:R-:W-:Y:S02]  /*3a890*/  LOP3.LUT R0, R0, 0xfffdffff, RZ, 0xc0, !PT ;  /* 0xfffdffff00007812 */ /* 0x000fe400078ec0ff */
[----:B------:R-:W-:Y:S01]  /*3a8a0*/  ISETP.LT.AND P0, PT, R29, UR10, !P1 ;  /* 0x0000000a1d007c0c */ /* 0x000fe2000cf01270 */
[----:B------:R-:W-:Y:S01]  /*3a8b0*/  ULDC UR10, c[0x0][0x228] ;  /* 0x00008a00000a7ab9 */ /* 0x000fe20000000800 */
[----:B------:R-:W-:-:S04]  /*3a8c0*/  @P3 LOP3.LUT R0, R0, 0x20000, RZ, 0xfc, !PT ;  /* 0x0002000000003812 */ /* 0x000fc800078efcff */
[----:B------:R-:W-:Y:S02]  /*3a8d0*/  LOP3.LUT R0, R0, 0xfffeffff, RZ, 0xc0, !PT ;  /* 0xfffeffff00007812 */ /* 0x000fe400078ec0ff */
[----:B------:R-:W-:Y:S02]  /*3a8e0*/  ISETP.LT.AND P3, PT, R21, UR12, !P1 ;  /* 0x0000000c15007c0c */ /* 0x000fe4000cf61270 */
[----:B------:R-:W-:Y:S01]  /*3a8f0*/  @P4 LOP3.LUT R0, R0, 0x10000, RZ, 0xfc, !PT ;  /* 0x0001000000004812 */ /* 0x000fe200078efcff */
[----:B------:R-:W-:-:S03]  /*3a900*/  ULDC UR12, c[0x0][0x228] ;  /* 0x00008a00000c7ab9 */ /* 0x000fc60000000800 */
[----:B------:R-:W-:Y:S02]  /*3a910*/  LOP3.LUT R0, R0, 0xfffbffff, RZ, 0xc0, !PT ;  /* 0xfffbffff00007812 */ /* 0x000fe400078ec0ff */
[----:B------:R-:W-:Y:S01]  /*3a920*/  ISETP.LT.AND P1, PT, R19, UR24, !P2 ;  /* 0x0000001813007c0c */ /* 0x000fe2000d721270 */
[----:B------:R-:W-:Y:S01]  /*3a930*/  ULDC UR24, c[0x0][0x228] ;  /* 0x00008a0000187ab9 */ /* 0x000fe20000000800 */
[----:B------:R-:W-:-:S04]  /*3a940*/  @P0 LOP3.LUT R0, R0, 0x40000, RZ, 0xfc, !PT ;  /* 0x0004000000000812 */ /* 0x000fc800078efcff */
        /* <DEDUP_REMOVED lines=11> */
[----:B------:R-:W-:Y:S02]  /*3aa00*/  @P0 LOP3.LUT R0, R0, 0x2000, RZ, 0xfc, !PT ;  /* 0x0000200000000812 */ /* 0x000fe400078efcff */
[----:B------:R-:W-:Y:S01]  /*3aa10*/  ISETP.GE.AND P0, PT, R28, UR15, PT ;  /* 0x0000000f1c007c0c */ /* 0x000fe2000bf06270 */
[----:B------:R-:W-:Y:S01]  /*3aa20*/  ULDC UR15, c[0x0][0x228] ;  /* 0x00008a00000f7ab9 */ /* 0x000fe20000000800 */
[----:B------:R-:W-:Y:S02]  /*3aa30*/  LOP3.LUT R0, R0, 0xffff7fff, RZ, 0xc0, !PT ;  /* 0xffff7fff00007812 */ /* 0x000fe400078ec0ff */
[----:B------:R-:W-:Y:S01]  /*3aa40*/  ISETP.LT.AND P2, PT, R20, UR18, !P0 ;  /* 0x0000001214007c0c */ /* 0x000fe2000c741270 */
[----:B------:R-:W-:Y:S01]  /*3aa50*/  ULDC UR18, c[0x0][0x228] ;  /* 0x00008a0000127ab9 */ /* 0x000fe20000000800 */
[----:B------:R-:W-:-:S04]  /*3aa60*/  @P3 LOP3.LUT R0, R0, 0x8000, RZ, 0xfc, !PT ;  /* 0x0000800000003812 */ /* 0x000fc800078efcff */
[----:B------:R-:W-:-:S04]  /*3aa70*/  LOP3.LUT R0, R0, 0xfffffdff, RZ, 0xc0, !PT ;  /* 0xfffffdff00007812 */ /* 0x000fc800078ec0ff */
[----:B------:R-:W-:Y:S02]  /*3aa80*/  @P1 LOP3.LUT R0, R0, 0x200, RZ, 0xfc, !PT ;  /* 0x0000020000001812 */ /* 0x000fe400078efcff */
[----:B------:R-:W-:Y:S02]  /*3aa90*/  ISETP.LT.AND P1, PT, R19, UR16, !P0 ;  /* 0x0000001013007c0c */ /* 0x000fe4000c721270 */
[----:B------:R-:W-:Y:S02]  /*3aaa0*/  LOP3.LUT R0, R0, 0xfffffbff, RZ, 0xc0, !PT ;  /* 0xfffffbff00007812 */ /* 0x000fe400078ec0ff */
[----:B------:R-:W-:Y:S01]  /*3aab0*/  ISETP.LT.AND P0, PT, R21, UR20, !P0 ;  /* 0x0000001415007c0c */ /* 0x000fe2000c701270 */
[----:B------:R-:W-:Y:S01]  /*3aac0*/  ULDC UR20, c[0x0][0x228] ;  /* 0x00008a0000147ab9 */ /* 0x000fe20000000800 */
[----:B------:R-:W-:Y:S01]  /*3aad0*/  ULDC UR16, c[0x0][0x228] ;  /* 0x00008a0000107ab9 */ /* 0x000fe20000000800 */
[----:B------:R-:W-:-:S04]  /*3aae0*/  @P2 LOP3.LUT R0, R0, 0x400, RZ, 0xfc, !PT ;  /* 0x0000040000002812 */ /* 0x000fc800078efcff */
[----:B------:R-:W-:-:S04]  /*3aaf0*/  LOP3.LUT R0, R0, 0xfffff7ff, RZ, 0xc0, !PT ;  /* 0xfffff7ff00007812 */ /* 0x000fc800078ec0ff */
[----:B------:R-:W-:-:S04]  /*3ab00*/  @P1 LOP3.LUT R0, R0, 0x800, RZ, 0xfc, !PT ;  /* 0x0000080000001812 */ /* 0x000fc800078efcff */
[----:B------:R-:W-:-:S04]  /*3ab10*/  LOP3.LUT R0, R0, 0xfffffeff, RZ, 0xc0, !PT ;  /* 0xfffffeff00007812 */ /* 0x000fc800078ec0ff */
[----:B------:R-:W-:Y:S02]  /*3ab20*/  @P0 LOP3.LUT R0, R0, 0x100, RZ, 0xfc, !PT ;  /* 0x0000010000000812 */ /* 0x000fe400078efcff */
[----:B------:R-:W-:Y:S01]  /*3ab30*/  ISETP.GE.AND P0, PT, R18, UR5, PT ;  /* 0x0000000512007c0c */ /* 0x000fe2000bf06270 */
[----:B------:R-:W-:Y:S01]  /*3ab40*/  VIADD R18, R28, 0x4 ;  /* 0x000000041c127836 */ /* 0x000fe20000000000 */
[----:B------:R-:W-:-:S11]  /*3ab50*/  ULDC UR5, c[0x0][0x22c] ;  /* 0x00008b0000057ab9 */ /* 0x000fd60000000800 */
[----:B------:R-:W-:Y:S02]  /*3ab60*/  @P0 LOP3.LUT R17, R17, 0x200000, RZ, 0xfc, !PT ;  /* 0x0020000011110812 */ /* 0x000fe400078efcff */
[----:B------:R-:W-:Y:S01]  /*3ab70*/  ISETP.GE.AND P0, PT, R18, UR5, PT ;  /* 0x0000000512007c0c */ /* 0x000fe2000bf06270 */
[----:B------:R-:W-:Y:S01]  /*3ab80*/  VIADD R18, R28, 0x5 ;  /* 0x000000051c127836 */ /* 0x000fe20000000000 */
[----:B------:R-:W-:Y:S01]  /*3ab90*/  ULDC UR5, c[0x0][0x22c] ;  /* 0x00008b0000057ab9 */ /* 0x000fe20000000800 */
[----:B------:R-:W-:-:S10]  /*3aba0*/  LOP3.LUT R17, R17, 0xffefffff, RZ, 0xc0, !PT ;  /* 0xffefffff11117812 */ /* 0x000fd400078ec0ff */
        /* <DEDUP_REMOVED lines=421> */
[----:B------:R-:W-:-:S04]  /*3c600*/  ULDC UR5, c[0x0][0x22c] ;  /* 0x00008b0000057ab9 */ /* 0x000fc80000000800 */
        /* <DEDUP_REMOVED lines=17> */
[----:B------:R-:W-:Y:S01]  /*3c720*/  ULDC UR5, c[0x0][0x22c] ;  /* 0x00008b0000057ab9 */ /* 0x000fe20000000800 */
[----:B------:R-:W-:-:S03]  /*3c730*/  @P0 LOP3.LUT R26, R26, 0x2000, RZ, 0xfc, !PT ;  /* 0x000020001a1a0812 */ /* 0x000fc600078efcff */
[----:B------:R-:W-:Y:S01]  /*3c740*/  ISETP.GE.AND P0, PT, R18, UR5, PT ;  /* 0x0000000512007c0c */ /* 0x000fe2000bf06270 */
[----:B------:R-:W-:Y:S01]  /*3c750*/  VIADD R18, R28, 0x61 ;  /* 0x000000611c127836 */ /* 0x000fe20000000000 */
[----:B------:R-:W-:Y:S01]  /*3c760*/  LOP3.LUT R17, R17, 0xffbfffff, RZ, 0xc0, !PT ;  /* 0xffbfffff11117812 */ /* 0x000fe200078ec0ff */
[----:B------:R-:W-:-:S10]  /*3c770*/  ULDC UR5, c[0x0][0x22c] ;  /* 0x00008b0000057ab9 */ /* 0x000fd40000000800 */
        /* <DEDUP_REMOVED lines=78> */
[----:B------:R-:W-:Y:S02]  /*3cc60*/  LOP3.LUT R16, R16, 0xffffffbf, RZ, 0xc0, !PT ;  /* 0xffffffbf10107812 */ /* 0x000fe400078ec0ff */
[----:B------:R-:W-:-:S08]  /*3cc70*/  LOP3.LUT R26, R26, 0xffffefff, RZ, 0xc0, !PT ;  /* 0xffffefff1a1a7812 */ /* 0x000fd000078ec0ff */
[----:B------:R-:W-:Y:S02]  /*3cc80*/  @P0 LOP3.LUT R16, R16, 0x40, RZ, 0xfc, !PT ;  /* 0x0000004010100812 */ /* 0x000fe400078efcff */
[----:B------:R-:W-:Y:S01]  /*3cc90*/  ISETP.GE.AND P0, PT, R18, UR5, PT ;  /* 0x0000000512007c0c */ /* 0x000fe2000bf06270 */
[----:B------:R-:W-:Y:S01]  /*3cca0*/  VIADD R18, R28, 0x72 ;  /* 0x000000721c127836 */ /* 0x000fe20000000000 */
[----:B------:R-:W-:Y:S02]  /*3ccb0*/  @P1 LOP3.LUT R26, R26, 0x1000, RZ, 0xfc, !PT ;  /* 0x000010001a1a1812 */ /* 0x000fe400078efcff */
[----:B------:R-:W-:Y:S01]  /*3ccc0*/  LOP3.LUT R16, R16, 0xffffff7f, RZ, 0xc0, !PT ;  /* 0xffffff7f10107812 */ /* 0x000fe200078ec0ff */
[----:B------:R-:W-:Y:S01]  /*3ccd0*/  ULDC UR5, c[0x0][0x22c] ;  /* 0x00008b0000057ab9 */ /* 0x000fe20000000800 */
[----:B------:R-:W-:-:S07]  /*3cce0*/  LOP3.LUT R26, R26, 0xffffbfff, RZ, 0xc0, !PT ;  /* 0xffffbfff1a1a7812 */ /* 0x000fce00078ec0ff */
[----:B------:R-:W-:Y:S02]  /*3ccf0*/  @P0 LOP3.LUT R16, R16, 0x80, RZ, 0xfc, !PT ;  /* 0x0000008010100812 */ /* 0x000fe400078efcff */
[----:B------:R-:W-:Y:S02]  /*3cd00*/  ISETP.GE.AND P0, PT, R18, UR5, PT ;  /* 0x0000000512007c0c */ /* 0x000fe4000bf06270 */
[----:B------:R-:W-:Y:S01]  /*3cd10*/  @P2 LOP3.LUT R26, R26, 0x4000, RZ, 0xfc, !PT ;  /* 0x000040001a1a2812 */ /* 0x000fe200078efcff */
[----:B------:R-:W-:Y:S01]  /*3cd20*/  VIADD R18, R28, 0x73 ;  /* 0x000000731c127836 */ /* 0x000fe20000000000 */
[----:B------:R-:W-:Y:S01]  /*3cd30*/  LOP3.LUT R16, R16, 0xfffffeff, RZ, 0xc0, !PT ;  /* 0xfffffeff10107812 */ /* 0x000fe200078ec0ff */
[----:B------:R-:W-:Y:S01]  /*3cd40*/  ULDC UR5, c[0x0][0x22c] ;  /* 0x00008b0000057ab9 */ /* 0x000fe20000000800 */
[----:B------:R-:W-:-:S04]  /*3cd50*/  LOP3.LUT R26, R26, 0xffff7fff, RZ, 0xc0, !PT ;  /* 0xffff7fff1a1a7812 */ /* 0x000fc800078ec0ff */
[----:B------:R-:W-:-:S03]  /*3cd60*/  @P3 LOP3.LUT R26, R26, 0x8000, RZ, 0xfc, !PT ;  /* 0x000080001a1a3812 */ /* 0x000fc600078efcff */
[----:B------:R-:W-:Y:S02]  /*3cd70*/  @P0 LOP3.LUT R16, R16, 0x100, RZ, 0xfc, !PT ;  /* 0x0000010010100812 */ /* 0x000fe400078efcff */
[----:B------:R-:W-:Y:S02]  /*3cd80*/  ISETP.GE.AND P0, PT, R18, UR5, PT ;  /* 0x0000000512007c0c */ /* 0x000fe4000bf06270 */
[----:B------:R-:W-:Y:S01]  /*3cd90*/  LOP3.LUT R26, R26, 0xfffeffff, RZ, 0xc0, !PT ;  /* 0xfffeffff1a1a7812 */ /* 0x000fe200078ec0ff */
[----:B------:R-:W-:Y:S01]  /*3cda0*/  VIADD R18, R28, 0x74 ;  /* 0x000000741c127836 */ /* 0x000fe20000000000 */
[----:B------:R-:W-:Y:S01]  /*3cdb0*/  ULDC UR5, c[0x0][0x22c] ;  /* 0x00008b0000057ab9 */ /* 0x000fe20000000800 */
[----:B------:R-:W-:Y:S02]  /*3cdc0*/  LOP3.LUT R16, R16, 0xfffffdff, RZ, 0xc0, !PT ;  /* 0xfffffdff10107812 */ /* 0x000fe400078ec0ff */
[----:B------:R-:W-:Y:S02]  /*3cdd0*/  @P4 LOP3.LUT R26, R26, 0x10000, RZ, 0xfc, !PT ;  /* 0x000100001a1a4812 */ /* 0x000fe400078efcff */
[----:B------:R-:W-:-:S02]  /*3cde0*/  LOP3.LUT P3, RZ, R17, 0x200000, RZ, 0xc0, !PT ;  /* 0x0020000011ff7812 */ /* 0x000fc4000786c0ff */
[----:B------:R-:W-:Y:S01]  /*3cdf0*/  ISETP.GE.AND P4, PT, R18, UR5, PT ;  /* 0x0000000512007c0c */ /* 0x000fe2000bf86270 */
[----:B------:R-:W-:Y:S01]  /*3ce00*/  ULDC UR5, c[0x0][0x228] ;  /* 0x00008a0000057ab9 */ /* 0x000fe20000000800 */
[----:B------:R-:W-:Y:S02]  /*3ce10*/  LOP3.LUT R26, R26, 0xfffdffff, RZ, 0xc0, !PT ;  /* 0xfffdffff1a1a7812 */ /* 0x000fe400078ec0ff */
[----:B------:R-:W-:Y:S02]  /*3ce20*/  LOP3.LUT R0, R0, 0xffffff7f, RZ, 0xc0, !PT ;  /* 0xffffff7f00007812 */ /* 0x000fe400078ec0ff */
[C---:B------:R-:W-:Y:S02]  /*3ce30*/  LOP3.LUT P2, RZ, R17.reuse, 0x100000, RZ, 0xc0, !PT ;  /* 0x0010000011ff7812 */ /* 0x040fe4000784c0ff */
[----:B------:R-:W-:Y:S02]  /*3ce40*/  LOP3.LUT P1, RZ, R17, 0x80000, RZ, 0xc0, !PT ;  /* 0x0008000011ff7812 */ /* 0x000fe4000782c0ff */
[----:B------:R-:W-:Y:S01]  /*3ce50*/  @P0 LOP3.LUT R16, R16, 0x200, RZ, 0xfc, !PT ;  /* 0x0000020010100812 */ /* 0x000fe200078efcff */
[----:B------:R-:W4:Y:S03]  /*3ce60*/  LDL.LU R28, [R1+0x15a4] ;  /* 0x0015a400011c7983 */ /* 0x000f260000300800 */
[----:B------:R-:W-:-:S02]  /*3ce70*/  LOP3.LUT R16, R16, 0xfffffbff, RZ, 0xc0, !PT ;  /* 0xfffffbff10107812 */ /* 0x000fc400078ec0ff */
[----:B------:R-:W-:Y:S02]  /*3ce80*/  @P5 LOP3.LUT R26, R26, 0x20000, RZ, 0xfc, !PT ;  /* 0x000200001a1a5812 */ /* 0x000fe400078efcff */
[----:B------:R-:W-:Y:S02]  /*3ce90*/  @P4 LOP3.LUT R16, R16, 0x400, RZ, 0xfc, !PT ;  /* 0x0000040010104812 */ /* 0x000fe400078efcff */
[----:B------:R-:W-:Y:S02]  /*3cea0*/  ISETP.LT.AND P4, PT, R29, UR4, !P3 ;  /* 0x000000041d007c0c */ /* 0x000fe4000df81270 */
[----:B------:R-:W-:Y:S02]  /*3ceb0*/  LOP3.LUT R26, R26, 0xfffbffff, RZ, 0xc0, !PT ;  /* 0xfffbffff1a1a7812 */ /* 0x000fe400078ec0ff */
[----:B------:R-:W-:Y:S01]  /*3cec0*/  ISETP.LT.AND P5, PT, R20, UR6, !P3 ;  /* 0x0000000614007c0c */ /* 0x000fe2000dfa1270 */
[----:B------:R-:W-:Y:S01]  /*3ced0*/  ULDC UR4, c[0x0][0x228] ;  /* 0x00008a0000047ab9 */ /* 0x000fe20000000800 */
[----:B------:R-:W-:Y:S01]  /*3cee0*/  ULDC UR6, c[0x0][0x228] ;  /* 0x00008a0000067ab9 */ /* 0x000fe20000000800 */
[----:B------:R-:W-:-:S02]  /*3cef0*/  @P6 LOP3.LUT R26, R26, 0x40000, RZ, 0xfc, !PT ;  /* 0x000400001a1a6812 */ /* 0x000fc400078efcff */
[----:B------:R-:W-:Y:S01]  /*3cf00*/  ISETP.LT.AND P6, PT, R19, UR5, !P3 ;  /* 0x0000000513007c0c */ /* 0x000fe2000dfc1270 */
[----:B------:R-:W-:-:S03]  /*3cf10*/  ULDC UR5, c[0x0][0x228] ;  /* 0x00008a0000057ab9 */ /* 0x000fc60000000800 */
[----:B------:R-:W-:-:S04]  /*3cf20*/  @P4 LOP3.LUT R0, R0, 0x80, RZ, 0xfc, !PT ;  /* 0x0000008000004812 */ /* 0x000fc800078efcff */
[----:B------:R-:W-:Y:S02]  /*3cf30*/  LOP3.LUT R0, R0, 0xffffffbf, RZ, 0xc0, !PT ;  /* 0xffffffbf00007812 */ /* 0x000fe400078ec0ff */
[----:B------:R-:W-:Y:S01]  /*3cf40*/  ISETP.LT.AND P4, PT, R21, UR7, !P3 ;  /* 0x0000000715007c0c */ /* 0x000fe2000df81270 */
[----:B------:R-:W-:Y:S02]  /*3cf50*/  ULDC UR7, c[0x0][0x228] ;  /* 0x00008a0000077ab9 */ /* 0x000fe40000000800 */
[----:B------:R-:W-:-:S04]  /*3cf60*/  @P6 LOP3.LUT R0, R0, 0x40, RZ, 0xfc, !PT ;  /* 0x0000004000006812 */ /* 0x000fc800078efcff */
[----:B------:R-:W-:-:S04]  /*3cf70*/  LOP3.LUT R0, R0, 0xffffffdf, RZ, 0xc0, !PT ;  /* 0xffffffdf00007812 */ /* 0x000fc800078ec0ff */
[----:B------:R-:W-:-:S04]  /*3cf80*/  @P5 LOP3.LUT R0, R0, 0x20, RZ, 0xfc, !PT ;  /* 0x0000002000005812 */ /* 0x000fc800078efcff */
[----:B------:R-:W-:-:S04]  /*3cf90*/  LOP3.LUT R0, R0, 0xffffffef, RZ, 0xc0, !PT ;  /* 0xffffffef00007812 */ /* 0x000fc800078ec0ff */
[----:B------:R-:W-:Y:S02]  /*3cfa0*/  @P4 LOP3.LUT R0, R0, 0x10, RZ, 0xfc, !PT ;  /* 0x0000001000004812 */ /* 0x000fe400078efcff */
[----:B------:R-:W-:Y:S02]  /*3cfb0*/  ISETP.LT.AND P4, PT, R29, UR4, !P2 ;  /* 0x000000041d007c0c */ /* 0x000fe4000d781270 */
[----:B------:R-:W-:Y:S02]  /*3cfc0*/  ISETP.LT.AND P6, PT, R19, UR5, !P2 ;  /* 0x0000000513007c0c */ /* 0x000fe4000d7c1270 */
[----:B------:R-:W-:Y:S02]  /*3cfd0*/  ISETP.LT.AND P5, PT, R20, UR6, !P2 ;  /* 0x0000000614007c0c */ /* 0x000fe4000d7a1270 */
[----:B------:R-:W-:Y:S01]  /*3cfe0*/  LOP3.LUT R0, R0, 0xfffffff7, RZ, 0xc0, !PT ;  /* 0xfffffff700007812 */ /* 0x000fe200078ec0ff */
[----:B------:R-:W-:Y:S01]  /*3cff0*/  ULDC UR4, c[0x0][0x228] ;  /* 0x00008a0000047ab9 */ /* 0x000fe20000000800 */
[----:B------:R-:W-:Y:S01]  /*3d000*/  ULDC UR5, c[0x0][0x228] ;  /* 0x00008a0000057ab9 */ /* 0x000fe20000000800 */
[----:B------:R-:W-:-:S04]  /*3d010*/  ULDC UR6, c[0x0][0x228] ;  /* 0x00008a0000067ab9 */ /* 0x000fc80000000800 */
[----:B------:R-:W-:-:S04]  /*3d020*/  @P4 LOP3.LUT R0, R0, 0x8, RZ, 0xfc, !PT ;  /* 0x0000000800004812 */ /* 0x000fc800078efcff */
[----:B------:R-:W-:Y:S02]  /*3d030*/  LOP3.LUT R0, R0, 0xfffffffb, RZ, 0xc0, !PT ;  /* 0xfffffffb00007812 */ /* 0x000fe400078ec0ff */
[----:B------:R-:W-:Y:S01]  /*3d040*/  ISETP.LT.AND P4, PT, R21, UR7, !P2 ;  /* 0x0000000715007c0c */ /* 0x000fe2000d781270 */
[----:B------:R-:W-:Y:S01]  /*3d050*/  ULDC UR7, c[0x0][0x228] ;  /* 0x00008a0000077ab9 */ /* 0x000fe20000000800 */
        /* <DEDUP_REMOVED lines=8> */
[----:B------:R-:W-:Y:S01]  /*3d0e0*/  LOP3.LUT P0, RZ, R17, 0x40000, RZ, 0xc0, !PT ;  /* 0x0004000011ff7812 */ /* 0x000fe2000780c0ff */
        /* <DEDUP_REMOVED lines=15> */
[----:B------:R-:W-:Y:S02]  /*3d1e0*/  LOP3.LUT R2, R2, 0xf7ffffff, RZ, 0xc0, !PT ;  /* 0xf7ffffff02027812 */ /* 0x000fe400078ec0ff */
[----:B------:R-:W-:Y:S01]  /*3d1f0*/  LOP3.LUT P3, RZ, R17, 0x20000, RZ, 0xc0, !PT ;  /* 0x0002000011ff7812 */ /* 0x000fe2000786c0ff */
[----:B------:R-:W-:Y:S01]  /*3d200*/  ULDC UR4, c[0x0][0x228] ;  /* 0x00008a0000047ab9 */ /* 0x000fe20000000800 */
[----:B------:R-:W-:Y:S01]  /*3d210*/  ULDC UR5, c[0x0][0x228] ;  /* 0x00008a0000057ab9 */ /* 0x000fe20000000800 */
[----:B------:R-:W-:-:S02]  /*3d220*/  ULDC UR6, c[0x0][0x228] ;  /* 0x00008a0000067ab9 */ /* 0x000fc40000000800 */
        /* <DEDUP_REMOVED lines=233> */
[----:B------:R-:W-:Y:S01]  /*3e0c0*/  STL [R1+0x1500], R0 ;  /* 0x0015000001007387 */ /* 0x000fe20000100800 */
[----:B------:R-:W-:Y:S01]  /*3e0d0*/  LOP3.LUT P1, RZ, R17, 0x8, RZ, 0xc0, !PT ;  /* 0x0000000811ff7812 */ /* 0x000fe2000782c0ff */
[----:B------:R-:W-:Y:S01]  /*3e0e0*/  ULDC UR4, c[0x0][0x228] ;  /* 0x00008a0000047ab9 */ /* 0x000fe20000000800 */
[----:B------:R-:W-:Y:S01]  /*3e0f0*/  ULDC UR5, c[0x0][0x228] ;  /* 0x00008a0000057ab9 */ /* 0x000fe20000000800 */
[----:B------:R-:W-:-:S02]  /*3e100*/  ULDC UR6, c[0x0][0x228] ;  /* 0x00008a0000067ab9 */ /* 0x000fc40000000800 */
[----:B------:R-:W-:-:S04]  /*3e110*/  @P4 LOP3.LUT R3, R3, 0x8, RZ, 0xfc, !PT ;  /* 0x0000000803034812 */ /* 0x000fc800078efcff */
[----:B------:R-:W-:Y:S02]  /*3e120*/  LOP3.LUT R3, R3, 0xfffffffb, RZ, 0xc0, !PT ;  /* 0xfffffffb03037812 */ /* 0x000fe400078ec0ff */
[----:B------:R-:W-:Y:S01]  /*3e130*/  ISETP.LT.AND P4, PT, R21, UR7, !P2 ;  /* 0x0000000715007c0c */ /* 0x000fe2000d781270 */
[----:B------:R-:W-:Y:S01]  /*3e140*/  STL [R1+0x1504], R2 ;  /* 0x0015040201007387 */ /* 0x000fe20000100800 */
[----:B------:R-:W-:Y:S01]  /*3e150*/  ULDC UR7, c[0x0][0x228] ;  /* 0x00008a0000077ab9 */ /* 0x000fe20000000800 */
[----:B------:R-:W-:-:S04]  /*3e160*/  @P6 LOP3.LUT R3, R3, 0x4, RZ, 0xfc, !PT ;  /* 0x0000000403036812 */ /* 0x000fc800078efcff */
[----:B------:R-:W-:-:S04]  /*3e170*/  LOP3.LUT R3, R3, 0xfffffffd, RZ, 0xc0, !PT ;  /* 0xfffffffd03037812 */ /* 0x000fc800078ec0ff */
[----:B------:R-:W-:-:S04]  /*3e180*/  @P5 LOP3.LUT R3, R3, 0x2, RZ, 0xfc, !PT ;  /* 0x0000000203035812 */ /* 0x000fc800078efcff */
[----:B------:R-:W-:-:S04]  /*3e190*/  LOP3.LUT R3, R3, 0xfffffffe, RZ, 0xc0, !PT ;  /* 0xfffffffe03037812 */ /* 0x000fc800078ec0ff */
[----:B------:R-:W-:-:S05]  /*3e1a0*/  @P4 LOP3.LUT R3, R3, 0x1, RZ, 0xfc, !PT ;  /* 0x0000000103034812 */ /* 0x000fca00078efcff */
[----:B------:R0:W-:Y:S04]  /*3e1b0*/  STL [R1+0x1508], R3 ;  /* 0x0015080301007387 */ /* 0x0001e80000100800 */
[----:B0-----:R-:W2:Y:S01]  /*3e1c0*/  LDL.LU R3, [R1+0x918] ;  /* 0x0009180001037983 */ /* 0x001ea20000300800 */
        /* <DEDUP_REMOVED lines=8> */
[----:B------:R-:W-:-:S04]  /*3e250*/  LOP3.LUT R4, R4, 0xbfffffff, RZ, 0xc0, !PT ;  /* 0xbfffffff04047812 */ /* 0x000fc800078ec0ff */
[----:B------:R-:W-:-:S04]  /*3e260*/  @P6 LOP3.LUT R4, R4, 0x40000000, RZ, 0xfc, !PT ;  /* 0x4000000004046812 */ /* 0x000fc800078efcff */
[----:B------:R-:W-:-:S04]  /*3e270*/  LOP3.LUT R4, R4, 0xdfffffff, RZ, 0xc0, !PT ;  /* 0xdfffffff04047812 */ /* 0x000fc800078ec0ff */
[----:B------:R-:W-:-:S04]  /*3e280*/  @P5 LOP3.LUT R4, R4, 0x20000000, RZ, 0xfc, !PT ;  /* 0x2000000004045812 */ /* 0x000fc800078efcff */
[----:B------:R-:W-:Y:S02]  /*3e290*/  LOP3.LUT R4, R4, 0xefffffff, RZ, 0xc0, !PT ;  /* 0xefffffff04047812 */ /* 0x000fe400078ec0ff */
[----:B------:R-:W-:Y:S02]  /*3e2a0*/  ISETP.LT.AND P6, PT, R19, UR5, !P0 ;  /* 0x0000000513007c0c */ /* 0x000fe4000c7c1270 */
[----:B------:R-:W-:Y:S02]  /*3e2b0*/  ISETP.LT.AND P5, PT, R20, UR6, !P0 ;  /* 0x0000000614007c0c */ /* 0x000fe4000c7a1270 */
[C---:B------:R-:W-:Y:S01]  /*3e2c0*/  LOP3.LUT P3, RZ, R17.reuse, 0x2, RZ, 0xc0, !PT ;  /* 0x0000000211ff7812 */ /* 0x040fe2000786c0ff */
[----:B------:R-:W-:Y:S01]  /*3e2d0*/  ULDC UR5, c[0x0][0x228] ;  /* 0x00008a0000057ab9 */ /* 0x000fe20000000800 */
[----:B------:R-:W-:Y:S01]  /*3e2e0*/  ULDC UR6, c[0x0][0x228] ;  /* 0x00008a0000067ab9 */ /* 0x000fe20000000800 */
[----:B------:R-:W-:Y:S02]  /*3e2f0*/  LOP3.LUT P2, RZ, R17, 0x1, RZ, 0xc0, !PT ;  /* 0x0000000111ff7812 */ /* 0x000fe4000784c0ff */
[----:B--2---:R-:W-:Y:S01]  /*3e300*/  ISETP.LT.AND P4, PT, R3, UR7, !P1 ;  /* 0x0000000703007c0c */ /* 0x004fe2000cf81270 */
[----:B------:R-:W-:-:S12]  /*3e310*/  ULDC UR7, c[0x0][0x228] ;  /* 0x00008a0000077ab9 */ /* 0x000fd80000000800 */
[----:B------:R-:W-:Y:S02]  /*3e320*/  @P4 LOP3.LUT R4, R4, 0x10000000, RZ, 0xfc, !PT ;  /* 0x1000000004044812 */ /* 0x000fe400078efcff */
[----:B------:R-:W-:Y:S01]  /*3e330*/  ISETP.LT.AND P4, PT, R29, UR4, !P0 ;  /* 0x000000041d007c0c */ /* 0x000fe2000c781270 */
[----:B------:R-:W-:Y:S01]  /*3e340*/  ULDC UR4, c[0x0][0x228] ;  /* 0x00008a0000047ab9 */ /* 0x000fe20000000800 */
[----:B------:R-:W-:-:S11]  /*3e350*/  LOP3.LUT R4, R4, 0xf7ffffff, RZ, 0xc0, !PT ;  /* 0xf7ffffff04047812 */ /* 0x000fd600078ec0ff */
        /* <DEDUP_REMOVED lines=236> */
[----:B------:R-:W-:Y:S02]  /*3f220*/  @P4 LOP3.LUT R5, R5, 0x8, RZ, 0xfc, !PT ;  /* 0x0000000805054812 */ /* 0x000fe400078efcff */
[----:B------:R-:W-:Y:S01]  /*3f230*/  ISETP.LT.AND P4, PT, R29, UR7, !P2 ;  /* 0x000000071d007c0c */ /* 0x000fe2000d781270 */
[----:B------:R-:W-:Y:S01]  /*3f240*/  ULDC UR7, c[0x0][0x228] ;  /* 0x00008a0000077ab9 */ /* 0x000fe20000000800 */
[----:B------:R-:W-:-:S04]  /*3f250*/  LOP3.LUT R5, R5, 0xfffffffb, RZ, 0xc0, !PT ;  /* 0xfffffffb05057812 */ /* 0x000fc800078ec0ff */
[----:B------:R-:W-:Y:S02]  /*3f260*/  @P6 LOP3.LUT R5, R5, 0x4, RZ, 0xfc, !PT ;  /* 0x0000000405056812 */ /* 0x000fe400078efcff */
[----:B------:R-:W-:Y:S02]  /*3f270*/  ISETP.LT.AND P6, PT, R19, UR5, !P1 ;  /* 0x0000000513007c0c */ /* 0x000fe4000cfc1270 */
[----:B------:R-:W-:Y:S01]  /*3f280*/  LOP3.LUT P0, RZ, R11, 0x8000, RZ, 0xc0, !PT ;  /* 0x000080000bff7812 */ /* 0x000fe2000780c0ff */
[----:B------:R-:W-:Y:S01]  /*3f290*/  ULDC UR5, c[0x0][0x228] ;  /* 0x00008a0000057ab9 */ /* 0x000fe20000000800 */
[----:B------:R-:W-:Y:S02]  /*3f2a0*/  LOP3.LUT R5, R5, 0xfffffffd, RZ, 0xc0, !PT ;  /* 0xfffffffd05057812 */ /* 0x000fe400078ec0ff */
[----:B------:R-:W-:Y:S02]  /*3f2b0*/  @P4 LOP3.LUT R6, R6, 0x20000000, RZ, 0xfc, !PT ;  /* 0x2000000006064812 */ /* 0x000fe400078efcff */
[----:B------:R-:W-:-:S02]  /*3f2c0*/  ISETP.LT.AND P4, PT, R29, UR4, !P1 ;  /* 0x000000041d007c0c */ /* 0x000fc4000cf81270 */
[----:B------:R-:W-:Y:S02]  /*3f2d0*/  @P5 LOP3.LUT R5, R5, 0x2, RZ, 0xfc, !PT ;  /* 0x0000000205055812 */ /* 0x000fe400078efcff */
[----:B------:R-:W-:Y:S02]  /*3f2e0*/  ISETP.LT.AND P5, PT, R20, UR6, !P1 ;  /* 0x0000000614007c0c */ /* 0x000fe4000cfa1270 */
[----:B------:R-:W-:Y:S01]  /*3f2f0*/  LOP3.LUT R6, R6, 0x7fffffff, RZ, 0xc0, !PT ;  /* 0x7fffffff06067812 */ /* 0x000fe200078ec0ff */
[----:B------:R-:W-:Y:S01]  /*3f300*/  ULDC UR4, c[0x0][0x228] ;  /* 0x00008a0000047ab9 */ /* 0x000fe20000000800 */
[----:B------:R-:W-:Y:S01]  /*3f310*/  LOP3.LUT R5, R5, 0xfffffffe, RZ, 0xc0, !PT ;  /* 0xfffffffe05057812 */ /* 0x000fe200078ec0ff */
[----:B------:R-:W-:Y:S01]  /*3f320*/  ULDC UR6, c[0x0][0x228] ;  /* 0x00008a0000067ab9 */ /* 0x000fe20000000800 */
[----:B------:R-:W-:-:S04]  /*3f330*/  @P6 LOP3.LUT R6, R6, 0x80000000, RZ, 0xfc, !PT ;  /* 0x8000000006066812 */ /* 0x000fc800078efcff */
[----:B------:R-:W-:Y:S02]  /*3f340*/  LOP3.LUT R6, R6, 0xbfffffff, RZ, 0xc0, !PT ;  /* 0xbfffffff06067812 */ /* 0x000fe400078ec0ff */
[----:B------:R-:W-:Y:S02]  /*3f350*/  @P4 LOP3.LUT R5, R5, 0x1, RZ, 0xfc, !PT ;  /* 0x0000000105054812 */ /* 0x000fe400078efcff */
[----:B------:R-:W-:Y:S02]  /*3f360*/  ISETP.LT.AND P4, PT, R3, UR7, !P1 ;  /* 0x0000000703007c0c */ /* 0x000fe4000cf81270 */
[----:B------:R-:W-:Y:S02]  /*3f370*/  @P5 LOP3.LUT R6, R6, 0x40000000, RZ, 0xfc, !PT ;  /* 0x4000000006065812 */ /* 0x000fe400078efcff */
[----:B------:R-:W-:Y:S02]  /*3f380*/  ISETP.LT.AND P6, PT, R20, UR5, !P0 ;  /* 0x0000000514007c0c */ /* 0x000fe4000c7c1270 */
[----:B------:R-:W-:Y:S01]  /*3f390*/  ISETP.LT.AND P5, PT, R19, UR6, !P0 ;  /* 0x0000000613007c0c */ /* 0x000fe2000c7a1270 */
[----:B------:R-:W-:Y:S01]  /*3f3a0*/  ULDC UR7, c[0x0][0x228] ;  /* 0x00008a0000077ab9 */ /* 0x000fe20000000800 */
[----:B------:R-:W-:-:S02]  /*3f3b0*/  LOP3.LUT R6, R6, 0xfbffffff, RZ, 0xc0, !PT ;  /* 0xfbffffff06067812 */ /* 0x000fc400078ec0ff */
[----:B------:R-:W-:Y:S01]  /*3f3c0*/  LOP3.LUT P3, RZ, R11, 0x10000, RZ, 0xc0, !PT ;  /* 0x000100000bff7812 */ /* 0x000fe2000786c0ff */
[----:B------:R-:W-:Y:S01]  /*3f3d0*/  ULDC UR5, c[0x0][0x228] ;  /* 0x00008a0000057ab9 */ /* 0x000fe20000000800 */
[----:B------:R-:W-:Y:S01]  /*3f3e0*/  ULDC UR6, c[0x0][0x228] ;  /* 0x00008a0000067ab9 */ /* 0x000fe20000000800 */
        /* <DEDUP_REMOVED lines=240> */
[----:B------:R-:W-:Y:S01]  /*402f0*/  LOP3.LUT R8, R8, 0x7fffffff, RZ, 0xc0, !PT ;  /* 0x7fffffff08087812 */ /* 0x000fe200078ec0ff */
[----:B------:R-:W-:Y:S01]  /*40300*/  ULDC UR6, c[0x0][0x228] ;  /* 0x00008a0000067ab9 */ /* 0x000fe20000000800 */
        /* <DEDUP_REMOVED lines=174> */
[----:B------:R-:W-:Y:S02]  /*40df0*/  LOP3.LUT R9, R9, 0xfdffffff, RZ, 0xc0, !PT ;  /* 0xfdffffff09097812 */ /* 0x000fe400078ec0ff */
[----:B------:R-:W-:Y:S02]  /*40e00*/  ISETP.LT.AND P6, PT, R29, UR4, !P3 ;  /* 0x000000041d007c0c */ /* 0x000fe4000dfc1270 */
[----:B------:R-:W-:Y:S01]  /*40e10*/  LOP3.LUT P2, RZ, R13, 0x1000000, RZ, 0xc0, !PT ;  /* 0x010000000dff7812 */ /* 0x000fe2000784c0ff */
[----:B------:R-:W-:Y:S01]  /*40e20*/  ULDC UR4, c[0x0][0x228] ;  /* 0x00008a0000047ab9 */ /* 0x000fe20000000800 */
[----:B------:R-:W-:-:S04]  /*40e30*/  @P5 LOP3.LUT R9, R9, 0x2000000, RZ, 0xfc, !PT ;  /* 0x0200000009095812 */ /* 0x000fc800078efcff */
[----:B------:R-:W-:-:S04]  /*40e40*/  LOP3.LUT R9, R9, 0xfeffffff, RZ, 0xc0, !PT ;  /* 0xfeffffff09097812 */ /* 0x000fc800078ec0ff */
[----:B------:R-:W-:Y:S02]  /*40e50*/  @P4 LOP3.LUT R9, R9, 0x1000000, RZ, 0xfc, !PT ;  /* 0x0100000009094812 */ /* 0x000fe400078efcff */
[----:B------:R-:W-:Y:S02]  /*40e60*/  ISETP.LT.AND P4, PT, R19, UR5, !P3 ;  /* 0x0000000513007c0c */ /* 0x000fe4000df81270 */
[----:B------:R-:W-:Y:S02]  /*40e70*/  ISETP.LT.AND P5, PT, R20, UR6, !P3 ;  /* 0x0000000614007c0c */ /* 0x000fe4000dfa1270 */
[----:B------:R-:W-:Y:S01]  /*40e80*/  LOP3.LUT R9, R9, 0xff7fffff, RZ, 0xc0, !PT ;  /* 0xff7fffff09097812 */ /* 0x000fe200078ec0ff */
[----:B------:R-:W-:Y:S01]  /*40e90*/  ULDC UR5, c[0x0][0x228] ;  /* 0x00008a0000057ab9 */ /* 0x000fe20000000800 */
[----:B------:R-:W-:Y:S02]  /*40ea0*/  ULDC UR6, c[0x0][0x228] ;  /* 0x00008a0000067ab9 */ /* 0x000fe40000000800 */
[----:B------:R-:W-:-:S04]  /*40eb0*/  @P6 LOP3.LUT R9, R9, 0x800000, RZ, 0xfc, !PT ;  /* 0x0080000009096812 */ /* 0x000fc800078efcff */
[----:B------:R-:W-:Y:S02]  /*40ec0*/  LOP3.LUT R9, R9, 0xffbfffff, RZ, 0xc0, !PT ;  /* 0xffbfffff09097812 */ /* 0x000fe400078ec0ff */
[----:B------:R-:W-:Y:S02]  /*40ed0*/  ISETP.LT.AND P3, PT, R3, UR7, !P3 ;  /* 0x0000000703007c0c */ /* 0x000fe4000df61270 */
[----:B------:R-:W-:Y:S01]  /*40ee0*/  ISETP.LT.AND P6, PT, R29, UR4, !P2 ;  /* 0x000000041d007c0c */ /* 0x000fe2000d7c1270 */
[----:B------:R-:W-:Y:S01]  /*40ef0*/  ULDC UR7, c[0x0][0x228] ;  /* 0x00008a0000077ab9 */ /* 0x000fe20000000800 */
[----:B------:R-:W-:Y:S02]  /*40f00*/  @P4 LOP3.LUT R9, R9, 0x400000, RZ, 0xfc, !PT ;  /* 0x0040000009094812 */ /* 0x000fe400078efcff */
[----:B------:R-:W-:Y:S01]  /*40f10*/  LOP3.LUT P1, RZ, R13, 0x800000, RZ, 0xc0, !PT ;  /* 0x008000000dff7812 */ /* 0x000fe2000782c0ff */
[----:B------:R-:W-:Y:S01]  /*40f20*/  ULDC UR4, c[0x0][0x228] ;  /* 0x00008a0000047ab9 */ /* 0x000fe20000000800 */
[----:B------:R-:W-:-:S04]  /*40f30*/  LOP3.LUT R9, R9, 0xffdfffff, RZ, 0xc0, !PT ;  /* 0xffdfffff09097812 */ /* 0x000fc800078ec0ff */
        /* <DEDUP_REMOVED lines=41> */
[----:B------:R-:W-:-:S07]  /*411d0*/  ULDC UR6, c[0x0][0x228] ;  /* 0x00008a0000067ab9 */ /* 0x000fce0000000800 */
[----:B------:R-:W-:-:S04]  /*411e0*/  @P1 LOP3.LUT R9, R9, 0x800, RZ, 0xfc, !PT ;  /* 0x0000080009091812 */ /* 0x000fc800078efcff */
[----:B------:R-:W-:Y:S02]  /*411f0*/  LOP3.LUT R9, R9, 0xfffffbff, RZ, 0xc0, !PT ;  /* 0xfffffbff09097812 */ /* 0x000fe400078ec0ff */
[----:B------:R-:W-:Y:S01]  /*41200*/  ISETP.LT.AND P0, PT, R3, UR7, !P0 ;  /* 0x0000000703007c0c */ /* 0x000fe2000c701270 */
[----:B------:R-:W-:Y:S01]  /*41210*/  ULDC UR7, c[0x0][0x228] ;  /* 0x00008a0000077ab9 */ /* 0x000fe20000000800 */
[----:B------:R-:W-:-:S04]  /*41220*/  @P6 LOP3.LUT R9, R9, 0x400, RZ, 0xfc, !PT ;  /* 0x0000040009096812 */ /* 0x000fc800078efcff */
[----:B------:R-:W-:-:S04]  /*41230*/  LOP3.LUT R9, R9, 0xfffffdff, RZ, 0xc0, !PT ;  /* 0xfffffdff09097812 */ /* 0x000fc800078ec0ff */
[----:B------:R-:W-:Y:S02]  /*41240*/  @P5 LOP3.LUT R9, R9, 0x200, RZ, 0xfc, !PT ;  /* 0x0000020009095812 */ /* 0x000fe400078efcff */
[----:B------:R-:W-:Y:S02]  /*41250*/  ISETP.LT.AND P5, PT, R29, UR4, !P4 ;  /* 0x000000041d007c0c */ /* 0x000fe4000e7a1270 */
[----:B------:R-:W-:Y:S02]  /*41260*/  ISETP.LT.AND P6, PT, R19, UR5, !P4 ;  /* 0x0000000513007c0c */ /* 0x000fe4000e7c1270 */
[----:B------:R-:W-:Y:S02]  /*41270*/  LOP3.LUT P3, RZ, R13, 0x100000, RZ, 0xc0, !PT ;  /* 0x001000000dff7812 */ /* 0x000fe4000786c0ff */
[----:B------:R-:W-:Y:S01]  /*41280*/  LOP3.LUT R9, R9, 0xfffffeff, RZ, 0xc0, !PT ;  /* 0xfffffeff09097812 */ /* 0x000fe200078ec0ff */
[----:B------:R-:W-:Y:S01]  /*41290*/  ULDC UR4, c[0x0][0x228] ;  /* 0x00008a0000047ab9 */ /* 0x000fe20000000800 */
[----:B------:R-:W-:-:S02]  /*412a0*/  ULDC UR5, c[0x0][0x228] ;  /* 0x00008a0000057ab9 */ /* 0x000fc40000000800 */
[----:B------:R-:W-:-:S04]  /*412b0*/  @P0 LOP3.LUT R9, R9, 0x100, RZ, 0xfc, !PT ;  /* 0x0000010009090812 */ /* 0x000fc800078efcff */
[----:B------:R-:W-:-:S04]  /*412c0*/  LOP3.LUT R9, R9, 0xffffff7f, RZ, 0xc0, !PT ;  /* 0xffffff7f09097812 */ /* 0x000fc800078ec0ff */
[----:B------:R-:W-:Y:S02]  /*412d0*/  @P5 LOP3.LUT R9, R9, 0x80, RZ, 0xfc, !PT ;  /* 0x0000008009095812 */ /* 0x000fe400078efcff */
[----:B------:R-:W-:Y:S02]  /*412e0*/  ISETP.LT.AND P5, PT, R20, UR6, !P4 ;  /* 0x0000000614007c0c */ /* 0x000fe4000e7a1270 */
[----:B------:R-:W-:Y:S02]  /*412f0*/  LOP3.LUT R9, R9, 0xffffffbf, RZ, 0xc0, !PT ;  /* 0xffffffbf09097812 */ /* 0x000fe400078ec0ff */
[----:B------:R-:W-:Y:S01]  /*41300*/  ISETP.LT.AND P4, PT, R3, UR7, !P4 ;  /* 0x0000000703007c0c */ /* 0x000fe2000e781270 */
[----:B------:R-:W-:Y:S01]  /*41310*/  ULDC UR6, c[0x0][0x228] ;  /* 0x00008a0000067ab9 */ /* 0x000fe20000000800 */
[----:B------:R-:W-:Y:S02]  /*41320*/  LOP3.LUT R26, R26, 0xfff7ffff, RZ, 0xc0, !PT ;  /* 0xfff7ffff1a1a7812 */ /* 0x000fe400078ec0ff */
[----:B------:R-:W-:-:S02]  /*41330*/  @P6 LOP3.LUT R9, R9, 0x40, RZ, 0xfc, !PT ;  /* 0x0000004009096812 */ /* 0x000fc400078efcff */
[----:B------:R-:W-:Y:S01]  /*41340*/  LOP3.LUT P2, RZ, R13, 0x80000, RZ, 0xc0, !PT ;  /* 0x000800000dff7812 */ /* 0x000fe2000784c0ff */
[----:B------:R-:W-:Y:S01]  /*41350*/  ULDC UR7, c[0x0][0x228] ;  /* 0x00008a0000077ab9 */ /* 0x000fe20000000800 */
[----:B------:R-:W-:Y:S02]  /*41360*/  LOP3.LUT R9, R9, 0xffffffdf, RZ, 0xc0, !PT ;  /* 0xffffffdf09097812 */ /* 0x000fe400078ec0ff */
[----:B------:R-:W-:Y:S01]  /*41370*/  ISETP.LT.AND P6, PT, R29, UR4, !P3 ;  /* 0x000000041d007c0c */ /* 0x000fe2000dfc1270 */
[----:B------:R-:W-:Y:S01]  /*41380*/  ULDC UR4, c[0x0][0x228] ;  /* 0x00008a0000047ab9 */ /* 0x000fe20000000800 */
[----:B------:R-:W-:-:S04]  /*41390*/  @P5 LOP3.LUT R9, R9, 0x20, RZ, 0xfc, !PT ;  /* 0x0000002009095812 */ /* 0x000fc800078efcff */
[----:B------:R-:W-:-:S04]  /*413a0*/  LOP3.LUT R9, R9, 0xffffffef, RZ, 0xc0, !PT ;  /* 0xffffffef09097812 */ /* 0x000fc800078ec0ff */
[----:B------:R-:W-:-:S04]  /*413b0*/  @P4 LOP3.LUT R9, R9, 0x10, RZ, 0xfc, !PT ;  /* 0x0000001009094812 */ /* 0x000fc800078efcff */
[----:B------:R-:W-:Y:S02]  /*413c0*/  LOP3.LUT R9, R9, 0xfffffff7, RZ, 0xc0, !PT ;  /* 0xfffffff709097812 */ /* 0x000fe400078ec0ff */
[----:B------:R-:W-:Y:S02]  /*413d0*/  ISETP.LT.AND P5, PT, R19, UR5, !P3 ;  /* 0x0000000513007c0c */ /* 0x000fe4000dfa1270 */
[----:B------:R-:W-:Y:S02]  /*413e0*/  ISETP.LT.AND P4, PT, R20, UR6, !P3 ;  /* 0x0000000614007c0c */ /* 0x000fe4000df81270 */
[----:B------:R-:W-:Y:S02]  /*413f0*/  @P6 LOP3.LUT R9, R9, 0x8, RZ, 0xfc, !PT ;  /* 0x0000000809096812 */ /* 0x000fe400078efcff */
[----:B------:R-:W-:Y:S01]  /*41400*/  LOP3.LUT P6, RZ, R13, 0x40, RZ, 0xc0, !PT ;  /* 0x000000400dff7812 */ /* 0x000fe200078cc0ff */
[----:B------:R-:W-:Y:S01]  /*41410*/  ULDC UR5, c[0x0][0x228] ;  /* 0x00008a0000057ab9 */ /* 0x000fe20000000800 */
[----:B------:R-:W-:Y:S01]  /*41420*/  ULDC UR6, c[0x0][0x228] ;  /* 0x00008a0000067ab9 */ /* 0x000fe20000000800 */
[----:B------:R-:W-:-:S02]  /*41430*/  LOP3.LUT R9, R9, 0xfffffffb, RZ, 0xc0, !PT ;  /* 0xfffffffb09097812 */ /* 0x000fc400078ec0ff */
[----:B------:R-:W-:Y:S01]  /*41440*/  ISETP.LT.AND P3, PT, R3, UR7, !P3 ;  /* 0x0000000703007c0c */ /* 0x000fe2000df61270 */
[----:B------:R-:W-:Y:S01]  /*41450*/  ULDC UR7, c[0x0][0x228] ;  /* 0x00008a0000077ab9 */ /* 0x000fe20000000800 */
[----:B------:R-:W-:Y:S02]  /*41460*/  @P5 LOP3.LUT R9, R9, 0x4, RZ, 0xfc, !PT ;  /* 0x0000000409095812 */ /* 0x000fe400078efcff */
[----:B------:R-:W-:Y:S02]  /*41470*/  ISETP.LT.AND P5, PT, R29, UR4, !P2 ;  /* 0x000000041d007c0c */ /* 0x000fe4000d7a1270 */
[C---:B------:R-:W-:Y:S01]  /*41480*/  LOP3.LUT P1, RZ, R13.reuse, 0x40000, RZ, 0xc0, !PT ;  /* 0x000400000dff7812 */ /* 0x040fe2000782c0ff */
[----:B------:R-:W-:Y:S01]  /*41490*/  ULDC UR4, c[0x0][0x228] ;  /* 0x00008a0000047ab9 */ /* 0x000fe20000000800 */
[----:B------:R-:W-:Y:S02]  /*414a0*/  @P6 LOP3.LUT R26, R26, 0x80000, RZ, 0xfc, !PT ;  /* 0x000800001a1a6812 */ /* 0x000fe400078efcff */
[----:B------:R-:W-:-:S02]  /*414b0*/  LOP3.LUT P6, RZ, R13, 0x80, RZ, 0xc0, !PT ;  /* 0x000000800dff7812 */ /* 0x000fc400078cc0ff */
[----:B------:R-:W-:Y:S02]  /*414c0*/  LOP3.LUT R9, R9, 0xfffffffd, RZ, 0xc0, !PT ;  /* 0xfffffffd09097812 */ /* 0x000fe400078ec0ff */
[----:B------:R-:W-:Y:S02]  /*414d0*/  LOP3.LUT R26, R26, 0xffefffff, RZ, 0xc0, !PT ;  /* 0xffefffff1a1a7812 */ /* 0x000fe400078ec0ff */
[----:B------:R-:W-:Y:S02]  /*414e0*/  @P4 LOP3.LUT R9, R9, 0x2, RZ, 0xfc, !PT ;  /* 0x0000000209094812 */ /* 0x000fe400078efcff */
[----:B------:R-:W-:Y:S01]  /*414f0*/  ISETP.LT.AND P4, PT, R19, UR5, !P2 ;  /* 0x0000000513007c0c */ /* 0x000fe2000d781270 */
[----:B------:R-:W-:Y:S01]  /*41500*/  ULDC UR5, c[0x0][0x228] ;  /* 0x00008a0000057ab9 */ /* 0x000fe20000000800 */
[----:B------:R-:W-:Y:S02]  /*41510*/  LOP3.LUT R9, R9, 0xfffffffe, RZ, 0xc0, !PT ;  /* 0xfffffffe09097812 */ /* 0x000fe400078ec0ff */
[----:B------:R-:W-:-:S02]  /*41520*/  @P5 LOP3.LUT R10, R10, 0x80000000, RZ, 0xfc, !PT ;  /* 0x800000000a0a5812 */ /* 0x000fc400078efcff */
[----:B------:R-:W-:Y:S02]  /*41530*/  @P6 LOP3.LUT R26, R26, 0x100000, RZ, 0xfc, !PT ;  /* 0x001000001a1a6812 */ /* 0x000fe400078efcff */
[----:B------:R-:W-:Y:S02]  /*41540*/  LOP3.LUT P6, RZ, R13, 0x100, RZ, 0xc0, !PT ;  /* 0x000001000dff7812 */ /* 0x000fe400078cc0ff */
[----:B------:R-:W-:Y:S02]  /*41550*/  @P3 LOP3.LUT R9, R9, 0x1, RZ, 0xfc, !PT ;  /* 0x0000000109093812 */ /* 0x000fe400078efcff */
[----:B------:R-:W-:Y:S02]  /*41560*/  ISETP.LT.AND P3, PT, R20, UR6, !P2 ;  /* 0x0000000614007c0c */ /* 0x000fe4000d761270 */
[----:B------:R-:W-:Y:S02]  /*41570*/  LOP3.LUT R10, R10, 0xbfffffff, RZ, 0xc0, !PT ;  /* 0xbfffffff0a0a7812 */ /* 0x000fe400078ec0ff */
[----:B------:R-:W-:Y:S01]  /*41580*/  LOP3.LUT R26, R26, 0xffdfffff, RZ, 0xc0, !PT ;  /* 0xffdfffff1a1a7812 */ /* 0x000fe200078ec0ff */
[----:B------:R-:W-:Y:S01]  /*41590*/  ULDC UR6, c[0x0][0x228] ;  /* 0x00008a0000067ab9 */ /* 0x000fe20000000800 */
[----:B------:R-:W-:-:S02]  /*415a0*/  @P4 LOP3.LUT R10, R10, 0x40000000, RZ, 0xfc, !PT ;  /* 0x400000000a0a4812 */ /* 0x000fc400078efcff */
[----:B------:R-:W-:Y:S02]  /*415b0*/  ISETP.LT.AND P2, PT, R3, UR7, !P2 ;  /* 0x0000000703007c0c */ /* 0x000fe4000d741270 */
[----:B------:R-:W-:Y:S02]  /*415c0*/  @P6 LOP3.LUT R26, R26, 0x200000, RZ, 0xfc, !PT ;  /* 0x002000001a1a6812 */ /* 0x000fe400078efcff */
[----:B------:R-:W-:Y:S02]  /*415d0*/  LOP3.LUT R10, R10, 0xdfffffff, RZ, 0xc0, !PT ;  /* 0xdfffffff0a0a7812 */ /* 0x000fe400078ec0ff */
[----:B------:R-:W-:Y:S02]  /*415e0*/  LOP3.LUT P6, RZ, R13, 0x200, RZ, 0xc0, !PT ;  /* 0x000002000dff7812 */ /* 0x000fe400078cc0ff */
[----:B------:R-:W-:Y:S02]  /*415f0*/  ISETP.LT.AND P4, PT, R29, UR4, !P1 ;  /* 0x000000041d007c0c */ /* 0x000fe4000cf81270 */
[----:B------:R-:W-:-:S02]  /*41600*/  LOP3.LUT R26, R26, 0xffbfffff, RZ, 0xc0, !PT ;  /* 0xffbfffff1a1a7812 */ /* 0x000fc400078ec0ff */
[----:B------:R-:W-:Y:S01]  /*41610*/  @P3 LOP3.LUT R10, R10, 0x20000000, RZ, 0xfc, !PT ;  /* 0x200000000a0a3812 */ /* 0x000fe200078efcff */
[----:B------:R-:W-:Y:S01]  /*41620*/  ULDC UR7, c[0x0][0x228] ;  /* 0x00008a0000077ab9 */ /* 0x000fe20000000800 */
[----:B------:R-:W-:Y:S01]  /*41630*/  LOP3.LUT P0, RZ, R13, 0x20000, RZ, 0xc0, !PT ;  /* 0x000200000dff7812 */ /* 0x000fe2000780c0ff */
[----:B------:R-:W-:Y:S01]  /*41640*/  ULDC UR4, c[0x0][0x228] ;  /* 0x00008a0000047ab9 */ /* 0x000fe20000000800 */
[----:B------:R-:W-:Y:S02]  /*41650*/  LOP3.LUT R10, R10, 0xefffffff, RZ, 0xc0, !PT ;  /* 0xefffffff0a0a7812 */ /* 0x000fe400078ec0ff */
[----:B------:R-:W-:Y:S01]  /*41660*/  ISETP.LT.AND P3, PT, R19, UR5, !P1 ;  /* 0x0000000513007c0c */ /* 0x000fe2000cf61270 */
[----:B------:R-:W-:Y:S01]  /*41670*/  ULDC UR5, c[0x0][0x228] ;  /* 0x00008a0000057ab9 */ /* 0x000fe20000000800 */
[----:B------:R-:W-:Y:S02]  /*41680*/  @P2 LOP3.LUT R10, R10, 0x10000000, RZ, 0xfc, !PT ;  /* 0x100000000a0a2812 */ /* 0x000fe400078efcff */
[----:B------:R-:W-:-:S02]  /*41690*/  @P6 LOP3.LUT R26, R26, 0x400000, RZ, 0xfc, !PT ;  /* 0x004000001a1a6812 */ /* 0x000fc400078efcff */
[----:B------:R-:W-:Y:S02]  /*416a0*/  LOP3.LUT P6, RZ, R13, 0x400, RZ, 0xc0, !PT ;  /* 0x000004000dff7812 */ /* 0x000fe400078cc0ff */
[----:B------:R-:W-:Y:S02]  /*416b0*/  LOP3.LUT R10, R10, 0xf7ffffff, RZ, 0xc0, !PT ;  /* 0xf7ffffff0a0a7812 */ /* 0x000fe400078ec0ff */
[----:B------:R-:W-:Y:S02]  /*416c0*/  ISETP.LT.AND P2, PT, R20, UR6, !P1 ;  /* 0x0000000614007c0c */ /* 0x000fe4000cf41270 */
[----:B------:R-:W-:Y:S02]  /*416d0*/  @P4 LOP3.LUT R10, R10, 0x8000000, RZ, 0xfc, !PT ;  /* 0x080000000a0a4812 */ /* 0x000fe400078efcff */
[----:B------:R-:W-:Y:S01]  /*416e0*/  LOP3.LUT R26, R26, 0xff7fffff, RZ, 0xc0, !PT ;  /* 0xff7fffff1a1a7812 */ /* 0x000fe200078ec0ff */
[----:B------:R-:W-:Y:S01]  /*416f0*/  ULDC UR6, c[0x0][0x228] ;  /* 0x00008a0000067ab9 */ /* 0x000fe20000000800 */
[----:B------:R-:W-:-:S02]  /*41700*/  LOP3.LUT R10, R10, 0xfbffffff, RZ, 0xc0, !PT ;  /* 0xfbffffff0a0a7812 */ /* 0x000fc400078ec0ff */
[----:B------:R-:W-:Y:S01]  /*41710*/  ISETP.LT.AND P1, PT, R3, UR7, !P1 ;  /* 0x0000000703007c0c */ /* 0x000fe2000cf21270 */
[----:B------:R-:W-:Y:S01]  /*41720*/  ULDC UR7, c[0x0][0x228] ;  /* 0x00008a0000077ab9 */ /* 0x000fe20000000800 */
[----:B------:R-:W-:Y:S02]  /*41730*/  @P3 LOP3.LUT R10, R10, 0x4000000, RZ, 0xfc, !PT ;  /* 0x040000000a0a3812 */ /* 0x000fe400078efcff */
[----:B------:R-:W-:Y:S02]  /*41740*/  @P6 LOP3.LUT R26, R26, 0x800000, RZ, 0xfc, !PT ;  /* 0x008000001a1a6812 */ /* 0x000fe400078efcff */
[----:B------:R-:W-:Y:S02]  /*41750*/  LOP3.LUT P6, RZ, R13, 0x800, RZ, 0xc0, !PT ;  /* 0x000008000dff7812 */ /* 0x000fe400078cc0ff */
[----:B------:R-:W-:-:S04]  /*41760*/  LOP3.LUT R10, R10, 0xfdffffff, RZ, 0xc0, !PT ;  /* 0xfdffffff0a0a7812 */ /* 0x000fc800078ec0ff */
[----:B------:R-:W-:Y:S02]  /*41770*/  @P2 LOP3.LUT R10, R10, 0x2000000, RZ, 0xfc, !PT ;  /* 0x020000000a0a2812 */ /* 0x000fe400078efcff */
[----:B------:R-:W-:Y:S02]  /*41780*/  LOP3.LUT R26, R26, 0xfeffffff, RZ, 0xc0, !PT ;  /* 0xfeffffff1a1a7812 */ /* 0x000fe400078ec0ff */
[----:B------:R-:W-:-:S03]  /*41790*/  LOP3.LUT R10, R10, 0xfeffffff, RZ, 0xc0, !PT ;  /* 0xfeffffff0a0a7812 */ /* 0x000fc600078ec0ff */
[----:B------:R-:W-:Y:S02]  /*417a0*/  @P6 LOP3.LUT R26, R26, 0x1000000, RZ, 0xfc, !PT ;  /* 0x010000001a1a6812 */ /* 0x000fe400078efcff */
[----:B------:R-:W-:Y:S02]  /*417b0*/  @P1 LOP3.LUT R10, R10, 0x1000000, RZ, 0xfc, !PT ;  /* 0x010000000a0a1812 */ /* 0x000fe400078efcff */
[----:B------:R-:W-:Y:S02]  /*417c0*/  ISETP.LT.AND P1, PT, R29, UR4, !P0 ;  /* 0x000000041d007c0c */ /* 0x000fe4000c721270 */
[----:B------:R-:W-:Y:S02]  /*417d0*/  LOP3.LUT P6, RZ, R13, 0x1000, RZ, 0xc0, !PT ;  /* 0x000010000dff7812 */ /* 0x000fe400078cc0ff */
[----:B------:R-:W-:Y:S02]  /*417e0*/  ISETP.LT.AND P3, PT, R19, UR5, !P0 ;  /* 0x0000000513007c0c */ /* 0x000fe4000c761270 */
[----:B------:R-:W-:-:S02]  /*417f0*/  LOP3.LUT R10, R10, 0xff7fffff, RZ, 0xc0, !PT ;  /* 0xff7fffff0a0a7812 */ /* 0x000fc400078ec0ff */
[----:B------:R-:W-:Y:S02]  /*41800*/  LOP3.LUT R26, R26, 0xfdffffff, RZ, 0xc0, !PT ;  /* 0xfdffffff1a1a7812 */ /* 0x000fe400078ec0ff */
[----:B------:R-:W-:Y:S02]  /*41810*/  ISETP.LT.AND P2, PT, R20, UR6, !P0 ;  /* 0x0000000614007c0c */ /* 0x000fe4000c741270 */
[C---:B------:R-:W-:Y:S02]  /*41820*/  LOP3.LUT P5, RZ, R13.reuse, 0x20, RZ, 0xc0, !PT ;  /* 0x000000200dff7812 */ /* 0x040fe400078ac0ff */
[----:B------:R-:W-:Y:S02]  /*41830*/  LOP3.LUT P4, RZ, R13, 0x10, RZ, 0xc0, !PT ;  /* 0x000000100dff7812 */ /* 0x000fe4000788c0ff */
[----:B---3--:R-:W-:Y:S02]  /*41840*/  LOP3.LUT R14, R14, 0xdfffffff, RZ, 0xc0, !PT ;  /* 0xdfffffff0e0e7812 */ /* 0x008fe400078ec0ff */
[----:B----4-:R-:W-:Y:S01]  /*41850*/  LOP3.LUT R15, R15, 0x7fffffff, RZ, 0xc0, !PT ;  /* 0x7fffffff0f0f7812 */ /* 0x010fe200078ec0ff */
[----:B------:R-:W-:Y:S01]  /*41860*/  ULDC UR5, c[0x0][0x228] ;  /* 0x00008a0000057ab9 */ /* 0x000fe20000000800 */
[----:B------:R-:W-:Y:S01]  /*41870*/  ULDC UR4, c[0x0][0x228] ;  /* 0x00008a0000047ab9 */ /* 0x000fe20000000800 */
[----:B------:R-:W-:-:S02]  /*41880*/  @P1 LOP3.LUT R10, R10, 0x800000, RZ, 0xfc, !PT ;  /* 0x008000000a0a1812 */ /* 0x000fc400078efcff */
[----:B------:R-:W-:Y:S02]  /*41890*/  @P6 LOP3.LUT R26, R26, 0x2000000, RZ, 0xfc, !PT ;  /* 0x020000001a1a6812 */ /* 0x000fe400078efcff */
[----:B------:R-:W-:Y:S01]  /*418a0*/  LOP3.LUT P6, RZ, R13, 0x2000, RZ, 0xc0, !PT ;  /* 0x000020000dff7812 */ /* 0x000fe200078cc0ff */
[----:B------:R-:W-:Y:S01]  /*418b0*/  ULDC UR6, c[0x0][0x228] ;  /* 0x00008a0000067ab9 */ /* 0x000fe20000000800 */
[----:B------:R-:W-:Y:S02]  /*418c0*/  LOP3.LUT R10, R10, 0xffbfffff, RZ, 0xc0, !PT ;  /* 0xffbfffff0a0a7812 */ /* 0x000fe400078ec0ff */
[----:B------:R-:W-:Y:S02]  /*418d0*/  LOP3.LUT R26, R26, 0xfbffffff, RZ, 0xc0, !PT ;  /* 0xfbffffff1a1a7812 */ /* 0x000fe400078ec0ff */
[----:B------:R-:W-:Y:S02]  /*418e0*/  @P3 LOP3.LUT R10, R10, 0x400000, RZ, 0xfc, !PT ;  /* 0x004000000a0a3812 */ /* 0x000fe400078efcff */
[----:B------:R-:W-:-:S02]  /*418f0*/  ISETP.LT.AND P1, PT, R3, UR7, !P0 ;  /* 0x0000000703007c0c */ /* 0x000fc4000c721270 */
[----:B------:R-:W-:-:S03]  /*41900*/  LOP3.LUT R10, R10, 0xffdfffff, RZ, 0xc0, !PT ;  /* 0xffdfffff0a0a7812 */ /* 0x000fc600078ec0ff */
[----:B------:R-:W-:Y:S02]  /*41910*/  @P6 LOP3.LUT R26, R26, 0x4000000, RZ, 0xfc, !PT ;  /* 0x040000001a1a6812 */ /* 0x000fe400078efcff */
[C---:B------:R-:W-:Y:S02]  /*41920*/  LOP3.LUT P6, RZ, R13.reuse, 0x4000, RZ, 0xc0, !PT ;  /* 0x000040000dff7812 */ /* 0x040fe400078cc0ff */
[----:B------:R-:W-:Y:S02]  /*41930*/  @P2 LOP3.LUT R10, R10, 0x200000, RZ, 0xfc, !PT ;  /* 0x002000000a0a2812 */ /* 0x000fe400078efcff */
[----:B------:R-:W-:Y:S02]  /*41940*/  LOP3.LUT P0, RZ, R13, 0x10000, RZ, 0xc0, !PT ;  /* 0x000100000dff7812 */ /* 0x000fe4000780c0ff */
[----:B------:R-:W-:Y:S02]  /*41950*/  ISETP.LT.AND P5, PT, R29, UR35, !P5 ;  /* 0x000000231d007c0c */ /* 0x000fe4000efa1270 */
[----:B------:R-:W-:-:S02]  /*41960*/  LOP3.LUT R26, R26, 0xf7ffffff, RZ, 0xc0, !PT ;  /* 0xf7ffffff1a1a7812 */ /* 0x000fc400078ec0ff */
[----:B------:R-:W-:Y:S02]  /*41970*/  LOP3.LUT R10, R10, 0xffefffff, RZ, 0xc0, !PT ;  /* 0xffefffff0a0a7812 */ /* 0x000fe400078ec0ff */
[----:B------:R-:W-:Y:S02]  /*41980*/  ISETP.LT.AND P4, PT, R29, UR34, !P4 ;  /* 0x000000221d007c0c */ /* 0x000fe4000e781270 */
[C---:B------:R-:W-:Y:S02]  /*41990*/  LOP3.LUT P3, RZ, R13.reuse, 0x8, RZ, 0xc0, !PT ;  /* 0x000000080dff7812 */ /* 0x040fe4000786c0ff */
[----:B------:R-:W-:Y:S02]  /*419a0*/  LOP3.LUT P2, RZ, R13, 0x4, RZ, 0xc0, !PT ;  /* 0x000000040dff7812 */ /* 0x000fe4000784c0ff */
[----:B------:R-:W-:Y:S02]  /*419b0*/  @P1 LOP3.LUT R10, R10, 0x100000, RZ, 0xfc, !PT ;  /* 0x001000000a0a1812 */ /* 0x000fe400078efcff */
[----:B------:R-:W-:Y:S01]  /*419c0*/  ISETP.LT.AND P1, PT, R29, UR46, !P0 ;  /* 0x0000002e1d007c0c */ /* 0x000fe2000c721270 */
[----:B------:R-:W-:Y:S01]  /*419d0*/  ULDC UR7, c[0x0][0x228] ;  /* 0x00008a0000077ab9 */ /* 0x000fe20000000800 */
[----:B------:R-:W-:-:S02]  /*419e0*/  LOP3.LUT R11, R11, 0xbfffffff, RZ, 0xc0, !PT ;  /* 0xbfffffff0b0b7812 */ /* 0x000fc400078ec0ff */
[----:B------:R-:W-:Y:S02]  /*419f0*/  @P6 LOP3.LUT R26, R26, 0x8000000, RZ, 0xfc, !PT ;  /* 0x080000001a1a6812 */ /* 0x000fe400078efcff */
[----:B------:R-:W-:Y:S02]  /*41a00*/  LOP3.LUT P6, RZ, R13, 0x8000, RZ, 0xc0, !PT ;  /* 0x000080000dff7812 */ /* 0x000fe400078cc0ff */
[----:B------:R-:W-:Y:S02]  /*41a10*/  LOP3.LUT R10, R10, 0xfff7ffff, RZ, 0xc0, !PT ;  /* 0xfff7ffff0a0a7812 */ /* 0x000fe400078ec0ff */
[C---:B------:R-:W-:Y:S02]  /*41a20*/  ISETP.LT.AND P3, PT, R29.reuse, UR31, !P3 ;  /* 0x0000001f1d007c0c */ /* 0x040fe4000df61270 */
[C---:B------:R-:W-:Y:S02]  /*41a30*/  ISETP.LT.AND P2, PT, R29.reuse, UR30, !P2 ;  /* 0x0000001e1d007c0c */ /* 0x040fe4000d741270 */
[----:B------:R-:W-:-:S02]  /*41a40*/  ISETP.LT.AND P6, PT, R29, UR45, !P6 ;  /* 0x0000002d1d007c0c */ /* 0x000fc4000f7c1270 */
[----:B------:R-:W-:Y:S01]  /*41a50*/  LOP3.LUT P0, RZ, R13, 0x2, RZ, 0xc0, !PT ;  /* 0x000000020dff7812 */ /* 0x000fe2000780c0ff */
[----:B------:R-:W-:Y:S01]  /*41a60*/  ULDC UR31, c[0x0][0x228] ;  /* 0x00008a00001f7ab9 */ /* 0x000fe20000000800 */
[----:B------:R-:W-:Y:S01]  /*41a70*/  ULDC UR45, c[0x0][0x228] ;  /* 0x00008a00002d7ab9 */ /* 0x000fe20000000800 */
[----:B------:R-:W-:Y:S02]  /*41a80*/  LOP3.LUT R28, R28, 0xfffff7ff, RZ, 0xc0, !PT ;  /* 0xfffff7ff1c1c7812 */ /* 0x000fe400078ec0ff */
[----:B------:R-:W-:Y:S01]  /*41a90*/  @P1 LOP3.LUT R10, R10, 0x80000, RZ, 0xfc, !PT ;  /* 0x000800000a0a1812 */ /* 0x000fe200078efcff */
[----:B------:R-:W-:Y:S01]  /*41aa0*/  ULDC UR34, c[0x0][0x228] ;  /* 0x00008a0000227ab9 */ /* 0x000fe20000000800 */
[----:B------:R-:W-:Y:S01]  /*41ab0*/  ULDC UR46, c[0x0][0x228] ;  /* 0x00008a00002e7ab9 */ /* 0x000fe20000000800 */
[----:B------:R-:W-:Y:S01]  /*41ac0*/  STL.64 [R1+0x14f8], R6 ;  /* 0x0014f80601007387 */ /* 0x000fe20000100a00 */
[----:B------:R-:W-:Y:S01]  /*41ad0*/  LOP3.LUT R10, R10, 0xfffeffff, RZ, 0xc0, !PT ;  /* 0xfffeffff0a0a7812 */ /* 0x000fe200078ec0ff */
[----:B------:R-:W-:Y:S01]  /*41ae0*/  ULDC UR35, c[0x0][0x228] ;  /* 0x00008a0000237ab9 */ /* 0x000fe20000000800 */
[----:B------:R-:W-:-:S02]  /*41af0*/  ULDC UR30, c[0x0][0x228] ;  /* 0x00008a00001e7ab9 */ /* 0x000fc40000000800 */
[----:B------:R-:W-:Y:S02]  /*41b00*/  @P6 LOP3.LUT R10, R10, 0x10000, RZ, 0xfc, !PT ;  /* 0x000100000a0a6812 */ /* 0x000fe400078efcff */
[----:B------:R-:W-:-:S04]  /*41b10*/  LOP3.LUT P6, RZ, R26, 0x8000000, RZ, 0xc0, !PT ;  /* 0x080000001aff7812 */ /* 0x000fc800078cc0ff */
[C---:B------:R-:W-:Y:S02]  /*41b20*/  ISETP.LT.AND P6, PT, R29.reuse, UR44, !P6 ;  /* 0x0000002c1d007c0c */ /* 0x040fe4000f7c1270 */
[----:B------:R-:W-:Y:S02]  /*41b30*/  LOP3.LUT R10, R10, 0xffffdfff, RZ, 0xc0, !PT ;  /* 0xffffdfff0a0a7812 */ /* 0x000fe400078ec0ff */
[----:B------:R-:W-:Y:S02]  /*41b40*/  ISETP.LT.AND P0, PT, R29, UR29, !P0 ;  /* 0x0000001d1d007c0c */ /* 0x000fe4000c701270 */
[----:B------:R-:W-:Y:S01]  /*41b50*/  LOP3.LUT P1, RZ, R13, 0x1, RZ, 0xc0, !PT ;  /* 0x000000010dff7812 */ /* 0x000fe2000782c0ff */
[----:B------:R0:W-:Y:S01]  /*41b60*/  STL.64 [R1+0x14f0], R4 ;  /* 0x0014f00401007387 */ /* 0x0001e20000100a00 */
[----:B------:R-:W-:Y:S01]  /*41b70*/  ULDC UR29, c[0x0][0x228] ;  /* 0x00008a00001d7ab9 */ /* 0x000fe20000000800 */
[----:B------:R-:W-:-:S04]  /*41b80*/  ULDC UR44, c[0x0][0x228] ;  /* 0x00008a00002c7ab9 */ /* 0x000fc80000000800 */
[----:B------:R-:W-:Y:S02]  /*41b90*/  @P6 LOP3.LUT R10, R10, 0x2000, RZ, 0xfc, !PT ;  /* 0x000020000a0a6812 */ /* 0x000fe400078efcff */
[----:B------:R-:W-:-:S04]  /*41ba0*/  LOP3.LUT P6, RZ, R26, 0x4000000, RZ, 0xc0, !PT ;  /* 0x040000001aff7812 */ /* 0x000fc800078cc0ff */
[C---:B------:R-:W-:Y:S02]  /*41bb0*/  ISETP.LT.AND P6, PT, R29.reuse, UR43, !P6 ;  /* 0x0000002b1d007c0c */ /* 0x040fe4000f7c1270 */
[----:B------:R-:W-:Y:S02]  /*41bc0*/  LOP3.LUT R10, R10, 0xfffffbff, RZ, 0xc0, !PT ;  /* 0xfffffbff0a0a7812 */ /* 0x000fe400078ec0ff */
[----:B------:R-:W-:Y:S01]  /*41bd0*/  ISETP.LT.AND P1, PT, R29, UR28, !P1 ;  /* 0x0000001c1d007c0c */ /* 0x000fe2000cf21270 */
[----:B------:R-:W-:Y:S01]  /*41be0*/  ULDC UR28, c[0x0][0x228] ;  /* 0x00008a00001c7ab9 */ /* 0x000fe20000000800 */
[----:B------:R-:W-:Y:S01]  /*41bf0*/  STL [R1+0x150c], R8 ;  /* 0x00150c0801007387 */ /* 0x000fe20000100800 */
[----:B------:R-:W-:-:S06]  /*41c00*/  ULDC UR43, c[0x0][0x228] ;  /* 0x00008a00002b7ab9 */ /* 0x000fcc0000000800 */
[----:B------:R-:W-:Y:S02]  /*41c10*/  @P6 LOP3.LUT R10, R10, 0x400, RZ, 0xfc, !PT ;  /* 0x000004000a0a6812 */ /* 0x000fe400078efcff */
[----:B------:R-:W-:-:S04]  /*41c20*/  LOP3.LUT P6, RZ, R26, 0x2000000, RZ, 0xc0, !PT ;  /* 0x020000001aff7812 */ /* 0x000fc800078cc0ff */
[----:B------:R-:W-:Y:S02]  /*41c30*/  ISETP.LT.AND P6, PT, R29, UR42, !P6 ;  /* 0x0000002a1d007c0c */ /* 0x000fe4000f7c1270 */
[----:B------:R-:W-:Y:S01]  /*41c40*/  LOP3.LUT R10, R10, 0xffffff7f, RZ, 0xc0, !PT ;  /* 0xffffff7f0a0a7812 */ /* 0x000fe200078ec0ff */
[----:B------:R-:W-:-:S10]  /*41c50*/  ULDC UR42, c[0x0][0x228] ;  /* 0x00008a00002a7ab9 */ /* 0x000fd40000000800 */
        /* <DEDUP_REMOVED lines=9> */
[----:B------:R-:W-:Y:S01]  /*41cf0*/  STL [R1+0x1510], R9 ;  /* 0x0015100901007387 */ /* 0x000fe20000100800 */
[----:B------:R-:W-:-:S09]  /*41d00*/  ULDC UR40, c[0x0][0x228] ;  /* 0x00008a0000287ab9 */ /* 0x000fd20000000800 */
        /* <DEDUP_REMOVED lines=20> */
[----:B------:R-:W-:-:S04]  /*41e50*/  @P6 LOP3.LUT R12, R12, 0x200000, RZ, 0xfc, !PT ;  /* 0x002000000c0c6812 */ /* 0x000fc800078efcff */
[----:B------:R-:W-:-:S04]  /*41e60*/  LOP3.LUT R12, R12, 0xfffbffff, RZ, 0xc0, !PT ;  /* 0xfffbffff0c0c7812 */ /* 0x000fc800078ec0ff */
        /* <DEDUP_REMOVED lines=8> */
[----:B------:R-:W-:Y:S02]  /*41ef0*/  @P0 LOP3.LUT R12, R12, 0x40, RZ, 0xfc, !PT ;  /* 0x000000400c0c0812 */ /* 0x000fe400078efcff */
[----:B------:R-:W-:Y:S02]  /*41f00*/  LOP3.LUT P0, RZ, R26, 0x2000, RZ, 0xc0, !PT ;  /* 0x000020001aff7812 */ /* 0x000fe4000780c0ff */
[----:B------:R-:W-:-:S04]  /*41f10*/  LOP3.LUT R12, R12, 0xfffffff7, RZ, 0xc0, !PT ;  /* 0xfffffff70c0c7812 */ /* 0x000fc800078ec0ff */
[----:B------:R-:W-:Y:S02]  /*41f20*/  @P1 LOP3.LUT R12, R12, 0x8, RZ, 0xfc, !PT ;  /* 0x000000080c0c1812 */ /* 0x000fe400078efcff */
[----:B------:R-:W-:Y:S02]  /*41f30*/  ISETP.LT.AND P1, PT, R29, UR27, !P0 ;  /* 0x0000001b1d007c0c */ /* 0x000fe4000c721270 */
[C---:B------:R-:W-:Y:S02]  /*41f40*/  LOP3.LUT P6, RZ, R26.reuse, 0x40000, RZ, 0xc0, !PT ;  /* 0x000400001aff7812 */ /* 0x040fe400078cc0ff */
[----:B------:R-:W-:Y:S02]  /*41f50*/  LOP3.LUT P5, RZ, R26, 0x20000, RZ, 0xc0, !PT ;  /* 0x000200001aff7812 */ /* 0x000fe400078ac0ff */
[----:B------:R-:W-:Y:S02]  /*41f60*/  LOP3.LUT R12, R12, 0xfffffffe, RZ, 0xc0, !PT ;  /* 0xfffffffe0c0c7812 */ /* 0x000fe400078ec0ff */
[----:B------:R-:W-:-:S02]  /*41f70*/  LOP3.LUT P4, RZ, R26, 0x10000, RZ, 0xc0, !PT ;  /* 0x000100001aff7812 */ /* 0x000fc4000788c0ff */
[----:B------:R-:W-:Y:S02]  /*41f80*/  @P0 LOP3.LUT R27, R27, 0x1000, RZ, 0xfc, !PT ;  /* 0x000010001b1b0812 */ /* 0x000fe400078efcff */
[C---:B------:R-:W-:Y:S02]  /*41f90*/  LOP3.LUT P3, RZ, R26.reuse, 0x8000, RZ, 0xc0, !PT ;  /* 0x000080001aff7812 */ /* 0x040fe4000786c0ff */
[----:B------:R-:W-:Y:S01]  /*41fa0*/  LOP3.LUT P2, RZ, R26, 0x4000, RZ, 0xc0, !PT ;  /* 0x000040001aff7812 */ /* 0x000fe2000784c0ff */
[----:B------:R-:W-:Y:S01]  /*41fb0*/  ULDC UR27, c[0x0][0x228] ;  /* 0x00008a00001b7ab9 */ /* 0x000fe20000000800 */
[----:B------:R-:W-:Y:S02]  /*41fc0*/  @P1 LOP3.LUT R12, R12, 0x1, RZ, 0xfc, !PT ;  /* 0x000000010c0c1812 */ /* 0x000fe400078efcff */
[----:B------:R-:W-:Y:S02]  /*41fd0*/  LOP3.LUT P1, RZ, R26, 0x1000, RZ, 0xc0, !PT ;  /* 0x000010001aff7812 */ /* 0x000fe4000782c0ff */
[----:B------:R-:W-:-:S02]  /*41fe0*/  LOP3.LUT R27, R27, 0xfffff7ff, RZ, 0xc0, !PT ;  /* 0xfffff7ff1b1b7812 */ /* 0x000fc400078ec0ff */
[----:B------:R-:W-:Y:S02]  /*41ff0*/  ISETP.LT.AND P0, PT, R29, UR26, !P1 ;  /* 0x0000001a1d007c0c */ /* 0x000fe4000cf01270 */
[----:B------:R-:W-:Y:S02]  /*42000*/  LOP3.LUT R26, R26, 0xfffffbff, RZ, 0xc0, !PT ;  /* 0xfffffbff1a1a7812 */ /* 0x000fe400078ec0ff */
[----:B------:R-:W-:Y:S01]  /*42010*/  LOP3.LUT R12, R12, 0xdfffffff, RZ, 0xc0, !PT ;  /* 0xdfffffff0c0c7812 */ /* 0x000fe200078ec0ff */
[----:B------:R-:W-:-:S04]  /*42020*/  ULDC UR26, c[0x0][0x228] ;  /* 0x00008a00001a7ab9 */ /* 0x000fc80000000800 */
[----:B------:R-:W-:Y:S02]  /*42030*/  @P1 LOP3.LUT R27, R27, 0x800, RZ, 0xfc, !PT ;  /* 0x000008001b1b1812 */ /* 0x000fe400078efcff */
[----:B------:R-:W-:Y:S02]  /*42040*/  LOP3.LUT P1, RZ, R17, 0x10000000, RZ, 0xc0, !PT ;  /* 0x1000000011ff7812 */ /* 0x000fe4000782c0ff */
[----:B------:R-:W-:Y:S02]  /*42050*/  @P0 LOP3.LUT R14, R14, 0x20000000, RZ, 0xfc, !PT ;  /* 0x200000000e0e0812 */ /* 0x000fe400078efcff */
[----:B------:R-:W-:Y:S02]  /*42060*/  ISETP.LT.AND P0, PT, R29, UR25, !P2 ;  /* 0x000000191d007c0c */ /* 0x000fe4000d701270 */
[----:B------:R-:W-:Y:S01]  /*42070*/  LOP3.LUT R27, R27, 0xffffdfff, RZ, 0xc0, !PT ;  /* 0xffffdfff1b1b7812 */ /* 0x000fe200078ec0ff */
[----:B------:R-:W-:-:S06]  /*42080*/  ULDC UR25, c[0x0][0x228] ;  /* 0x00008a0000197ab9 */ /* 0x000fcc0000000800 */
[----:B------:R-:W-:Y:S02]  /*42090*/  @P1 LOP3.LUT R26, R26, 0x400, RZ, 0xfc, !PT ;  /* 0x000004001a1a1812 */ /* 0x000fe400078efcff */
[----:B------:R-:W-:Y:S02]  /*420a0*/  LOP3.LUT P1, RZ, R17, 0x400000, RZ, 0xc0, !PT ;  /* 0x0040000011ff7812 */ /* 0x000fe4000782c0ff */
[----:B------:R-:W-:Y:S02]  /*420b0*/  LOP3.LUT R26, R26, 0xfffff7ff, RZ, 0xc0, !PT ;  /* 0xfffff7ff1a1a7812 */ /* 0x000fe400078ec0ff */
[----:B------:R-:W-:-:S09]  /*420c0*/  LOP3.LUT R14, R14, 0xfbffffff, RZ, 0xc0, !PT ;  /* 0xfbffffff0e0e7812 */ /* 0x000fd200078ec0ff */
[----:B------:R-:W-:Y:S02]  /*420d0*/  @P1 LOP3.LUT R26, R26, 0x800, RZ, 0xfc, !PT ;  /* 0x000008001a1a1812 */ /* 0x000fe400078efcff */
[----:B------:R-:W-:Y:S02]  /*420e0*/  ISETP.LT.AND P1, PT, R29, UR24, !P3 ;  /* 0x000000181d007c0c */ /* 0x000fe4000df21270 */
[----:B------:R-:W-:Y:S02]  /*420f0*/  @P0 LOP3.LUT R14, R14, 0x4000000, RZ, 0xfc, !PT ;  /* 0x040000000e0e0812 */ /* 0x000fe400078efcff */
[----:B------:R-:W-:Y:S01]  /*42100*/  @P2 LOP3.LUT R27, R27, 0x2000, RZ, 0xfc, !PT ;  /* 0x000020001b1b2812 */ /* 0x000fe200078efcff */
[----:B------:R-:W-:Y:S01]  /*42110*/  ULDC UR24, c[0x0][0x228] ;  /* 0x00008a0000187ab9 */ /* 0x000fe20000000800 */
[----:B------:R-:W-:-:S07]  /*42120*/  LOP3.LUT R14, R14, 0xff7fffff, RZ, 0xc0, !PT ;  /* 0xff7fffff0e0e7812 */ /* 0x000fce00078ec0ff */
[----:B------:R-:W-:Y:S02]  /*42130*/  @P1 LOP3.LUT R14, R14, 0x800000, RZ, 0xfc, !PT ;  /* 0x008000000e0e1812 */ /* 0x000fe400078efcff */
[----:B------:R-:W-:Y:S02]  /*42140*/  ISETP.LT.AND P1, PT, R29, UR23, !P4 ;  /* 0x000000171d007c0c */ /* 0x000fe4000e721270 */
[----:B------:R-:W-:Y:S02]  /*42150*/  LOP3.LUT R27, R27, 0xffffbfff, RZ, 0xc0, !PT ;  /* 0xffffbfff1b1b7812 */ /* 0x000fe400078ec0ff */
[C---:B------:R-:W-:Y:S02]  /*42160*/  LOP3.LUT P2, RZ, R17.reuse, 0x8000000, RZ, 0xc0, !PT ;  /* 0x0800000011ff7812 */ /* 0x040fe4000784c0ff */
[----:B------:R-:W-:Y:S02]  /*42170*/  LOP3.LUT R14, R14, 0xffefffff, RZ, 0xc0, !PT ;  /* 0xffefffff0e0e7812 */ /* 0x000fe400078ec0ff */
[----:B------:R-:W-:Y:S01]  /*42180*/  LOP3.LUT P0, RZ, R17, 0x20000000, RZ, 0xc0, !PT ;  /* 0x2000000011ff7812 */ /* 0x000fe2000780c0ff */
[----:B------:R-:W-:-:S04]  /*42190*/  ULDC UR23, c[0x0][0x228] ;  /* 0x00008a0000177ab9 */ /* 0x000fc80000000800 */
[----:B------:R-:W-:Y:S02]  /*421a0*/  @P1 LOP3.LUT R14, R14, 0x100000, RZ, 0xfc, !PT ;  /* 0x001000000e0e1812 */ /* 0x000fe400078efcff */
[----:B------:R-:W-:Y:S02]  /*421b0*/  ISETP.LT.AND P1, PT, R29, UR22, !P5 ;  /* 0x000000161d007c0c */ /* 0x000fe4000ef21270 */
[----:B------:R-:W-:Y:S02]  /*421c0*/  @P3 LOP3.LUT R27, R27, 0x4000, RZ, 0xfc, !PT ;  /* 0x000040001b1b3812 */ /* 0x000fe400078efcff */
[----:B------:R-:W-:Y:S02]  /*421d0*/  ISETP.LT.AND P2, PT, R29, UR15, !P2 ;  /* 0x0000000f1d007c0c */ /* 0x000fe4000d741270 */
[----:B------:R-:W-:Y:S02]  /*421e0*/  LOP3.LUT R14, R14, 0xfffdffff, RZ, 0xc0, !PT ;  /* 0xfffdffff0e0e7812 */ /* 0x000fe400078ec0ff */
[----:B------:R-:W-:-:S02]  /*421f0*/  LOP3.LUT P3, RZ, R17, 0x4000000, RZ, 0xc0, !PT ;  /* 0x0400000011ff7812 */ /* 0x000fc4000786c0ff */
[----:B------:R-:W-:Y:S02]  /*42200*/  LOP3.LUT R27, R27, 0xffff7fff, RZ, 0xc0, !PT ;  /* 0xffff7fff1b1b7812 */ /* 0x000fe400078ec0ff */
[C---:B------:R-:W-:Y:S01]  /*42210*/  ISETP.LT.AND P0, PT, R29.reuse, UR13, !P0 ;  /* 0x0000000d1d007c0c */ /* 0x040fe2000c701270 */
[----:B------:R-:W-:Y:S01]  /*42220*/  ULDC UR15, c[0x0][0x228] ;  /* 0x00008a00000f7ab9 */ /* 0x000fe20000000800 */
[----:B------:R-:W-:Y:S01]  /*42230*/  ULDC UR22, c[0x0][0x228] ;  /* 0x00008a0000167ab9 */ /* 0x000fe20000000800 */
[----:B------:R-:W-:Y:S02]  /*42240*/  @P1 LOP3.LUT R14, R14, 0x20000, RZ, 0xfc, !PT ;  /* 0x000200000e0e1812 */ /* 0x000fe400078efcff */
[----:B------:R-:W-:Y:S02]  /*42250*/  ISETP.LT.AND P1, PT, R29, UR21, !P6 ;  /* 0x000000151d007c0c */ /* 0x000fe4000f721270 */
[----:B------:R-:W-:Y:S02]  /*42260*/  @P4 LOP3.LUT R27, R27, 0x8000, RZ, 0xfc, !PT ;  /* 0x000080001b1b4812 */ /* 0x000fe400078efcff */
[----:B------:R-:W-:-:S02]  /*42270*/  ISETP.LT.AND P3, PT, R29, UR16, !P3 ;  /* 0x000000101d007c0c */ /* 0x000fc4000df61270 */
[----:B------:R-:W-:Y:S02]  /*42280*/  LOP3.LUT R14, R14, 0xffffbfff, RZ, 0xc0, !PT ;  /* 0xffffbfff0e0e7812 */ /* 0x000fe400078ec0ff */
[----:B------:R-:W-:Y:S02]  /*42290*/  LOP3.LUT P4, RZ, R17, 0x2000000, RZ, 0xc0, !PT ;  /* 0x0200000011ff7812 */ /* 0x000fe4000788c0ff */
[----:B------:R-:W-:Y:S01]  /*422a0*/  LOP3.LUT R27, R27, 0xfffeffff, RZ, 0xc0, !PT ;  /* 0xfffeffff1b1b7812 */ /* 0x000fe200078ec0ff */
[----:B------:R-:W-:Y:S01]  /*422b0*/  ULDC UR16, c[0x0][0x228] ;  /* 0x00008a0000107ab9 */ /* 0x000fe20000000800 */
[----:B------:R-:W-:Y:S01]  /*422c0*/  ULDC UR13, c[0x0][0x228] ;  /* 0x00008a00000d7ab9 */ /* 0x000fe20000000800 */
[----:B------:R-:W-:Y:S01]  /*422d0*/  ULDC UR21, c[0x0][0x228] ;  /* 0x00008a0000157ab9 */ /* 0x000fe20000000800 */
[----:B------:R-:W-:Y:S02]  /*422e0*/  @P5 LOP3.LUT R27, R27, 0x10000, RZ, 0xfc, !PT ;  /* 0x000100001b1b5812 */ /* 0x000fe400078efcff */
[----:B------:R-:W-:-:S02]  /*422f0*/  @P1 LOP3.LUT R14, R14, 0x4000, RZ, 0xfc, !PT ;  /* 0x000040000e0e1812 */ /* 0x000fc400078efcff */
[----:B------:R-:W-:Y:S02]  /*42300*/  LOP3.LUT P1, RZ, R26, 0x800, RZ, 0xc0, !PT ;  /* 0x000008001aff7812 */ /* 0x000fe4000782c0ff */
[----:B------:R-:W-:Y:S02]  /*42310*/  LOP3.LUT R27, R27, 0xfffdffff, RZ, 0xc0, !PT ;  /* 0xfffdffff1b1b7812 */ /* 0x000fe400078ec0ff */
[----:B------:R-:W-:Y:S02]  /*42320*/  ISETP.LT.AND P1, PT, R29, UR20, !P1 ;  /* 0x000000141d007c0c */ /* 0x000fe4000cf21270 */
[----:B------:R-:W-:Y:S02]  /*42330*/  @P6 LOP3.LUT R27, R27, 0x20000, RZ, 0xfc, !PT ;  /* 0x000200001b1b6812 */ /* 0x000fe400078efcff */
[----:B------:R-:W-:Y:S02]  /*42340*/  LOP3.LUT P6, RZ, R17, 0x800000, RZ, 0xc0, !PT ;  /* 0x0080000011ff7812 */ /* 0x000fe400078cc0ff */
[----:B------:R-:W-:-:S02]  /*42350*/  LOP3.LUT R14, R14, 0xfffff7ff, RZ, 0xc0, !PT ;  /* 0xfffff7ff0e0e7812 */ /* 0x000fc400078ec0ff */
[----:B------:R-:W-:Y:S02]  /*42360*/  @P3 LOP3.LUT R15, R15, 0x80000000, RZ, 0xfc, !PT ;  /* 0x800000000f0f3812 */ /* 0x000fe400078efcff */
[----:B------:R-:W-:Y:S02]  /*42370*/  LOP3.LUT P5, RZ, R17, 0x1000000, RZ, 0xc0, !PT ;  /* 0x0100000011ff7812 */ /* 0x000fe400078ac0ff */
[C---:B------:R-:W-:Y:S02]  /*42380*/  ISETP.LT.AND P6, PT, R29.reuse, UR19, !P6 ;  /* 0x000000131d007c0c */ /* 0x040fe4000f7c1270 */
[----:B------:R-:W-:Y:S01]  /*42390*/  ISETP.LT.AND P4, PT, R29, UR17, !P4 ;  /* 0x000000111d007c0c */ /* 0x000fe2000e781270 */
[----:B------:R-:W-:Y:S01]  /*423a0*/  ULDC UR20, c[0x0][0x228] ;  /* 0x00008a0000147ab9 */ /* 0x000fe20000000800 */
[----:B------:R-:W-:Y:S02]  /*423b0*/  @P1 LOP3.LUT R14, R14, 0x800, RZ, 0xfc, !PT ;  /* 0x000008000e0e1812 */ /* 0x000fe400078efcff */
[----:B------:R-:W-:-:S02]  /*423c0*/  LOP3.LUT R27, R27, 0xf7ffffff, RZ, 0xc0, !PT ;  /* 0xf7ffffff1b1b7812 */ /* 0x000fc400078ec0ff */
[----:B------:R-:W-:Y:S02]  /*423d0*/  LOP3.LUT R15, R15, 0xefffffff, RZ, 0xc0, !PT ;  /* 0xefffffff0f0f7812 */ /* 0x000fe400078ec0ff */
[----:B------:R-:W-:Y:S02]  /*423e0*/  ISETP.LT.AND P5, PT, R29, UR18, !P5 ;  /* 0x000000121d007c0c */ /* 0x000fe4000efa1270 */
[----:B------:R-:W-:Y:S02]  /*423f0*/  LOP3.LUT R14, R14, 0xfffffeff, RZ, 0xc0, !PT ;  /* 0xfffffeff0e0e7812 */ /* 0x000fe400078ec0ff */
[----:B------:R-:W-:Y:S02]  /*42400*/  LOP3.LUT P1, RZ, R26, 0x400, RZ, 0xc0, !PT ;  /* 0x000004001aff7812 */ /* 0x000fe4000782c0ff */
[----:B------:R-:W-:Y:S02]  /*42410*/  @P2 LOP3.LUT R15, R15, 0x10000000, RZ, 0xfc, !PT ;  /* 0x100000000f0f2812 */ /* 0x000fe400078efcff */
[----:B------:R-:W-:-:S02]  /*42420*/  LOP3.LUT P3, RZ, R16, 0x10000, RZ, 0xc0, !PT ;  /* 0x0001000010ff7812 */ /* 0x000fc4000786c0ff */
[----:B------:R-:W-:Y:S02]  /*42430*/  @P6 LOP3.LUT R14, R14, 0x100, RZ, 0xfc, !PT ;  /* 0x000001000e0e6812 */ /* 0x000fe400078efcff */
[----:B------:R-:W-:Y:S01]  /*42440*/  LOP3.LUT P6, RZ, R16, 0x2000, RZ, 0xc0, !PT ;  /* 0x0000200010ff7812 */ /* 0x000fe200078cc0ff */
[----:B------:R-:W-:Y:S01]  /*42450*/  ULDC UR19, c[0x0][0x228] ;  /* 0x00008a0000137ab9 */ /* 0x000fe20000000800 */
[----:B------:R-:W-:Y:S01]  /*42460*/  ULDC UR17, c[0x0][0x228] ;  /* 0x00008a0000117ab9 */ /* 0x000fe20000000800 */
[----:B------:R-:W-:-:S10]  /*42470*/  ULDC UR18, c[0x0][0x228] ;  /* 0x00008a0000127ab9 */ /* 0x000fd40000000800 */
[----:B------:R-:W-:Y:S02]  /*42480*/  @P6 LOP3.LUT R27, R27, 0x8000000, RZ, 0xfc, !PT ;  /* 0x080000001b1b6812 */ /* 0x000fe400078efcff */
[----:B------:R-:W-:Y:S02]  /*42490*/  LOP3.LUT P6, RZ, R16, 0x1000, RZ, 0xc0, !PT ;  /* 0x0000100010ff7812 */ /* 0x000fe400078cc0ff */
[----:B------:R-:W-:-:S11]  /*424a0*/  LOP3.LUT R27, R27, 0xefffffff, RZ, 0xc0, !PT ;  /* 0xefffffff1b1b7812 */ /* 0x000fd600078ec0ff */
        /* <DEDUP_REMOVED lines=35> */
[----:B------:R-:W-:Y:S02]  /*426e0*/  LOP3.LUT R26, R26, 0xfffffeff, RZ, 0xc0, !PT ;  /* 0xfffffeff1a1a7812 */ /* 0x000fe400078ec0ff */
[----:B------:R-:W-:Y:S02]  /*426f0*/  ISETP.LT.AND P1, PT, R29, UR14, !P1 ;  /* 0x0000000e1d007c0c */ /* 0x000fe4000cf21270 */
[----:B------:R-:W-:Y:S02]  /*42700*/  LOP3.LUT R15, R15, 0xfdffffff, RZ, 0xc0, !PT ;  /* 0xfdffffff0f0f7812 */ /* 0x000fe400078ec0ff */
[----:B------:R-:W-:-:S02]  /*42710*/  LOP3.LUT R14, R14, 0xffffffdf, RZ, 0xc0, !PT ;  /* 0xffffffdf0e0e7812 */ /* 0x000fc400078ec0ff */
[----:B------:R-:W-:Y:S01]  /*42720*/  LOP3.LUT P2, RZ, R16, 0x20000, RZ, 0xc0, !PT ;  /* 0x0002000010ff7812 */ /* 0x000fe2000784c0ff */
[----:B------:R-:W-:Y:S02]  /*42730*/  ULDC UR14, c[0x0][0x228] ;  /* 0x00008a00000e7ab9 */ /* 0x000fe40000000800 */
[----:B------:R-:W-:Y:S02]  /*42740*/  @P6 LOP3.LUT R26, R26, 0x100, RZ, 0xfc, !PT ;  /* 0x000001001a1a6812 */ /* 0x000fe400078efcff */
[----:B------:R-:W-:Y:S02]  /*42750*/  LOP3.LUT P6, RZ, R17, 0x80000000, RZ, 0xc0, !PT ;  /* 0x8000000011ff7812 */ /* 0x000fe400078cc0ff */
[----:B------:R-:W-:Y:S02]  /*42760*/  LOP3.LUT R26, R26, 0xfffffdff, RZ, 0xc0, !PT ;  /* 0xfffffdff1a1a7812 */ /* 0x000fe400078ec0ff */
[----:B------:R-:W-:-:S09]  /*42770*/  @P1 LOP3.LUT R15, R15, 0x2000000, RZ, 0xfc, !PT ;  /* 0x020000000f0f1812 */ /* 0x000fd200078efcff */
[----:B------:R-:W-:Y:S02]  /*42780*/  @P6 LOP3.LUT R26, R26, 0x200, RZ, 0xfc, !PT ;  /* 0x000002001a1a6812 */ /* 0x000fe400078efcff */
[----:B------:R-:W-:Y:S02]  /*42790*/  LOP3.LUT P6, RZ, R17, 0x40000000, RZ, 0xc0, !PT ;  /* 0x4000000011ff7812 */ /* 0x000fe400078cc0ff */
[----:B------:R-:W-:Y:S02]  /*427a0*/  LOP3.LUT R15, R15, 0xffbfffff, RZ, 0xc0, !PT ;  /* 0xffbfffff0f0f7812 */ /* 0x000fe400078ec0ff */
[----:B------:R-:W-:Y:S02]  /*427b0*/  ISETP.LT.AND P6, PT, R29, UR12, !P6 ;  /* 0x0000000c1d007c0c */ /* 0x000fe4000f7c1270 */
[----:B------:R-:W-:Y:S02]  /*427c0*/  @P0 LOP3.LUT R15, R15, 0x400000, RZ, 0xfc, !PT ;  /* 0x004000000f0f0812 */ /* 0x000fe400078efcff */
[----:B------:R-:W-:-:S02]  /*427d0*/  @P5 LOP3.LUT R14, R14, 0x20, RZ, 0xfc, !PT ;  /* 0x000000200e0e5812 */ /* 0x000fc400078efcff */
[----:B------:R-:W-:Y:S02]  /*427e0*/  LOP3.LUT P1, RZ, R16, 0x40000, RZ, 0xc0, !PT ;  /* 0x0004000010ff7812 */ /* 0x000fe4000782c0ff */
[----:B------:R-:W-:Y:S02]  /*427f0*/  LOP3.LUT R17, R17, 0xfff7ffff, RZ, 0xc0, !PT ;  /* 0xfff7ffff11117812 */ /* 0x000fe400078ec0ff */
[----:B------:R-:W-:Y:S01]  /*42800*/  LOP3.LUT R15, R15, 0xfff7ffff, RZ, 0xc0, !PT ;  /* 0xfff7ffff0f0f7812 */ /* 0x000fe200078ec0ff */
[----:B------:R-:W-:-:S03]  /*42810*/  ULDC UR12, c[0x0][0x228] ;  /* 0x00008a00000c7ab9 */ /* 0x000fc60000000800 */
[----:B------:R-:W-:Y:S02]  /*42820*/  @P6 LOP3.LUT R15, R15, 0x80000, RZ, 0xfc, !PT ;  /* 0x000800000f0f6812 */ /* 0x000fe400078efcff */
[----:B------:R-:W-:-:S04]  /*42830*/  LOP3.LUT P6, RZ, R26, 0x200, RZ, 0xc0, !PT ;  /* 0x000002001aff7812 */ /* 0x000fc800078cc0ff */
[----:B------:R-:W-:Y:S02]  /*42840*/  ISETP.LT.AND P6, PT, R29, UR11, !P6 ;  /* 0x0000000b1d007c0c */ /* 0x000fe4000f7c1270 */
[----:B------:R-:W-:Y:S02]  /*42850*/  LOP3.LUT R15, R15, 0xfffeffff, RZ, 0xc0, !PT ;  /* 0xfffeffff0f0f7812 */ /* 0x000fe400078ec0ff */
[----:B------:R-:W-:Y:S02]  /*42860*/  LOP3.LUT R14, R14, 0xfffffffb, RZ, 0xc0, !PT ;  /* 0xfffffffb0e0e7812 */ /* 0x000fe400078ec0ff */
[C---:B------:R-:W-:Y:S02]  /*42870*/  LOP3.LUT P5, RZ, R16.reuse, 0x4000, RZ, 0xc0, !PT ;  /* 0x0000400010ff7812 */ /* 0x040fe400078ac0ff */
[----:B------:R-:W-:Y:S01]  /*42880*/  LOP3.LUT P0, RZ, R16, 0x80000, RZ, 0xc0, !PT ;  /* 0x0008000010ff7812 */ /* 0x000fe2000780c0ff */
[----:B------:R-:W-:-:S04]  /*42890*/  ULDC UR11, c[0x0][0x228] ;  /* 0x00008a00000b7ab9 */ /* 0x000fc80000000800 */
[----:B------:R-:W-:Y:S02]  /*428a0*/  @P6 LOP3.LUT R15, R15, 0x10000, RZ, 0xfc, !PT ;  /* 0x000100000f0f6812 */ /* 0x000fe400078efcff */
[----:B------:R-:W-:-:S04]  /*428b0*/  LOP3.LUT P6, RZ, R26, 0x100, RZ, 0xc0, !PT ;  /* 0x000001001aff7812 */ /* 0x000fc800078cc0ff */
[----:B------:R-:W-:Y:S02]  /*428c0*/  ISETP.LT.AND P6, PT, R29, UR10, !P6 ;  /* 0x0000000a1d007c0c */ /* 0x000fe4000f7c1270 */
[----:B------:R-:W-:Y:S02]  /*428d0*/  LOP3.LUT R15, R15, 0xffffdfff, RZ, 0xc0, !PT ;  /* 0xffffdfff0f0f7812 */ /* 0x000fe400078ec0ff */
[----:B------:R-:W-:Y:S02]  /*428e0*/  @P4 LOP3.LUT R14, R14, 0x4, RZ, 0xfc, !PT ;  /* 0x000000040e0e4812 */ /* 0x000fe400078efcff */
[----:B------:R-:W-:Y:S01]  /*428f0*/  ISETP.LT.AND P1, PT, R29, UR53, !P1 ;  /* 0x000000351d007c0c */ /* 0x000fe2000cf21270 */
[----:B------:R-:W-:-:S06]  /*42900*/  ULDC UR10, c[0x0][0x228] ;  /* 0x00008a00000a7ab9 */ /* 0x000fcc0000000800 */
[----:B------:R-:W-:Y:S02]  /*42910*/  @P6 LOP3.LUT R15, R15, 0x2000, RZ, 0xfc, !PT ;  /* 0x000020000f0f6812 */ /* 0x000fe400078efcff */
[----:B------:R-:W-:-:S04]  /*42920*/  LOP3.LUT P6, RZ, R26, 0x80, RZ, 0xc0, !PT ;  /* 0x000000801aff7812 */ /* 0x000fc800078cc0ff */
[----:B------:R-:W-:Y:S02]  /*42930*/  ISETP.LT.AND P6, PT, R29, UR9, !P6 ;  /* 0x000000091d007c0c */ /* 0x000fe4000f7c1270 */
[----:B------:R-:W-:Y:S02]  /*42940*/  LOP3.LUT R15, R15, 0xfffffbff, RZ, 0xc0, !PT ;  /* 0xfffffbff0f0f7812 */ /* 0x000fe400078ec0ff */
[----:B------:R-:W-:Y:S02]  /*42950*/  LOP3.LUT P4, RZ, R16, 0x8000, RZ, 0xc0, !PT ;  /* 0x0000800010ff7812 */ /* 0x000fe4000788c0ff */
[----:B------:R-:W-:Y:S01]  /*42960*/  LOP3.LUT R14, R14, 0x7fffffff, RZ, 0xc0, !PT ;  /* 0x7fffffff0e0e7812 */ /* 0x000fe200078ec0ff */
[----:B------:R-:W-:-:S06]  /*42970*/  ULDC UR9, c[0x0][0x228] ;  /* 0x00008a0000097ab9 */ /* 0x000fcc0000000800 */
[----:B------:R-:W-:Y:S02]  /*42980*/  @P6 LOP3.LUT R15, R15, 0x400, RZ, 0xfc, !PT ;  /* 0x000004000f0f6812 */ /* 0x000fe400078efcff */
[----:B------:R-:W-:-:S04]  /*42990*/  LOP3.LUT P6, RZ, R26, 0x40, RZ, 0xc0, !PT ;  /* 0x000000401aff7812 */ /* 0x000fc800078cc0ff */
[----:B------:R-:W-:Y:S02]  /*429a0*/  ISETP.LT.AND P6, PT, R29, UR8, !P6 ;  /* 0x000000081d007c0c */ /* 0x000fe4000f7c1270 */
[----:B------:R-:W-:Y:S02]  /*429b0*/  LOP3.LUT R15, R15, 0xffffff7f, RZ, 0xc0, !PT ;  /* 0xffffff7f0f0f7812 */ /* 0x000fe400078ec0ff */
[----:B------:R-:W-:Y:S01]  /*429c0*/  LOP3.LUT R16, R16, 0xbfffffff, RZ, 0xc0, !PT ;  /* 0xbfffffff10107812 */ /* 0x000fe200078ec0ff */
[----:B------:R-:W-:-:S08]  /*429d0*/  ULDC UR8, c[0x0][0x228] ;  /* 0x00008a0000087ab9 */ /* 0x000fd00000000800 */
        /* <DEDUP_REMOVED lines=32> */
[----:B------:R-:W-:Y:S01]  /*42be0*/  ISETP.LT.AND P6, PT, R29, UR15, !P6 ;  /* 0x0000000f1d007c0c */ /* 0x000fe2000f7c1270 */
[----:B------:R-:W-:-:S12]  /*42bf0*/  ULDC UR15, c[0x0][0x228] ;  /* 0x00008a00000f7ab9 */ /* 0x000fd80000000800 */
        /* <DEDUP_REMOVED lines=13> */
[----:B------:R-:W-:-:S11]  /*42cd0*/  LOP3.LUT R17, R17, 0xfffffbff, RZ, 0xc0, !PT ;  /* 0xfffffbff11117812 */ /* 0x000fd600078ec0ff */
[----:B------:R-:W-:Y:S02]  /*42ce0*/  @P6 LOP3.LUT R17, R17, 0x400, RZ, 0xfc, !PT ;  /* 0x0000040011116812 */ /* 0x000fe400078efcff */
[----:B------:R-:W-:-:S04]  /*42cf0*/  LOP3.LUT P6, RZ, R27, 0x8000000, RZ, 0xc0, !PT ;  /* 0x080000001bff7812 */ /* 0x000fc800078cc0ff */
[----:B------:R-:W-:Y:S02]  /*42d00*/  ISETP.LT.AND P6, PT, R29, UR31, !P6 ;  /* 0x0000001f1d007c0c */ /* 0x000fe4000f7c1270 */
[----:B------:R-:W-:-:S11]  /*42d10*/  LOP3.LUT R17, R17, 0xffffff7f, RZ, 0xc0, !PT ;  /* 0xffffff7f11117812 */ /* 0x000fd600078ec0ff */
[----:B------:R-:W-:Y:S02]  /*42d20*/  @P6 LOP3.LUT R17, R17, 0x80, RZ, 0xfc, !PT ;  /* 0x0000008011116812 */ /* 0x000fe400078efcff */
[C---:B------:R-:W-:Y:S02]  /*42d30*/  ISETP.LT.AND P6, PT, R29.reuse, UR37, !P5 ;  /* 0x000000251d007c0c */ /* 0x040fe4000efc1270 */
[C---:B------:R-:W-:Y:S02]  /*42d40*/  ISETP.LT.AND P5, PT, R29.reuse, UR41, !P4 ;  /* 0x000000291d007c0c */ /* 0x040fe4000e7a1270 */
[C---:B------:R-:W-:Y:S02]  /*42d50*/  ISETP.LT.AND P4, PT, R29.reuse, UR45, !P3 ;  /* 0x0000002d1d007c0c */ /* 0x040fe4000df81270 */
[----:B------:R-:W-:-:S11]  /*42d60*/  ISETP.LT.AND P3, PT, R29, UR49, !P2 ;  /* 0x000000311d007c0c */ /* 0x000fd6000d761270 */
[----:B------:R-:W-:-:S04]  /*42d70*/  @P4 LOP3.LUT R11, R11, 0x40000000, RZ, 0xfc, !PT ;  /* 0x400000000b0b4812 */ /* 0x000fc800078efcff */
[----:B------:R-:W-:-:S04]  /*42d80*/  LOP3.LUT R11, R11, 0xf7ffffff, RZ, 0xc0, !PT ;  /* 0xf7ffffff0b0b7812 */ /* 0x000fc800078ec0ff */
[----:B------:R-:W-:-:S04]  /*42d90*/  @P3 LOP3.LUT R11, R11, 0x8000000, RZ, 0xfc, !PT ;  /* 0x080000000b0b3812 */ /* 0x000fc800078efcff */
[----:B------:R-:W-:-:S04]  /*42da0*/  LOP3.LUT R11, R11, 0xfeffffff, RZ, 0xc0, !PT ;  /* 0xfeffffff0b0b7812 */ /* 0x000fc800078ec0ff */
[----:B------:R-:W-:Y:S02]  /*42db0*/  @P1 LOP3.LUT R11, R11, 0x1000000, RZ, 0xfc, !PT ;  /* 0x010000000b0b1812 */ /* 0x000fe400078efcff */
[----:B------:R-:W-:Y:S02]  /*42dc0*/  LOP3.LUT P1, RZ, R13, 0x8000, RZ, 0xc0, !PT ;  /* 0x000080000dff7812 */ /* 0x000fe4000782c0ff */
[----:B------:R-:W-:Y:S02]  /*42dd0*/  LOP3.LUT R17, R17, 0xffffffef, RZ, 0xc0, !PT ;  /* 0xffffffef11117812 */ /* 0x000fe400078ec0ff */
[----:B------:R-:W-:Y:S02]  /*42de0*/  LOP3.LUT R27, R27, 0xfbffffff, RZ, 0xc0, !PT ;  /* 0xfbffffff1b1b7812 */ /* 0x000fe400078ec0ff */
[----:B------:R-:W-:Y:S02]  /*42df0*/  @P6 LOP3.LUT R17, R17, 0x10, RZ, 0xfc, !PT ;  /* 0x0000001011116812 */ /* 0x000fe400078efcff */
[----:B------:R-:W-:-:S05]  /*42e00*/  LOP3.LUT P6, RZ, R13, 0x40, RZ, 0xc0, !PT ;  /* 0x000000400dff7812 */ /* 0x000fca00078cc0ff */
[----:B------:R-:W-:-:S04]  /*42e10*/  @P1 LOP3.LUT R27, R27, 0x4000000, RZ, 0xfc, !PT ;  /* 0x040000001b1b1812 */ /* 0x000fc800078efcff */
[----:B------:R-:W-:-:S04]  /*42e20*/  LOP3.LUT R27, R27, 0xfffbffff, RZ, 0xc0, !PT ;  /* 0xfffbffff1b1b7812 */ /* 0x000fc800078ec0ff */
        /* <DEDUP_REMOVED lines=18> */
[----:B------:R-:W-:-:S04]  /*42f50*/  LOP3.LUT P1, RZ, R13, 0x10000, RZ, 0xc0, !PT ;  /* 0x000100000dff7812 */ /* 0x000fc8000782c0ff */
[----:B------:R-:W-:Y:S01]  /*42f60*/  ISETP.LT.AND P1, PT, R19, UR23, !P1 ;  /* 0x0000001713007c0c */ /* 0x000fe2000cf21270 */
[----:B------:R-:W-:-:S04]  /*42f70*/  ULDC UR23, c[0x0][0x228] ;  /* 0x00008a0000177ab9 */ /* 0x000fc80000000800 */
[----:B------:R-:W-:Y:S02]  /*42f80*/  @P6 LOP3.LUT R27, R27, 0x1000000, RZ, 0xfc, !PT ;  /* 0x010000001b1b6812 */ /* 0x000fe400078efcff */
[----:B------:R-:W-:Y:S02]  /*42f90*/  LOP3.LUT P6, RZ, R13, 0x2000, RZ, 0xc0, !PT ;  /* 0x000020000dff7812 */ /* 0x000fe400078cc0ff */
[----:B------:R-:W-:-:S04]  /*42fa0*/  LOP3.LUT R27, R27, 0xfdffffff, RZ, 0xc0, !PT ;  /* 0xfdffffff1b1b7812 */ /* 0x000fc800078ec0ff */
[----:B------:R-:W-:-:S07]  /*42fb0*/  @P1 LOP3.LUT R10, R10, 0x40000, RZ, 0xfc, !PT ;  /* 0x000400000a0a1812 */ /* 0x000fce00078efcff */
[----:B------:R-:W-:-:S04]  /*42fc0*/  @P6 LOP3.LUT R27, R27, 0x2000000, RZ, 0xfc, !PT ;  /* 0x020000001b1b6812 */ /* 0x000fc800078efcff */
[----:B------:R-:W-:-:S04]  /*42fd0*/  LOP3.LUT P1, RZ, R27, 0x4000000, RZ, 0xc0, !PT ;  /* 0x040000001bff7812 */ /* 0x000fc8000782c0ff */
[----:B------:R-:W-:Y:S02]  /*42fe0*/  ISETP.LT.AND P1, PT, R19, UR19, !P1 ;  /* 0x0000001313007c0c */ /* 0x000fe4000cf21270 */
[----:B------:R-:W-:Y:S02]  /*42ff0*/  LOP3.LUT P6, RZ, R13, 0x4000, RZ, 0xc0, !PT ;  /* 0x000040000dff7812 */ /* 0x000fe400078cc0ff */
[----:B------:R-:W-:Y:S01]  /*43000*/  LOP3.LUT R10, R10, 0xffff7fff, RZ, 0xc0, !PT ;  /* 0xffff7fff0a0a7812 */ /* 0x000fe200078ec0ff */
[----:B------:R-:W-:Y:S01]  /*43010*/  ULDC UR19, c[0x0][0x228] ;  /* 0x00008a0000137ab9 */ /* 0x000fe20000000800 */
[----:B------:R-:W-:Y:S01]  /*43020*/  ISETP.LT.AND P6, PT, R19, UR15, !P6 ;  /* 0x0000000f13007c0c */ /* 0x000fe2000f7c1270 */
[----:B------:R-:W-:-:S06]  /*43030*/  ULDC UR15, c[0x0][0x228] ;  /* 0x00008a00000f7ab9 */ /* 0x000fcc0000000800 */
[----:B------:R-:W-:-:S04]  /*43040*/  @P1 LOP3.LUT R10, R10, 0x8000, RZ, 0xfc, !PT ;  /* 0x000080000a0a1812 */ /* 0x000fc800078efcff */
[----:B------:R-:W-:-:S04]  /*43050*/  LOP3.LUT R10, R10, 0xffffefff, RZ, 0xc0, !PT ;  /* 0xffffefff0a0a7812 */ /* 0x000fc800078ec0ff */
        /* <DEDUP_REMOVED lines=28> */
[----:B------:R-:W-:Y:S02]  /*43220*/  LOP3.LUT R12, R12, 0xfbffffff, RZ, 0xc0, !PT ;  /* 0xfbffffff0c0c7812 */ /* 0x000fe400078ec0ff */
[----:B------:R-:W-:Y:S02]  /*43230*/  @P5 LOP3.LUT R17, R17, 0x2, RZ, 0xfc, !PT ;  /* 0x0000000211115812 */ /* 0x000fe400078efcff */
[----:B------:R-:W-:Y:S02]  /*43240*/  LOP3.LUT P4, RZ, R13, 0x10, RZ, 0xc0, !PT ;  /* 0x000000100dff7812 */ /* 0x000fe4000788c0ff */
[----:B------:R-:W-:Y:S01]  /*43250*/  ISETP.LT.AND P2, PT, R29, UR57, !P0 ;  /* 0x000000391d007c0c */ /* 0x000fe2000c741270 */
[----:B------:R-:W-:-:S04]  /*43260*/  ULDC UR23, c[0x0][0x228] ;  /* 0x00008a0000177ab9 */ /* 0x000fc80000000800 */
[----:B------:R-:W-:Y:S02]  /*43270*/  @P6 LOP3.LUT R12, R12, 0x4000000, RZ, 0xfc, !PT ;  /* 0x040000000c0c6812 */ /* 0x000fe400078efcff */
[----:B------:R-:W-:-:S04]  /*43280*/  LOP3.LUT P6, RZ, R27, 0x80000, RZ, 0xc0, !PT ;  /* 0x000800001bff7812 */ /* 0x000fc800078cc0ff */
[----:B------:R-:W-:Y:S02]  /*43290*/  ISETP.LT.AND P6, PT, R19, UR19, !P6 ;  /* 0x0000001313007c0c */ /* 0x000fe4000f7c1270 */
[----:B------:R-:W-:Y:S02]  /*432a0*/  LOP3.LUT R12, R12, 0xff7fffff, RZ, 0xc0, !PT ;  /* 0xff7fffff0c0c7812 */ /* 0x000fe400078ec0ff */
[----:B------:R-:W-:Y:S02]  /*432b0*/  LOP3.LUT P5, RZ, R13, 0x20, RZ, 0xc0, !PT ;  /* 0x000000200dff7812 */ /* 0x000fe400078ac0ff */
[----:B------:R-:W-:Y:S02]  /*432c0*/  ISETP.LT.AND P4, PT, R19, UR23, !P4 ;  /* 0x0000001713007c0c */ /* 0x000fe4000e781270 */
[----:B------:R-:W-:Y:S02]  /*432d0*/  LOP3.LUT P0, RZ, R16, 0x100000, RZ, 0xc0, !PT ;  /* 0x0010000010ff7812 */ /* 0x000fe4000780c0ff */
[----:B------:R-:W-:Y:S01]  /*432e0*/  LOP3.LUT P3, RZ, R13, 0x8, RZ, 0xc0, !PT ;  /* 0x000000080dff7812 */ /* 0x000fe2000786c0ff */
[----:B------:R-:W-:-:S02]  /*432f0*/  ULDC UR19, c[0x0][0x228] ;  /* 0x00008a0000137ab9 */ /* 0x000fc40000000800 */
[----:B------:R-:W-:Y:S02]  /*43300*/  @P6 LOP3.LUT R12, R12, 0x800000, RZ, 0xfc, !PT ;  /* 0x008000000c0c6812 */ /* 0x000fe400078efcff */
[----:B------:R-:W-:Y:S02]  /*43310*/  LOP3.LUT P6, RZ, R27, 0x40000, RZ, 0xc0, !PT ;  /* 0x000400001bff7812 */ /* 0x000fe400078cc0ff */
[----:B------:R-:W-:Y:S02]  /*43320*/  ISETP.LT.AND P5, PT, R19, UR11, !P5 ;  /* 0x0000000b13007c0c */ /* 0x000fe4000efa1270 */
[----:B------:R-:W-:Y:S02]  /*43330*/  ISETP.LT.AND P0, PT, R29, UR61, !P0 ;  /* 0x0000003d1d007c0c */ /* 0x000fe4000c701270 */
[----:B------:R-:W-:Y:S02]  /*43340*/  LOP3.LUT R12, R12, 0xffefffff, RZ, 0xc0, !PT ;  /* 0xffefffff0c0c7812 */ /* 0x000fe400078ec0ff */
[----:B------:R-:W-:-:S02]  /*43350*/  ISETP.LT.AND P6, PT, R19, UR15, !P6 ;  /* 0x0000000f13007c0c */ /* 0x000fc4000f7c1270 */
[----:B------:R-:W-:Y:S02]  /*43360*/  LOP3.LUT R11, R11, 0xffdfffff, RZ, 0xc0, !PT ;  /* 0xffdfffff0b0b7812 */ /* 0x000fe400078ec0ff */
[----:B------:R-:W-:Y:S01]  /*43370*/  ISETP.LT.AND P3, PT, R19, UR19, !P3 ;  /* 0x0000001313007c0c */ /* 0x000fe2000df61270 */
[----:B------:R-:W-:Y:S01]  /*43380*/  ULDC UR15, c[0x0][0x228] ;  /* 0x00008a00000f7ab9 */ /* 0x000fe20000000800 */
[----:B------:R-:W-:Y:S01]  /*43390*/  ULDC UR11, c[0x0][0x228] ;  /* 0x00008a00000b7ab9 */ /* 0x000fe20000000800 */
[----:B------:R-:W-:Y:S01]  /*433a0*/  LOP3.LUT P1, RZ, R13, 0x1, RZ, 0xc0, !PT ;  /* 0x000000010dff7812 */ /* 0x000fe2000782c0ff */
[----:B------:R-:W-:Y:S01]  /*433b0*/  ULDC UR23, c[0x0][0x228] ;  /* 0x00008a0000177ab9 */ /* 0x000fe20000000800 */
[----:B------:R-:W2:Y:S04]  /*433c0*/  LDL.LU R29, [R1+0x15a0] ;  /* 0x0015a000011d7983 */ /* 0x000ea80000300800 */
[----:B------:R-:W-:-:S02]  /*433d0*/  @P6 LOP3.LUT R12, R12, 0x100000, RZ, 0xfc, !PT ;  /* 0x001000000c0c6812 */ /* 0x000fc400078efcff */
[----:B------:R-:W-:Y:S01]  /*433e0*/  @P2 LOP3.LUT R11, R11, 0x200000, RZ, 0xfc, !PT ;  /* 0x002000000b0b2812 */ /* 0x000fe200078efcff */
[----:B------:R-:W-:Y:S01]  /*433f0*/  ULDC UR19, c[0x0][0x228] ;  /* 0x00008a0000137ab9 */ /* 0x000fe20000000800 */
[----:B------:R-:W-:-:S04]  /*43400*/  LOP3.LUT R12, R12, 0xfffdffff, RZ, 0xc0, !PT ;  /* 0xfffdffff0c0c7812 */ /* 0x000fc800078ec0ff */
[----:B------:R-:W-:Y:S02]  /*43410*/  @P5 LOP3.LUT R12, R12, 0x20000, RZ, 0xfc, !PT ;  /* 0x000200000c0c5812 */ /* 0x000fe400078efcff */
[----:B------:R-:W-:Y:S02]  /*43420*/  LOP3.LUT P2, RZ, R13, 0x4, RZ, 0xc0, !PT ;  /* 0x000000040dff7812 */ /* 0x000fe4000784c0ff */
[----:B------:R-:W-:Y:S02]  /*43430*/  LOP3.LUT R12, R12, 0xffffbfff, RZ, 0xc0, !PT ;  /* 0xffffbfff0c0c7812 */ /* 0x000fe400078ec0ff */
[----:B------:R-:W-:Y:S02]  /*43440*/  LOP3.LUT R11, R11, 0xfffbffff, RZ, 0xc0, !PT ;  /* 0xfffbffff0b0b7812 */ /* 0x000fe400078ec0ff */
[----:B------:R-:W-:Y:S02]  /*43450*/  @P4 LOP3.LUT R12, R12, 0x4000, RZ, 0xfc, !PT ;  /* 0x000040000c0c4812 */ /* 0x000fe400078efcff */
[----:B------:R-:W-:-:S02]  /*43460*/  ISETP.LT.AND P2, PT, R19, UR15, !P2 ;  /* 0x0000000f13007c0c */ /* 0x000fc4000d741270 */
[----:B------:R-:W-:Y:S02]  /*43470*/  @P0 LOP3.LUT R11, R11, 0x40000, RZ, 0xfc, !PT ;  /* 0x000400000b0b0812 */ /* 0x000fe400078efcff */
[----:B------:R-:W-:Y:S02]  /*43480*/  LOP3.LUT R12, R12, 0xfffff7ff, RZ, 0xc0, !PT ;  /* 0xfffff7ff0c0c7812 */ /* 0x000fe400078ec0ff */
[----:B------:R-:W-:Y:S02]  /*43490*/  LOP3.LUT P0, RZ, R13, 0x2, RZ, 0xc0, !PT ;  /* 0x000000020dff7812 */ /* 0x000fe4000780c0ff */
[C---:B------:R-:W-:Y:S01]  /*434a0*/  ISETP.LT.AND P1, PT, R19.reuse, UR23, !P1 ;  /* 0x0000001713007c0c */ /* 0x040fe2000cf21270 */
[----:B------:R-:W-:Y:S01]  /*434b0*/  ULDC UR15, c[0x0][0x228] ;  /* 0x00008a00000f7ab9 */ /* 0x000fe20000000800 */
[----:B------:R-:W-:Y:S02]  /*434c0*/  @P3 LOP3.LUT R12, R12, 0x800, RZ, 0xfc, !PT ;  /* 0x000008000c0c3812 */ /* 0x000fe400078efcff */
[----:B------:R-:W-:Y:S01]  /*434d0*/  ISETP.LT.AND P0, PT, R19, UR11, !P0 ;  /* 0x0000000b13007c0c */ /* 0x000fe2000c701270 */
[----:B------:R-:W-:Y:S01]  /*434e0*/  ULDC UR11, c[0x0][0x228] ;  /* 0x00008a00000b7ab9 */ /* 0x000fe20000000800 */
[----:B------:R-:W-:-:S02]  /*434f0*/  LOP3.LUT P6, RZ, R27, 0x20000, RZ, 0xc0, !PT ;  /* 0x000200001bff7812 */ /* 0x000fc400078cc0ff */
[----:B------:R-:W-:Y:S02]  /*43500*/  LOP3.LUT R12, R12, 0xfffffeff, RZ, 0xc0, !PT ;  /* 0xfffffeff0c0c7812 */ /* 0x000fe400078ec0ff */
[C---:B------:R-:W-:Y:S02]  /*43510*/  LOP3.LUT P5, RZ, R27.reuse, 0x10000, RZ, 0xc0, !PT ;  /* 0x000100001bff7812 */ /* 0x040fe400078ac0ff */
[----:B------:R-:W-:Y:S01]  /*43520*/  LOP3.LUT P4, RZ, R27, 0x8000, RZ, 0xc0, !PT ;  /* 0x000080001bff7812 */ /* 0x000fe2000788c0ff */
[----:B------:R-:W-:Y:S01]  /*43530*/  ULDC UR23, c[0x0][0x228] ;  /* 0x00008a0000177ab9 */ /* 0x000fe20000000800 */
        /* <DEDUP_REMOVED lines=8> */
[----:B------:R-:W-:Y:S01]  /*435c0*/  LOP3.LUT P3, RZ, R27, 0x4000, RZ, 0xc0, !PT ;  /* 0x000040001bff7812 */ /* 0x000fe2000786c0ff */
[----:B------:R-:W-:Y:S01]  /*435d0*/  ULDC UR19, c[0x0][0x228] ;  /* 0x00008a0000137ab9 */ /* 0x000fe20000000800 */
[----:B------:R-:W-:-:S07]  /*435e0*/  @P0 LOP3.LUT R28, R28, 0x800, RZ, 0xfc, !PT ;  /* 0x000008001c1c0812 */ /* 0x000fce00078efcff */
[----:B------:R-:W-:Y:S02]  /*435f0*/  @P1 LOP3.LUT R14, R14, 0x80000000, RZ, 0xfc, !PT ;  /* 0x800000000e0e1812 */ /* 0x000fe400078efcff */
[----:B------:R-:W-:Y:S02]  /*43600*/  LOP3.LUT P1, RZ, R27, 0x800, RZ, 0xc0, !PT ;  /* 0x000008001bff7812 */ /* 0x000fe4000782c0ff */
[----:B------:R-:W-:Y:S02]  /*43610*/  LOP3.LUT R28, R28, 0xfffffbff, RZ, 0xc0, !PT ;  /* 0xfffffbff1c1c7812 */ /* 0x000fe400078ec0ff */
        /* <DEDUP_REMOVED lines=9> */
[----:B------:R-:W-:Y:S01]  /*436b0*/  ULDC UR11, c[0x0][0x228] ;  /* 0x00008a00000b7ab9 */ /* 0x000fe20000000800 */
[----:B------:R-:W-:-:S05]  /*436c0*/  LOP3.LUT R14, R14, 0xfdffffff, RZ, 0xc0, !PT ;  /* 0xfdffffff0e0e7812 */ /* 0x000fca00078ec0ff */
[----:B------:R-:W-:Y:S02]  /*436d0*/  @P1 LOP3.LUT R27, R27, 0x400, RZ, 0xfc, !PT ;  /* 0x000004001b1b1812 */ /* 0x000fe400078efcff */
[----:B------:R-:W-:Y:S02]  /*436e0*/  ISETP.LT.AND P1, PT, R19, UR23, !P3 ;  /* 0x0000001713007c0c */ /* 0x000fe4000df21270 */
[----:B------:R-:W-:Y:S01]  /*436f0*/  @P2 LOP3.LUT R28, R28, 0x1000, RZ, 0xfc, !PT ;  /* 0x000010001c1c2812 */ /* 0x000fe200078efcff */
[----:B------:R-:W-:Y:S01]  /*43700*/  ULDC UR23, c[0x0][0x228] ;  /* 0x00008a0000177ab9 */ /* 0x000fe20000000800 */
[----:B------:R-:W-:-:S04]  /*43710*/  @P0 LOP3.LUT R14, R14, 0x2000000, RZ, 0xfc, !PT ;  /* 0x020000000e0e0812 */ /* 0x000fc800078efcff */
[----:B------:R-:W-:Y:S02]  /*43720*/  LOP3.LUT R14, R14, 0xffbfffff, RZ, 0xc0, !PT ;  /* 0xffbfffff0e0e7812 */ /* 0x000fe400078ec0ff */
[----:B------:R-:W-:-:S03]  /*43730*/  LOP3.LUT R28, R28, 0xffffdfff, RZ, 0xc0, !PT ;  /* 0xffffdfff1c1c7812 */ /* 0x000fc600078ec0ff */
[----:B------:R-:W-:Y:S02]  /*43740*/  @P1 LOP3.LUT R14, R14, 0x400000, RZ, 0xfc, !PT ;  /* 0x004000000e0e1812 */ /* 0x000fe400078efcff */
[----:B------:R-:W-:Y:S02]  /*43750*/  ISETP.LT.AND P1, PT, R19, UR19, !P4 ;  /* 0x0000001313007c0c */ /* 0x000fe4000e721270 */
[----:B------:R-:W-:Y:S02]  /*43760*/  @P3 LOP3.LUT R28, R28, 0x2000, RZ, 0xfc, !PT ;  /* 0x000020001c1c3812 */ /* 0x000fe400078efcff */
[----:B------:R-:W-:Y:S02]  /*43770*/  LOP3.LUT P2, RZ, R17, 0x4000000, RZ, 0xc0, !PT ;  /* 0x0400000011ff7812 */ /* 0x000fe4000784c0ff */
[----:B------:R-:W-:Y:S01]  /*43780*/  LOP3.LUT R14, R14, 0xfff7ffff, RZ, 0xc0, !PT ;  /* 0xfff7ffff0e0e7812 */ /* 0x000fe200078ec0ff */
[----:B------:R-:W-:Y:S01]  /*43790*/  ULDC UR19, c[0x0][0x228] ;  /* 0x00008a0000137ab9 */ /* 0x000fe20000000800 */
[----:B------:R-:W-:-:S04]  /*437a0*/  LOP3.LUT R28, R28, 0xffffbfff, RZ, 0xc0, !PT ;  /* 0xffffbfff1c1c7812 */ /* 0x000fc800078ec0ff */
[----:B------:R-:W-:Y:S02]  /*437b0*/  @P4 LOP3.LUT R28, R28, 0x4000, RZ, 0xfc, !PT ;  /* 0x000040001c1c4812 */ /* 0x000fe400078efcff */
[----:B------:R-:W-:Y:S02]  /*437c0*/  @P1 LOP3.LUT R14, R14, 0x80000, RZ, 0xfc, !PT ;  /* 0x000800000e0e1812 */ /* 0x000fe400078efcff */
[----:B------:R-:W-:Y:S02]  /*437d0*/  ISETP.LT.AND P1, PT, R19, UR15, !P5 ;  /* 0x0000000f13007c0c */ /* 0x000fe4000ef21270 */
[----:B------:R-:W-:Y:S02]  /*437e0*/  LOP3.LUT R28, R28, 0xffff7fff, RZ, 0xc0, !PT ;  /* 0xffff7fff1c1c7812 */ /* 0x000fe400078ec0ff */
[----:B------:R-:W-:Y:S02]  /*437f0*/  LOP3.LUT P4, RZ, R17, 0x1000000, RZ, 0xc0, !PT ;  /* 0x0100000011ff7812 */ /* 0x000fe4000788c0ff */
[----:B------:R-:W-:Y:S01]  /*43800*/  LOP3.LUT R14, R14, 0xfffeffff, RZ, 0xc0, !PT ;  /* 0xfffeffff0e0e7812 */ /* 0x000fe200078ec0ff */
[----:B------:R-:W-:Y:S01]  /*43810*/  ULDC UR15, c[0x0][0x228] ;  /* 0x00008a00000f7ab9 */ /* 0x000fe20000000800 */
[----:B------:R-:W-:-:S04]  /*43820*/  @P5 LOP3.LUT R28, R28, 0x8000, RZ, 0xfc, !PT ;  /* 0x000080001c1c5812 */ /* 0x000fc800078efcff */
[----:B------:R-:W-:Y:S02]  /*43830*/  LOP3.LUT R28, R28, 0xfffeffff, RZ, 0xc0, !PT ;  /* 0xfffeffff1c1c7812 */ /* 0x000fe400078ec0ff */
[----:B------:R-:W-:Y:S02]  /*43840*/  @P1 LOP3.LUT R14, R14, 0x10000, RZ, 0xfc, !PT ;  /* 0x000100000e0e1812 */ /* 0x000fe400078efcff */
[----:B------:R-:W-:Y:S02]  /*43850*/  ISETP.LT.AND P1, PT, R19, UR11, !P6 ;  /* 0x0000000b13007c0c */ /* 0x000fe4000f721270 */
[----:B------:R-:W-:Y:S02]  /*43860*/  @P6 LOP3.LUT R28, R28, 0x10000, RZ, 0xfc, !PT ;  /* 0x000100001c1c6812 */ /* 0x000fe400078efcff */
[----:B------:R-:W-:Y:S02]  /*43870*/  LOP3.LUT P6, RZ, R17, 0x400000, RZ, 0xc0, !PT ;  /* 0x0040000011ff7812 */ /* 0x000fe400078cc0ff */
[----:B------:R-:W-:-:S02]  /*43880*/  LOP3.LUT R14, R14, 0xffffdfff, RZ, 0xc0, !PT ;  /* 0xffffdfff0e0e7812 */ /* 0x000fc400078ec0ff */
[C---:B------:R-:W-:Y:S02]  /*43890*/  LOP3.LUT P5, RZ, R17.reuse, 0x800000, RZ, 0xc0, !PT ;  /* 0x0080000011ff7812 */ /* 0x040fe400078ac0ff */
[----:B------:R-:W-:Y:S02]  /*438a0*/  LOP3.LUT P0, RZ, R17, 0x10000000, RZ, 0xc0, !PT ;  /* 0x1000000011ff7812 */ /* 0x000fe4000780c0ff */
[C---:B------:R-:W-:Y:S02]  /*438b0*/  ISETP.LT.AND P6, PT, R19.reuse, UR23, !P6 ;  /* 0x0000001713007c0c */ /* 0x040fe4000f7c1270 */
[----:B------:R-:W-:Y:S01]  /*438c0*/  LOP3.LUT R28, R28, 0xfbffffff, RZ, 0xc0, !PT ;  /* 0xfbffffff1c1c7812 */ /* 0x000fe200078ec0ff */
[----:B------:R-:W-:Y:S01]  /*438d0*/  ULDC UR23, c[0x0][0x228] ;  /* 0x00008a0000177ab9 */ /* 0x000fe20000000800 */
[----:B------:R-:W-:Y:S02]  /*438e0*/  ISETP.LT.AND P4, PT, R19, UR15, !P4 ;  /* 0x0000000f13007c0c */ /* 0x000fe4000e781270 */
[----:B------:R-:W-:Y:S01]  /*438f0*/  LOP3.LUT P3, RZ, R17, 0x2000000, RZ, 0xc0, !PT ;  /* 0x0200000011ff7812 */ /* 0x000fe2000786c0ff */
[----:B------:R-:W-:Y:S01]  /*43900*/  ULDC UR11, c[0x0][0x228] ;  /* 0x00008a00000b7ab9 */ /* 0x000fe20000000800 */
[----:B------:R-:W-:-:S02]  /*43910*/  @P1 LOP3.LUT R14, R14, 0x2000, RZ, 0xfc, !PT ;  /* 0x000020000e0e1812 */ /* 0x000fc400078efcff */
[----:B------:R-:W-:Y:S02]  /*43920*/  ISETP.LT.AND P2, PT, R19, UR23, !P2 ;  /* 0x0000001713007c0c */ /* 0x000fe4000d741270 */
[----:B------:R-:W-:Y:S02]  /*43930*/  LOP3.LUT P1, RZ, R27, 0x400, RZ, 0xc0, !PT ;  /* 0x000004001bff7812 */ /* 0x000fe4000782c0ff */
[----:B------:R-:W-:Y:S02]  /*43940*/  ISETP.LT.AND P5, PT, R19, UR19, !P5 ;  /* 0x0000001313007c0c */ /* 0x000fe4000efa1270 */
[----:B------:R-:W-:Y:S02]  /*43950*/  LOP3.LUT R14, R14, 0xfffffbff, RZ, 0xc0, !PT ;  /* 0xfffffbff0e0e7812 */ /* 0x000fe400078ec0ff */
[----:B------:R-:W-:Y:S01]  /*43960*/  LOP3.LUT R27, R27, 0xfffffffe, RZ, 0xc0, !PT ;  /* 0xfffffffe1b1b7812 */ /* 0x000fe200078ec0ff */
[----:B------:R-:W-:Y:S01]  /*43970*/  ULDC UR19, c[0x0][0x228] ;  /* 0x00008a0000137ab9 */ /* 0x000fe20000000800 */
[----:B------:R-:W-:Y:S01]  /*43980*/  ULDC UR15, c[0x0][0x228] ;  /* 0x00008a00000f7ab9 */ /* 0x000fe20000000800 */
[----:B------:R-:W-:-:S02]  /*43990*/  @P6 LOP3.LUT R14, R14, 0x400, RZ, 0xfc, !PT ;  /* 0x000004000e0e6812 */ /* 0x000fc400078efcff */
[----:B------:R-:W-:Y:S02]  /*439a0*/  LOP3.LUT P6, RZ, R16, 0x2000, RZ, 0xc0, !PT ;  /* 0x0000200010ff7812 */ /* 0x000fe400078cc0ff */
[C---:B------:R-:W-:Y:S02]  /*439b0*/  ISETP.LT.AND P3, PT, R19.reuse, UR11, !P3 ;  /* 0x0000000b13007c0c */ /* 0x040fe4000df61270 */
[----:B------:R-:W-:Y:S01]  /*439c0*/  ISETP.LT.AND P1, PT, R19, UR19, !P1 ;  /* 0x0000001313007c0c */ /* 0x000fe2000cf21270 */
[----:B------:R-:W-:Y:S01]  /*439d0*/  ULDC UR23, c[0x0][0x228] ;  /* 0x00008a0000177ab9 */ /* 0x000fe20000000800 */
[----:B------:R-:W-:Y:S02]  /*439e0*/  @P2 LOP3.LUT R15, R15, 0x40000000, RZ, 0xfc, !PT ;  /* 0x400000000f0f2812 */ /* 0x000fe400078efcff */
[----:B------:R-:W-:Y:S01]  /*439f0*/  ISETP.LT.AND P0, PT, R19, UR15, !P0 ;  /* 0x0000000f13007c0c */ /* 0x000fe2000c701270 */
[----:B------:R-:W-:Y:S01]  /*43a00*/  ULDC UR11, c[0x0][0x228] ;  /* 0x00008a00000b7ab9 */ /* 0x000fe20000000800 */
[----:B------:R-:W-:-:S03]  /*43a10*/  ULDC UR19, c[0x0][0x228] ;  /* 0x00008a0000137ab9 */ /* 0x000fc60000000800 */
[----:B------:R-:W-:Y:S02]  /*43a20*/  @P6 LOP3.LUT R28, R28, 0x4000000, RZ, 0xfc, !PT ;  /* 0x040000001c1c6812 */ /* 0x000fe400078efcff */
[----:B------:R-:W-:Y:S02]  /*43a30*/  LOP3.LUT P6, RZ, R16, 0x1000, RZ, 0xc0, !PT ;  /* 0x0000100010ff7812 */ /* 0x000fe400078cc0ff */
[----:B------:R-:W-:Y:S01]  /*43a40*/  LOP3.LUT R15, R15, 0xf7ffffff, RZ, 0xc0, !PT ;  /* 0xf7ffffff0f0f7812 */ /* 0x000fe200078ec0ff */
[----:B------:R-:W-:Y:S01]  /*43a50*/  ULDC UR15, c[0x0][0x228] ;  /* 0x00008a00000f7ab9 */ /* 0x000fe20000000800 */
[----:B------:R-:W-:-:S09]  /*43a60*/  LOP3.LUT R28, R28, 0xf7ffffff, RZ, 0xc0, !PT ;  /* 0xf7ffffff1c1c7812 */ /* 0x000fd200078ec0ff */
        /* <DEDUP_REMOVED lines=13> */
[----:B------:R-:W-:-:S13]  /*43b40*/  LOP3.LUT P6, RZ, R16, 0x80, RZ, 0xc0, !PT ;  /* 0x0000008010ff7812 */ /* 0x000fda00078cc0ff */
        /* <DEDUP_REMOVED lines=32> */
[----:B------:R-:W-:Y:S01]  /*43d50*/  @P0 LOP3.LUT R15, R15, 0x1000000, RZ, 0xfc, !PT ;  /* 0x010000000f0f0812 */ /* 0x000fe200078efcff */
[----:B------:R-:W-:-:S03]  /*43d60*/  ULDC UR11, c[0x0][0x228] ;  /* 0x00008a00000b7ab9 */ /* 0x000fc60000000800 */
[----:B------:R-:W-:-:S07]  /*43d70*/  LOP3.LUT R15, R15, 0xffdfffff, RZ, 0xc0, !PT ;  /* 0xffdfffff0f0f7812 */ /* 0x000fce00078ec0ff */
        /* <DEDUP_REMOVED lines=24> */
[----:B------:R-:W-:Y:S02]  /*43f00*/  LOP3.LUT R15, R15, 0xffffffbf, RZ, 0xc0, !PT ;  /* 0xffffffbf0f0f7812 */ /* 0x000fe400078ec0ff */
[----:B------:R-:W-:Y:S02]  /*43f10*/  @P5 LOP3.LUT R14, R14, 0x80, RZ, 0xfc, !PT ;  /* 0x000000800e0e5812 */ /* 0x000fe400078efcff */
[C---:B------:R-:W-:Y:S02]  /*43f20*/  LOP3.LUT P2, RZ, R16.reuse, 0x20000, RZ, 0xc0, !PT ;  /* 0x0002000010ff7812 */ /* 0x040fe4000784c0ff */
[C---:B------:R-:W-:Y:S02]  /*43f30*/  LOP3.LUT P1, RZ, R16.reuse, 0x40000, RZ, 0xc0, !PT ;  /* 0x0004000010ff7812 */ /* 0x040fe4000782c0ff */
[----:B------:R-:W-:-:S02]  /*43f40*/  LOP3.LUT P0, RZ, R16, 0x80000, RZ, 0xc0, !PT ;  /* 0x0008000010ff7812 */ /* 0x000fc4000780c0ff */
[----:B------:R-:W-:Y:S02]  /*43f50*/  LOP3.LUT R17, R17, 0xffdfffff, RZ, 0xc0, !PT ;  /* 0xffdfffff11117812 */ /* 0x000fe400078ec0ff */
[----:B------:R-:W-:Y:S01]  /*43f60*/  LOP3.LUT R11, R11, 0xdfffffff, RZ, 0xc0, !PT ;  /* 0xdfffffff0b0b7812 */ /* 0x000fe200078ec0ff */
[----:B------:R-:W-:Y:S01]  /*43f70*/  ULDC UR23, c[0x0][0x228] ;  /* 0x00008a0000177ab9 */ /* 0x000fe20000000800 */
[----:B------:R-:W-:Y:S02]  /*43f80*/  @P6 LOP3.LUT R15, R15, 0x40, RZ, 0xfc, !PT ;  /* 0x000000400f0f6812 */ /* 0x000fe400078efcff */
[----:B------:R-:W-:-:S04]  /*43f90*/  LOP3.LUT P6, RZ, R27, 0x10, RZ, 0xc0, !PT ;  /* 0x000000101bff7812 */ /* 0x000fc800078cc0ff */
[----:B------:R-:W-:Y:S02]  /*43fa0*/  ISETP.LT.AND P6, PT, R19, UR19, !P6 ;  /* 0x0000001313007c0c */ /* 0x000fe4000f7c1270 */
[----:B------:R-:W-:Y:S02]  /*43fb0*/  LOP3.LUT R15, R15, 0xfffffff7, RZ, 0xc0, !PT ;  /* 0xfffffff70f0f7812 */ /* 0x000fe400078ec0ff */
[----:B------:R-:W-:Y:S02]  /*43fc0*/  LOP3.LUT R14, R14, 0xffffffef, RZ, 0xc0, !PT ;  /* 0xffffffef0e0e7812 */ /* 0x000fe400078ec0ff */
[----:B------:R-:W-:Y:S02]  /*43fd0*/  LOP3.LUT P5, RZ, R16, 0x4000, RZ, 0xc0, !PT ;  /* 0x0000400010ff7812 */ /* 0x000fe400078ac0ff */
[----:B------:R-:W-:Y:S02]  /*43fe0*/  ISETP.LT.AND P1, PT, R19, UR54, !P1 ;  /* 0x0000003613007c0c */ /* 0x000fe4000cf21270 */
[----:B------:R-:W-:Y:S01]  /*43ff0*/  LOP3.LUT R10, R10, 0xfffdffff, RZ, 0xc0, !PT ;  /* 0xfffdffff0a0a7812 */ /* 0x000fe200078ec0ff */
[----:B------:R-:W-:-:S02]  /*44000*/  ULDC UR19, c[0x0][0x228] ;  /* 0x00008a0000137ab9 */ /* 0x000fc40000000800 */
[----:B------:R-:W-:Y:S02]  /*44010*/  @P6 LOP3.LUT R15, R15, 0x8, RZ, 0xfc, !PT ;  /* 0x000000080f0f6812 */ /* 0x000fe400078efcff */
[----:B------:R-:W-:-:S04]  /*44020*/  LOP3.LUT P6, RZ, R27, 0x8, RZ, 0xc0, !PT ;  /* 0x000000081bff7812 */ /* 0x000fc800078cc0ff */
[----:B------:R-:W-:Y:S02]  /*44030*/  ISETP.LT.AND P6, PT, R19, UR15, !P6 ;  /* 0x0000000f13007c0c */ /* 0x000fe4000f7c1270 */
[----:B------:R-:W-:Y:S02]  /*44040*/  LOP3.LUT R15, R15, 0xfffffffe, RZ, 0xc0, !PT ;  /* 0xfffffffe0f0f7812 */ /* 0x000fe400078ec0ff */
[----:B------:R-:W-:Y:S01]  /*44050*/  @P4 LOP3.LUT R14, R14, 0x10, RZ, 0xfc, !PT ;  /* 0x000000100e0e4812 */ /* 0x000fe200078efcff */
[----:B------:R-:W-:-:S08]  /*44060*/  ULDC UR15, c[0x0][0x228] ;  /* 0x00008a00000f7ab9 */ /* 0x000fd00000000800 */
[----:B------:R-:W-:Y:S02]  /*44070*/  @P6 LOP3.LUT R15, R15, 0x1, RZ, 0xfc, !PT ;  /* 0x000000010f0f6812 */ /* 0x000fe400078efcff */
[----:B------:R-:W-:Y:S02]  /*44080*/  LOP3.LUT P6, RZ, R27, 0x4, RZ, 0xc0, !PT ;  /* 0x000000041bff7812 */ /* 0x000fe400078cc0ff */
[----:B------:R-:W-:Y:S02]  /*44090*/  LOP3.LUT R14, R14, 0xfffffffd, RZ, 0xc0, !PT ;  /* 0xfffffffd0e0e7812 */ /* 0x000fe400078ec0ff */
[----:B------:R-:W-:Y:S02]  /*440a0*/  ISETP.LT.AND P6, PT, R19, UR11, !P6 ;  /* 0x0000000b13007c0c */ /* 0x000fe4000f7c1270 */
[----:B------:R-:W-:Y:S02]  /*440b0*/  @P3 LOP3.LUT R14, R14, 0x2, RZ, 0xfc, !PT ;  /* 0x000000020e0e3812 */ /* 0x000fe400078efcff */
[----:B------:R-:W-:-:S02]  /*440c0*/  LOP3.LUT P4, RZ, R16, 0x8000, RZ, 0xc0, !PT ;  /* 0x0000800010ff7812 */ /* 0x000fc4000788c0ff */
[C---:B------:R-:W-:Y:S02]  /*440d0*/  LOP3.LUT P3, RZ, R16.reuse, 0x10000, RZ, 0xc0, !PT ;  /* 0x0001000010ff7812 */ /* 0x040fe4000786c0ff */
[----:B------:R-:W-:Y:S01]  /*440e0*/  LOP3.LUT R16, R16, 0xdfffffff, RZ, 0xc0, !PT ;  /* 0xdfffffff10107812 */ /* 0x000fe200078ec0ff */
[----:B------:R-:W-:-:S04]  /*440f0*/  ULDC UR11, c[0x0][0x228] ;  /* 0x00008a00000b7ab9 */ /* 0x000fc80000000800 */
[----:B------:R-:W-:Y:S02]  /*44100*/  @P6 LOP3.LUT R16, R16, 0x20000000, RZ, 0xfc, !PT ;  /* 0x2000000010106812 */ /* 0x000fe400078efcff */
[----:B------:R-:W-:-:S04]  /*44110*/  LOP3.LUT P6, RZ, R27, 0x2, RZ, 0xc0, !PT ;  /* 0x000000021bff7812 */ /* 0x000fc800078cc0ff */
[----:B------:R-:W-:Y:S02]  /*44120*/  ISETP.LT.AND P6, PT, R19, UR4, !P6 ;  /* 0x0000000413007c0c */ /* 0x000fe4000f7c1270 */
[----:B------:R-:W-:Y:S02]  /*44130*/  LOP3.LUT R16, R16, 0xfbffffff, RZ, 0xc0, !PT ;  /* 0xfbffffff10107812 */ /* 0x000fe400078ec0ff */
[----:B------:R-:W-:Y:S02]  /*44140*/  LOP3.LUT R12, R12, 0x7fffffff, RZ, 0xc0, !PT ;  /* 0x7fffffff0c0c7812 */ /* 0x000fe400078ec0ff */
[----:B------:R-:W-:Y:S02]  /*44150*/  LOP3.LUT R14, R14, 0xbfffffff, RZ, 0xc0, !PT ;  /* 0xbfffffff0e0e7812 */ /* 0x000fe400078ec0ff */
[----:B--2---:R-:W-:Y:S02]  /*44160*/  LOP3.LUT R29, R29, 0xfffffdff, RZ, 0xc0, !PT ;  /* 0xfffffdff1d1d7812 */ /* 0x004fe400078ec0ff */
[----:B------:R-:W-:Y:S01]  /*44170*/  LOP3.LUT R15, R15, 0xdfffffff, RZ, 0xc0, !PT ;  /* 0xdfffffff0f0f7812 */ /* 0x000fe200078ec0ff */
[----:B------:R-:W-:-:S02]  /*44180*/  ULDC UR4, c[0x0][0x228] ;  /* 0x00008a0000047ab9 */ /* 0x000fc40000000800 */
[----:B------:R-:W-:Y:S02]  /*44190*/  @P6 LOP3.LUT R16, R16, 0x4000000, RZ, 0xfc, !PT ;  /* 0x0400000010106812 */ /* 0x000fe400078efcff */
[----:B------:R-:W-:-:S04]  /*441a0*/  LOP3.LUT P6, RZ, R27, 0x1, RZ, 0xc0, !PT ;  /* 0x000000011bff7812 */ /* 0x000fc800078cc0ff */
[----:B------:R-:W-:Y:S02]  /*441b0*/  ISETP.LT.AND P6, PT, R19, UR8, !P6 ;  /* 0x0000000813007c0c */ /* 0x000fe4000f7c1270 */
[----:B------:R-:W-:-:S11]  /*441c0*/  LOP3.LUT R16, R16, 0xff7fffff, RZ, 0xc0, !PT ;  /* 0xff7fffff10107812 */ /* 0x000fd600078ec0ff */
[----:B------:R-:W-:Y:S02]  /*441d0*/  @P6 LOP3.LUT R16, R16, 0x800000, RZ, 0xfc, !PT ;  /* 0x0080000010106812 */ /* 0x000fe400078efcff */
[----:B------:R-:W-:-:S04]  /*441e0*/  LOP3.LUT P6, RZ, R28, 0x80000000, RZ, 0xc0, !PT ;  /* 0x800000001cff7812 */ /* 0x000fc800078cc0ff */
[----:B------:R-:W-:-:S13]  /*441f0*/  ISETP.LT.AND P6, PT, R19, UR12, !P6 ;  /* 0x0000000c13007c0c */ /* 0x000fda000f7c1270 */
        /* <DEDUP_REMOVED lines=53> */
[C---:B------:R-:W-:Y:S02]  /*44550*/  LOP3.LUT P6, RZ, R13.reuse, 0x1000, RZ, 0xc0, !PT ;  /* 0x000010000dff7812 */ /* 0x040fe400078cc0ff */
        /* <DEDUP_REMOVED lines=55> */
[C---:B------:R-:W-:Y:S02]  /*448d0*/  LOP3.LUT P5, RZ, R13.reuse, 0x20, RZ, 0xc0, !PT ;  /* 0x000000200dff7812 */ /* 0x040fe400078ac0ff */
        /* <DEDUP_REMOVED lines=15> */
[----:B------:R-:W-:-:S05]  /*449d0*/  ULDC UR23, c[0x0][0x228] ;  /* 0x00008a0000177ab9 */ /* 0x000fca0000000800 */
[----:B------:R-:W-:Y:S02]  /*449e0*/  @P6 LOP3.LUT R12, R12, 0x80000, RZ, 0xfc, !PT ;  /* 0x000800000c0c6812 */ /* 0x000fe400078efcff */
        /* <DEDUP_REMOVED lines=12> */
[----:B------:R-:W-:Y:S01]  /*44ab0*/  ISETP.LT.AND P1, PT, R20, UR23, !P1 ;  /* 0x0000001714007c0c */ /* 0x000fe2000cf21270 */
        /* <DEDUP_REMOVED lines=81> */
[C---:B------:R-:W-:Y:S01]  /*44fd0*/  ISETP.LT.AND P1, PT, R20.reuse, UR19, !P1 ;  /* 0x0000001314007c0c */ /* 0x040fe2000cf21270 */
        /* <DEDUP_REMOVED lines=82> */
[----:B------:R-:W-:Y:S01]  /*45500*/  LOP3.LUT P0, RZ, R16, 0x80000, RZ, 0xc0, !PT ;  /* 0x0008000010ff7812 */ /* 0x000fe2000780c0ff */
[----:B------:R-:W-:-:S02]  /*45510*/  ULDC UR11, c[0x0][0x228] ;  /* 0x00008a00000b7ab9 */ /* 0x000fc40000000800 */
[----:B------:R-:W-:Y:S02]  /*45520*/  @P6 LOP3.LUT R15, R15, 0x100, RZ, 0xfc, !PT ;  /* 0x000001000f0f6812 */ /* 0x000fe400078efcff */
[----:B------:R-:W-:-:S04]  /*45530*/  LOP3.LUT P6, RZ, R28, 0x10, RZ, 0xc0, !PT ;  /* 0x000000101cff7812 */ /* 0x000fc800078cc0ff */
[----:B------:R-:W-:Y:S02]  /*45540*/  ISETP.LT.AND P6, PT, R20, UR23, !P6 ;  /* 0x0000001714007c0c */ /* 0x000fe4000f7c1270 */
[----:B------:R-:W-:Y:S02]  /*45550*/  LOP3.LUT R15, R15, 0xffffffdf, RZ, 0xc0, !PT ;  /* 0xffffffdf0f0f7812 */ /* 0x000fe400078ec0ff */
[----:B------:R-:W-:Y:S02]  /*45560*/  LOP3.LUT R14, R14, 0xfffffff7, RZ, 0xc0, !PT ;  /* 0xfffffff70e0e7812 */ /* 0x000fe400078ec0ff */
[----:B------:R-:W-:Y:S02]  /*45570*/  LOP3.LUT P5, RZ, R16, 0x4000, RZ, 0xc0, !PT ;  /* 0x0000400010ff7812 */ /* 0x000fe400078ac0ff */
[----:B------:R-:W-:Y:S02]  /*45580*/  LOP3.LUT R17, R17, 0xffefffff, RZ, 0xc0, !PT ;  /* 0xffefffff11117812 */ /* 0x000fe400078ec0ff */
[----:B------:R-:W-:Y:S01]  /*45590*/  LOP3.LUT R11, R11, 0x7fffffff, RZ, 0xc0, !PT ;  /* 0x7fffffff0b0b7812 */ /* 0x000fe200078ec0ff */
[----:B------:R-:W-:-:S02]  /*455a0*/  ULDC UR23, c[0x0][0x228] ;  /* 0x00008a0000177ab9 */ /* 0x000fc40000000800 */
        /* <DEDUP_REMOVED lines=56> */
[----:B------:R-:W-:Y:S02]  /*45930*/  ISETP.LT.AND P2, PT, R20, UR59, !P0 ;  /* 0x0000003b14007c0c */ /* 0x000fe4000c741270 */
[----:B------:R-:W-:Y:S02]  /*45940*/  LOP3.LUT P0, RZ, R13, 0x8000, RZ, 0xc0, !PT ;  /* 0x000080000dff7812 */ /* 0x000fe4000780c0ff */
[----:B------:R-:W-:-:S05]  /*45950*/  LOP3.LUT R29, R29, 0xfeffffff, RZ, 0xc0, !PT ;  /* 0xfeffffff1d1d7812 */ /* 0x000fca00078ec0ff */
[----:B------:R-:W-:Y:S02]  /*45960*/  @P6 LOP3.LUT R11, R11, 0x80000000, RZ, 0xfc, !PT ;  /* 0x800000000b0b6812 */ /* 0x000fe400078efcff */
[----:B------:R-:W-:-:S04]  /*45970*/  LOP3.LUT P6, RZ, R13, 0x40, RZ, 0xc0, !PT ;  /* 0x000000400dff7812 */ /* 0x000fc800078cc0ff */
[----:B------:R-:W-:-:S04]  /*45980*/  @P0 LOP3.LUT R29, R29, 0x1000000, RZ, 0xfc, !PT ;  /* 0x010000001d1d0812 */ /* 0x000fc800078efcff */
[----:B------:R-:W-:-:S05]  /*45990*/  LOP3.LUT R29, R29, 0xfffeffff, RZ, 0xc0, !PT ;  /* 0xfffeffff1d1d7812 */ /* 0x000fca00078ec0ff */
        /* <DEDUP_REMOVED lines=9> */
[----:B------:R-:W-:-:S04]  /*45a30*/  LOP3.LUT R17, R17, 0xfffffffb, RZ, 0xc0, !PT ;  /* 0xfffffffb11117812 */ /* 0x000fc800078ec0ff */
[----:B------:R-:W-:-:S05]  /*45a40*/  @P5 LOP3.LUT R17, R17, 0x4, RZ, 0xfc, !PT ;  /* 0x0000000411115812 */ /* 0x000fca00078efcff */
[----:B------:R-:W-:Y:S02]  /*45a50*/  @P6 LOP3.LUT R29, R29, 0x80000, RZ, 0xfc, !PT ;  /* 0x000800001d1d6812 */ /* 0x000fe400078efcff */
[----:B------:R-:W-:Y:S02]  /*45a60*/  LOP3.LUT P6, RZ, R13, 0x400, RZ, 0xc0, !PT ;  /* 0x000004000dff7812 */ /* 0x000fe400078cc0ff */
[C---:B------:R-:W-:Y:S02]  /*45a70*/  ISETP.LT.AND P5, PT, R20.reuse, UR47, !P3 ;  /* 0x0000002f14007c0c */ /* 0x040fe4000dfa1270 */
[----:B------:R-:W-:Y:S02]  /*45a80*/  LOP3.LUT R29, R29, 0xffefffff, RZ, 0xc0, !PT ;  /* 0xffefffff1d1d7812 */ /* 0x000fe400078ec0ff */
[----:B------:R-:W-:Y:S02]  /*45a90*/  LOP3.LUT R11, R11, 0xefffffff, RZ, 0xc0, !PT ;  /* 0xefffffff0b0b7812 */ /* 0x000fe400078ec0ff */
[----:B------:R-:W-:-:S05]  /*45aa0*/  ISETP.LT.AND P3, PT, R20, UR55, !P1 ;  /* 0x0000003714007c0c */ /* 0x000fca000cf61270 */
[----:B------:R-:W-:Y:S02]  /*45ab0*/  @P6 LOP3.LUT R29, R29, 0x100000, RZ, 0xfc, !PT ;  /* 0x001000001d1d6812 */ /* 0x000fe400078efcff */
[----:B------:R-:W-:Y:S02]  /*45ac0*/  LOP3.LUT P6, RZ, R13, 0x800, RZ, 0xc0, !PT ;  /* 0x000008000dff7812 */ /* 0x000fe400078cc0ff */
[----:B------:R-:W-:Y:S02]  /*45ad0*/  @P5 LOP3.LUT R11, R11, 0x10000000, RZ, 0xfc, !PT ;  /* 0x100000000b0b5812 */ /* 0x000fe400078efcff */
[----:B------:R-:W-:Y:S02]  /*45ae0*/  LOP3.LUT R29, R29, 0xffdfffff, RZ, 0xc0, !PT ;  /* 0xffdfffff1d1d7812 */ /* 0x000fe400078ec0ff */
[----:B------:R-:W-:-:S04]  /*45af0*/  LOP3.LUT R11, R11, 0xfdffffff, RZ, 0xc0, !PT ;  /* 0xfdffffff0b0b7812 */ /* 0x000fc800078ec0ff */
[----:B------:R-:W-:-:S03]  /*45b00*/  @P4 LOP3.LUT R11, R11, 0x2000000, RZ, 0xfc, !PT ;  /* 0x020000000b0b4812 */ /* 0x000fc600078efcff */
[----:B------:R-:W-:Y:S02]  /*45b10*/  @P6 LOP3.LUT R29, R29, 0x200000, RZ, 0xfc, !PT ;  /* 0x002000001d1d6812 */ /* 0x000fe400078efcff */
[----:B------:R-:W-:Y:S02]  /*45b20*/  LOP3.LUT P6, RZ, R13, 0x1000, RZ, 0xc0, !PT ;  /* 0x000010000dff7812 */ /* 0x000fe400078cc0ff */
[----:B------:R-:W-:Y:S02]  /*45b30*/  LOP3.LUT R11, R11, 0xffbfffff, RZ, 0xc0, !PT ;  /* 0xffbfffff0b0b7812 */ /* 0x000fe400078ec0ff */
[----:B------:R-:W-:Y:S02]  /*45b40*/  LOP3.LUT P1, RZ, R16, 0x100000, RZ, 0xc0, !PT ;  /* 0x0010000010ff7812 */ /* 0x000fe4000782c0ff */
[----:B------:R-:W-:Y:S02]  /*45b50*/  @P3 LOP3.LUT R11, R11, 0x400000, RZ, 0xfc, !PT ;  /* 0x004000000b0b3812 */ /* 0x000fe400078efcff */
[----:B------:R-:W-:-:S02]  /*45b60*/  LOP3.LUT R29, R29, 0xffbfffff, RZ, 0xc0, !PT ;  /* 0xffbfffff1d1d7812 */ /* 0x000fc400078ec0ff */
[----:B------:R-:W-:Y:S02]  /*45b70*/  ISETP.LT.AND P1, PT, R20, UR4, !P1 ;  /* 0x0000000414007c0c */ /* 0x000fe4000cf21270 */
[----:B------:R-:W-:Y:S02]  /*45b80*/  LOP3.LUT P0, RZ, R13, 0x10000, RZ, 0xc0, !PT ;  /* 0x000100000dff7812 */ /* 0x000fe4000780c0ff */
[----:B------:R-:W-:Y:S01]  /*45b90*/  LOP3.LUT R11, R11, 0xfff7ffff, RZ, 0xc0, !PT ;  /* 0xfff7ffff0b0b7812 */ /* 0x000fe200078ec0ff */
[----:B------:R-:W-:Y:S01]  /*45ba0*/  STL [R1+0x1518], R12 ;  /* 0x0015180c01007387 */ /* 0x000fe20000100800 */
[C---:B------:R-:W-:Y:S02]  /*45bb0*/  LOP3.LUT P5, RZ, R13.reuse, 0x20, RZ, 0xc0, !PT ;  /* 0x000000200dff7812 */ /* 0x040fe400078ac0ff */
[----:B------:R-:W-:Y:S02]  /*45bc0*/  LOP3.LUT P4, RZ, R13, 0x10, RZ, 0xc0, !PT ;  /* 0x000000100dff7812 */ /* 0x000fe4000788c0ff */
[----:B------:R-:W-:-:S02]  /*45bd0*/  @P6 LOP3.LUT R29, R29, 0x400000, RZ, 0xfc, !PT ;  /* 0x004000001d1d6812 */ /* 0x000fc400078efcff */
[----:B------:R-:W-:Y:S02]  /*45be0*/  @P2 LOP3.LUT R11, R11, 0x80000, RZ, 0xfc, !PT ;  /* 0x000800000b0b2812 */ /* 0x000fe400078efcff */
[----:B------:R-:W-:Y:S02]  /*45bf0*/  LOP3.LUT P6, RZ, R13, 0x2000, RZ, 0xc0, !PT ;  /* 0x000020000dff7812 */ /* 0x000fe400078cc0ff */
[----:B------:R-:W-:Y:S02]  /*45c00*/  ISETP.LT.AND P0, PT, R3, UR23, !P0 ;  /* 0x0000001703007c0c */ /* 0x000fe4000c701270 */
[----:B------:R-:W-:Y:S02]  /*45c10*/  LOP3.LUT R29, R29, 0xff7fffff, RZ, 0xc0, !PT ;  /* 0xff7fffff1d1d7812 */ /* 0x000fe400078ec0ff */
[----:B------:R-:W-:Y:S01]  /*45c20*/  LOP3.LUT R11, R11, 0xfffeffff, RZ, 0xc0, !PT ;  /* 0xfffeffff0b0b7812 */ /* 0x000fe200078ec0ff */
[----:B------:R-:W-:Y:S01]  /*45c30*/  STL [R1+0x151c], R14 ;  /* 0x00151c0e01007387 */ /* 0x000fe20000100800 */
[----:B------:R-:W-:Y:S01]  /*45c40*/  ULDC UR23, c[0x0][0x228] ;  /* 0x00008a0000177ab9 */ /* 0x000fe20000000800 */
[----:B------:R-:W-:-:S02]  /*45c50*/  LOP3.LUT P3, RZ, R13, 0x8, RZ, 0xc0, !PT ;  /* 0x000000080dff7812 */ /* 0x000fc4000786c0ff */
[----:B------:R-:W-:Y:S01]  /*45c60*/  @P1 LOP3.LUT R11, R11, 0x10000, RZ, 0xfc, !PT ;  /* 0x000100000b0b1812 */ /* 0x000fe200078efcff */
[----:B------:R-:W-:-:S03]  /*45c70*/  ULDC UR4, c[0x0][0x228] ;  /* 0x00008a0000047ab9 */ /* 0x000fc60000000800 */
[----:B------:R-:W-:Y:S02]  /*45c80*/  LOP3.LUT R11, R11, 0xffff7fff, RZ, 0xc0, !PT ;  /* 0xffff7fff0b0b7812 */ /* 0x000fe400078ec0ff */
[----:B------:R-:W-:Y:S02]  /*45c90*/  @P6 LOP3.LUT R29, R29, 0x800000, RZ, 0xfc, !PT ;  /* 0x008000001d1d6812 */ /* 0x000fe400078efcff */
[----:B------:R-:W-:Y:S02]  /*45ca0*/  @P0 LOP3.LUT R11, R11, 0x8000, RZ, 0xfc, !PT ;  /* 0x000080000b0b0812 */ /* 0x000fe400078efcff */
[----:B------:R-:W-:-:S04]  /*45cb0*/  LOP3.LUT P0, RZ, R29, 0x1000000, RZ, 0xc0, !PT ;  /* 0x010000001dff7812 */ /* 0x000fc8000780c0ff */
[----:B------:R-:W-:Y:S02]  /*45cc0*/  ISETP.LT.AND P0, PT, R3, UR19, !P0 ;  /* 0x0000001303007c0c */ /* 0x000fe4000c701270 */
[----:B------:R-:W-:Y:S02]  /*45cd0*/  LOP3.LUT P6, RZ, R13, 0x4000, RZ, 0xc0, !PT ;  /* 0x000040000dff7812 */ /* 0x000fe400078cc0ff */
[----:B------:R-:W-:Y:S01]  /*45ce0*/  LOP3.LUT R11, R11, 0xffffbfff, RZ, 0xc0, !PT ;  /* 0xffffbfff0b0b7812 */ /* 0x000fe200078ec0ff */
[----:B------:R-:W-:Y:S04]  /*45cf0*/  STL [R1+0x1520], R15 ;  /* 0x0015200f01007387 */ /* 0x000fe80000100800 */
[----:B0-----:R-:W2:Y:S01]  /*45d00*/  LDL.LU R4, [R1] ;  /* 0x0000000001047983 */ /* 0x001ea20000300800 */
[----:B------:R-:W-:Y:S01]  /*45d10*/  ISETP.LT.AND P6, PT, R3, UR15, !P6 ;  /* 0x0000000f03007c0c */ /* 0x000fe2000f7c1270 */
[----:B------:R-:W-:Y:S01]  /*45d20*/  ULDC UR19, c[0x0][0x228] ;  /* 0x00008a0000137ab9 */ /* 0x000fe20000000800 */
[----:B------:R-:W-:Y:S01]  /*45d30*/  ULDC UR15, c[0x0][0x228] ;  /* 0x00008a00000f7ab9 */ /* 0x000fe20000000800 */
[----:B------:R-:W-:-:S02]  /*45d40*/  LOP3.LUT P2, RZ, R13, 0x4, RZ, 0xc0, !PT ;  /* 0x000000040dff7812 */ /* 0x000fc4000784c0ff */
[----:B------:R-:W-:Y:S01]  /*45d50*/  LOP3.LUT P1, RZ, R13, 0x2, RZ, 0xc0, !PT ;  /* 0x000000020dff7812 */ /* 0x000fe2000782c0ff */
[----:B------:R-:W3:Y:S04]  /*45d60*/  LDL.LU R20, [R1+0xa4] ;  /* 0x0000a40001147983 */ /* 0x000ee80000300800 */
[----:B------:R-:W4:Y:S04]  /*45d70*/  LDL.LU R19, [R1+0xb0] ;  /* 0x0000b00001137983 */ /* 0x000f280000300800 */
[----:B------:R-:W4:Y:S01]  /*45d80*/  LDL.LU R18, [R1+0xd4] ;  /* 0x0000d40001127983 */ /* 0x000f220000300800 */
[----:B------:R-:W-:-:S03]  /*45d90*/  @P0 LOP3.LUT R11, R11, 0x4000, RZ, 0xfc, !PT ;  /* 0x000040000b0b0812 */ /* 0x000fc600078efcff */
[----:B------:R-:W4:Y:S01]  /*45da0*/  LDL.LU R21, [R1+0x122c] ;  /* 0x00122c0001157983 */ /* 0x000f220000300800 */
[----:B------:R-:W-:Y:S02]  /*45db0*/  LOP3.LUT P0, RZ, R13, 0x1, RZ, 0xc0, !PT ;  /* 0x000000010dff7812 */ /* 0x000fe4000780c0ff */
[----:B------:R-:W-:Y:S01]  /*45dc0*/  LOP3.LUT R11, R11, 0xffffdfff, RZ, 0xc0, !PT ;  /* 0xffffdfff0b0b7812 */ /* 0x000fe200078ec0ff */
[----:B------:R-:W4:Y:S01]  /*45dd0*/  LDL.LU R2, [R1+0xa0] ;  /* 0x0000a00001027983 */ /* 0x000f220000300800 */
[----:B------:R-:W-:-:S03]  /*45de0*/  LOP3.LUT R13, R13, 0x7fffffff, RZ, 0xc0, !PT ;  /* 0x7fffffff0d0d7812 */ /* 0x000fc600078ec0ff */
[----:B------:R-:W4:Y:S01]  /*45df0*/  LDL.LU R25, [R1+0xa8] ;  /* 0x0000a80001197983 */ /* 0x000f220000300800 */
[----:B------:R-:W-:Y:S02]  /*45e00*/  @P6 LOP3.LUT R11, R11, 0x2000, RZ, 0xfc, !PT ;  /* 0x000020000b0b6812 */ /* 0x000fe400078efcff */
[----:B------:R-:W-:Y:S01]  /*45e10*/  LOP3.LUT P6, RZ, R29, 0x800000, RZ, 0xc0, !PT ;  /* 0x008000001dff7812 */ /* 0x000fe200078cc0ff */
[----:B------:R-:W4:Y:S04]  /*45e20*/  LDL.LU R6, [R1+0x18] ;  /* 0x0000180001067983 */ /* 0x000f280000300800 */
[----:B------:R-:W4:Y:S01]  /*45e30*/  LDL.LU R7, [R1+0x1c] ;  /* 0x00001c0001077983 */ /* 0x000f220000300800 */
[----:B------:R-:W-:Y:S02]  /*45e40*/  LOP3.LUT R11, R11, 0xffffefff, RZ, 0xc0, !PT ;  /* 0xffffefff0b0b7812 */ /* 0x000fe400078ec0ff */
[----:B------:R-:W-:Y:S01]  /*45e50*/  ISETP.LT.AND P6, PT, R3, UR11, !P6 ;  /* 0x0000000b03007c0c */ /* 0x000fe2000f7c1270 */
[----:B------:R-:W-:Y:S01]  /*45e60*/  ULDC UR11, c[0x0][0x228] ;  /* 0x00008a00000b7ab9 */ /* 0x000fe20000000800 */
[----:B------:R-:W4:Y:S04]  /*45e70*/  LDL.LU R0, [R1+0xac] ;  /* 0x0000ac0001007983 */ /* 0x000f280000300800 */
[----:B------:R-:W4:Y:S04]  /*45e80*/  LDL.LU R23, [R1+0x1360] ;  /* 0x0013600001177983 */ /* 0x000f280000300800 */
[----:B------:R-:W4:Y:S04]  /*45e90*/  LDL.LU R24, [R1+0x1230] ;  /* 0x0012300001187983 */ /* 0x000f280000300800 */
[----:B------:R-:W4:Y:S01]  /*45ea0*/  LDL.LU R22, [R1+0x1294] ;  /* 0x0012940001167983 */ /* 0x000f220000300800 */
[----:B------:R-:W-:-:S02]  /*45eb0*/  @P6 LOP3.LUT R11, R11, 0x1000, RZ, 0xfc, !PT ;  /* 0x000010000b0b6812 */ /* 0x000fc400078efcff */
        /* <DEDUP_REMOVED lines=23> */
[----:B------:R-:W-:Y:S01]  /*46030*/  ISETP.LT.AND P5, PT, R3, UR11, !P5 ;  /* 0x0000000b03007c0c */ /* 0x000fe2000efa1270 */
[----:B------:R-:W-:Y:S01]  /*46040*/  ULDC UR23, c[0x0][0x228] ;  /* 0x00008a0000177ab9 */ /* 0x000fe20000000800 */
[----:B------:R-:W-:-:S07]  /*46050*/  ULDC UR11, c[0x0][0x228] ;  /* 0x00008a00000b7ab9 */ /* 0x000fce0000000800 */
        /* <DEDUP_REMOVED lines=11> */
[C---:B------:R-:W-:Y:S01]  /*46110*/  ISETP.LT.AND P3, PT, R3.reuse, UR19, !P3 ;  /* 0x0000001303007c0c */ /* 0x040fe2000df61270 */
[----:B------:R-:W-:Y:S01]  /*46120*/  ULDC UR15, c[0x0][0x228] ;  /* 0x00008a00000f7ab9 */ /* 0x000fe20000000800 */
[----:B------:R-:W-:-:S07]  /*46130*/  ISETP.LT.AND P0, PT, R3, UR23, !P0 ;  /* 0x0000001703007c0c */ /* 0x000fce000c701270 */
[----:B------:R-:W-:Y:S02]  /*46140*/  @P6 LOP3.LUT R11, R11, 0x20, RZ, 0xfc, !PT ;  /* 0x000000200b0b6812 */ /* 0x000fe400078efcff */
[C---:B------:R-:W-:Y:S02]  /*46150*/  ISETP.LT.AND P2, PT, R3.reuse, UR15, !P2 ;  /* 0x0000000f03007c0c */ /* 0x040fe4000d741270 */
[----:B------:R-:W-:Y:S01]  /*46160*/  ISETP.LT.AND P1, PT, R3, UR11, !P1 ;  /* 0x0000000b03007c0c */ /* 0x000fe2000cf21270 */
[----:B------:R-:W-:Y:S01]  /*46170*/  ULDC UR19, c[0x0][0x228] ;  /* 0x00008a0000137ab9 */ /* 0x000fe20000000800 */
[----:B------:R-:W-:Y:S02]  /*46180*/  LOP3.LUT R11, R11, 0xffffffef, RZ, 0xc0, !PT ;  /* 0xffffffef0b0b7812 */ /* 0x000fe400078ec0ff */
[----:B------:R-:W-:Y:S01]  /*46190*/  @P0 LOP3.LUT R13, R13, 0x80000000, RZ, 0xfc, !PT ;  /* 0x800000000d0d0812 */ /* 0x000fe200078efcff */
[----:B------:R-:W-:Y:S01]  /*461a0*/  ULDC UR15, c[0x0][0x228] ;  /* 0x00008a00000f7ab9 */ /* 0x000fe20000000800 */
[----:B------:R-:W-:Y:S01]  /*461b0*/  ULDC UR11, c[0x0][0x228] ;  /* 0x00008a00000b7ab9 */ /* 0x000fe20000000800 */
[----:B------:R-:W-:Y:S01]  /*461c0*/  @P5 LOP3.LUT R11, R11, 0x10, RZ, 0xfc, !PT ;  /* 0x000000100b0b5812 */ /* 0x000fe200078efcff */
[----:B------:R-:W-:-:S03]  /*461d0*/  ULDC UR23, c[0x0][0x228] ;  /* 0x00008a0000177ab9 */ /* 0x000fc60000000800 */
[----:B------:R-:W-:-:S04]  /*461e0*/  LOP3.LUT R11, R11, 0xfffffff7, RZ, 0xc0, !PT ;  /* 0xfffffff70b0b7812 */ /* 0x000fc800078ec0ff */
[----:B------:R-:W-:-:S04]  /*461f0*/  @P4 LOP3.LUT R11, R11, 0x8, RZ, 0xfc, !PT ;  /* 0x000000080b0b4812 */ /* 0x000fc800078efcff */
[----:B------:R-:W-:-:S04]  /*46200*/  LOP3.LUT R11, R11, 0xfffffffb, RZ, 0xc0, !PT ;  /* 0xfffffffb0b0b7812 */ /* 0x000fc800078ec0ff */
[----:B------:R-:W-:-:S04]  /*46210*/  @P3 LOP3.LUT R11, R11, 0x4, RZ, 0xfc, !PT ;  /* 0x000000040b0b3812 */ /* 0x000fc800078efcff */
[----:B------:R-:W-:Y:S02]  /*46220*/  LOP3.LUT R11, R11, 0xfffffffd, RZ, 0xc0, !PT ;  /* 0xfffffffd0b0b7812 */ /* 0x000fe400078ec0ff */
[----:B------:R-:W-:Y:S02]  /*46230*/  LOP3.LUT P0, RZ, R29, 0x200, RZ, 0xc0, !PT ;  /* 0x000002001dff7812 */ /* 0x000fe4000780c0ff */
[----:B------:R-:W-:Y:S02]  /*46240*/  @P2 LOP3.LUT R11, R11, 0x2, RZ, 0xfc, !PT ;  /* 0x000000020b0b2812 */ /* 0x000fe400078efcff */
[----:B------:R-:W-:Y:S02]  /*46250*/  ISETP.LT.AND P0, PT, R3, UR19, !P0 ;  /* 0x0000001303007c0c */ /* 0x000fe4000c701270 */
[----:B------:R-:W-:Y:S02]  /*46260*/  LOP3.LUT R13, R13, 0xbfffffff, RZ, 0xc0, !PT ;  /* 0xbfffffff0d0d7812 */ /* 0x000fe400078ec0ff */
[----:B------:R-:W-:-:S02]  /*46270*/  LOP3.LUT P2, RZ, R29, 0x800, RZ, 0xc0, !PT ;  /* 0x000008001dff7812 */ /* 0x000fc4000784c0ff */
[----:B------:R-:W-:Y:S02]  /*46280*/  LOP3.LUT R11, R11, 0xfffffffe, RZ, 0xc0, !PT ;  /* 0xfffffffe0b0b7812 */ /* 0x000fe400078ec0ff */
[C---:B------:R-:W-:Y:S02]  /*46290*/  LOP3.LUT P3, RZ, R29.reuse, 0x1000, RZ, 0xc0, !PT ;  /* 0x000010001dff7812 */ /* 0x040fe4000786c0ff */
[----:B------:R-:W-:Y:S01]  /*462a0*/  LOP3.LUT P4, RZ, R29, 0x2000, RZ, 0xc0, !PT ;  /* 0x000020001dff7812 */ /* 0x000fe2000788c0ff */
[----:B------:R-:W-:Y:S01]  /*462b0*/  ULDC UR19, c[0x0][0x228] ;  /* 0x00008a0000137ab9 */ /* 0x000fe20000000800 */
[----:B------:R-:W-:Y:S02]  /*462c0*/  @P1 LOP3.LUT R11, R11, 0x1, RZ, 0xfc, !PT ;  /* 0x000000010b0b1812 */ /* 0x000fe400078efcff */
[----:B------:R-:W-:-:S04]  /*462d0*/  LOP3.LUT P1, RZ, R29, 0x400, RZ, 0xc0, !PT ;  /* 0x000004001dff7812 */ /* 0x000fc8000782c0ff */
[----:B------:R-:W-:Y:S02]  /*462e0*/  ISETP.LT.AND P1, PT, R3, UR15, !P1 ;  /* 0x0000000f03007c0c */ /* 0x000fe4000cf21270 */
[----:B------:R-:W-:Y:S02]  /*462f0*/  @P0 LOP3.LUT R13, R13, 0x40000000, RZ, 0xfc, !PT ;  /* 0x400000000d0d0812 */ /* 0x000fe400078efcff */
[C---:B------:R-:W-:Y:S02]  /*46300*/  ISETP.LT.AND P2, PT, R3.reuse, UR11, !P2 ;  /* 0x0000000b03007c0c */ /* 0x040fe4000d741270 */
[C---:B------:R-:W-:Y:S02]  /*46310*/  ISETP.LT.AND P3, PT, R3.reuse, UR23, !P3 ;  /* 0x0000001703007c0c */ /* 0x040fe4000df61270 */
[----:B------:R-:W-:Y:S02]  /*46320*/  ISETP.LT.AND P4, PT, R3, UR19, !P4 ;  /* 0x0000001303007c0c */ /* 0x000fe4000e781270 */
[----:B------:R-:W-:-:S02]  /*46330*/  LOP3.LUT R13, R13, 0xdfffffff, RZ, 0xc0, !PT ;  /* 0xdfffffff0d0d7812 */ /* 0x000fc400078ec0ff */
[----:B------:R-:W-:Y:S01]  /*46340*/  LOP3.LUT P5, RZ, R29, 0x4000, RZ, 0xc0, !PT ;  /* 0x000040001dff7812 */ /* 0x000fe200078ac0ff */
[----:B------:R-:W-:Y:S01]  /*46350*/  ULDC UR15, c[0x0][0x228] ;  /* 0x00008a00000f7ab9 */ /* 0x000fe20000000800 */
[----:B------:R-:W-:Y:S02]  /*46360*/  LOP3.LUT P0, RZ, R17, 0x20000000, RZ, 0xc0, !PT ;  /* 0x2000000011ff7812 */ /* 0x000fe4000780c0ff */
[----:B------:R-:W-:Y:S01]  /*46370*/  LOP3.LUT P6, RZ, R29, 0x8000, RZ, 0xc0, !PT ;  /* 0x000080001dff7812 */ /* 0x000fe200078cc0ff */
[----:B------:R-:W-:Y:S01]  /*46380*/  ULDC UR11, c[0x0][0x228] ;  /* 0x00008a00000b7ab9 */ /* 0x000fe20000000800 */
[----:B------:R-:W-:Y:S01]  /*46390*/  ULDC UR23, c[0x0][0x228] ;  /* 0x00008a0000177ab9 */ /* 0x000fe20000000800 */
[----:B------:R-:W-:Y:S01]  /*463a0*/  ULDC UR19, c[0x0][0x228] ;  /* 0x00008a0000137ab9 */ /* 0x000fe20000000800 */
[----:B------:R-:W-:-:S04]  /*463b0*/  @P1 LOP3.LUT R13, R13, 0x20000000, RZ, 0xfc, !PT ;  /* 0x200000000d0d1812 */ /* 0x000fc800078efcff */
[----:B------:R-:W-:-:S04]  /*463c0*/  LOP3.LUT R13, R13, 0xefffffff, RZ, 0xc0, !PT ;  /* 0xefffffff0d0d7812 */ /* 0x000fc800078ec0ff */
[----:B------:R-:W-:-:S04]  /*463d0*/  @P2 LOP3.LUT R13, R13, 0x10000000, RZ, 0xfc, !PT ;  /* 0x100000000d0d2812 */ /* 0x000fc800078efcff */
[----:B------:R-:W-:Y:S02]  /*463e0*/  LOP3.LUT R13, R13, 0xf7ffffff, RZ, 0xc0, !PT ;  /* 0xf7ffffff0d0d7812 */ /* 0x000fe400078ec0ff */
[C---:B------:R-:W-:Y:S02]  /*463f0*/  ISETP.LT.AND P5, PT, R3.reuse, UR15, !P5 ;  /* 0x0000000f03007c0c */ /* 0x040fe4000efa1270 */
[----:B------:R-:W-:Y:S02]  /*46400*/  ISETP.LT.AND P6, PT, R3, UR11, !P6 ;  /* 0x0000000b03007c0c */ /* 0x000fe4000f7c1270 */
[----:B------:R-:W-:Y:S02]  /*46410*/  LOP3.LUT R29, R29, 0xfffffeff, RZ, 0xc0, !PT ;  /* 0xfffffeff1d1d7812 */ /* 0x000fe400078ec0ff */
[----:B------:R-:W-:Y:S01]  /*46420*/  @P3 LOP3.LUT R13, R13, 0x8000000, RZ, 0xfc, !PT ;  /* 0x080000000d0d3812 */ /* 0x000fe200078efcff */
[----:B------:R-:W-:Y:S01]  /*46430*/  ULDC UR15, c[0x0][0x228] ;  /* 0x00008a00000f7ab9 */ /* 0x000fe20000000800 */
[----:B------:R-:W-:-:S02]  /*46440*/  ULDC UR11, c[0x0][0x228] ;  /* 0x00008a00000b7ab9 */ /* 0x000fc40000000800 */
[----:B------:R-:W-:-:S04]  /*46450*/  LOP3.LUT R13, R13, 0xfbffffff, RZ, 0xc0, !PT ;  /* 0xfbffffff0d0d7812 */ /* 0x000fc800078ec0ff */
[----:B------:R-:W-:-:S04]  /*46460*/  @P4 LOP3.LUT R13, R13, 0x4000000, RZ, 0xfc, !PT ;  /* 0x040000000d0d4812 */ /* 0x000fc800078efcff */
[----:B------:R-:W-:Y:S02]  /*46470*/  LOP3.LUT R13, R13, 0xfdffffff, RZ, 0xc0, !PT ;  /* 0xfdffffff0d0d7812 */ /* 0x000fe400078ec0ff */
[----:B------:R-:W-:Y:S02]  /*46480*/  @P0 LOP3.LUT R29, R29, 0x100, RZ, 0xfc, !PT ;  /* 0x000001001d1d0812 */ /* 0x000fe400078efcff */
[----:B------:R-:W-:Y:S02]  /*46490*/  LOP3.LUT P0, RZ, R17, 0x400000, RZ, 0xc0, !PT ;  /* 0x0040000011ff7812 */ /* 0x000fe4000780c0ff */
[----:B------:R-:W-:Y:S02]  /*464a0*/  @P5 LOP3.LUT R13, R13, 0x2000000, RZ, 0xfc, !PT ;  /* 0x020000000d0d5812 */ /* 0x000fe400078efcff */
[----:B------:R-:W-:Y:S02]  /*464b0*/  ISETP.LT.AND P0, PT, R3, UR23, !P0 ;  /* 0x0000001703007c0c */ /* 0x000fe4000c701270 */
[----:B------:R-:W-:-:S02]  /*464c0*/  LOP3.LUT P5, RZ, R17, 0x1000000, RZ, 0xc0, !PT ;  /* 0x0100000011ff7812 */ /* 0x000fc400078ac0ff */
[----:B------:R-:W-:Y:S02]  /*464d0*/  LOP3.LUT R13, R13, 0xfeffffff, RZ, 0xc0, !PT ;  /* 0xfeffffff0d0d7812 */ /* 0x000fe400078ec0ff */
[C---:B------:R-:W-:Y:S02]  /*464e0*/  LOP3.LUT P4, RZ, R17.reuse, 0x2000000, RZ, 0xc0, !PT ;  /* 0x0200000011ff7812 */ /* 0x040fe4000788c0ff */
[C---:B------:R-:W-:Y:S02]  /*464f0*/  LOP3.LUT P3, RZ, R17.reuse, 0x4000000, RZ, 0xc0, !PT ;  /* 0x0400000011ff7812 */ /* 0x040fe4000786c0ff */
[----:B------:R-:W-:Y:S02]  /*46500*/  LOP3.LUT P2, RZ, R17, 0x8000000, RZ, 0xc0, !PT ;  /* 0x0800000011ff7812 */ /* 0x000fe4000784c0ff */
[----:B------:R-:W-:Y:S02]  /*46510*/  @P6 LOP3.LUT R13, R13, 0x1000000, RZ, 0xfc, !PT ;  /* 0x010000000d0d6812 */ /* 0x000fe400078efcff */
[----:B------:R-:W-:-:S02]  /*46520*/  LOP3.LUT P6, RZ, R17, 0x800000, RZ, 0xc0, !PT ;  /* 0x0080000011ff7812 */ /* 0x000fc400078cc0ff */
[----:B------:R-:W-:Y:S01]  /*46530*/  LOP3.LUT P1, RZ, R17, 0x10000000, RZ, 0xc0, !PT ;  /* 0x1000000011ff7812 */ /* 0x000fe2000782c0ff */
[----:B------:R-:W-:Y:S01]  /*46540*/  ULDC UR23, c[0x0][0x228] ;  /* 0x00008a0000177ab9 */ /* 0x000fe20000000800 */
[----:B------:R-:W-:Y:S02]  /*46550*/  LOP3.LUT R13, R13, 0xff7fffff, RZ, 0xc0, !PT ;  /* 0xff7fffff0d0d7812 */ /* 0x000fe400078ec0ff */
[C---:B------:R-:W-:Y:S02]  /*46560*/  ISETP.LT.AND P6, PT, R3.reuse, UR19, !P6 ;  /* 0x0000001303007c0c */ /* 0x040fe4000f7c1270 */
[C---:B------:R-:W-:Y:S02]  /*46570*/  ISETP.LT.AND P5, PT, R3.reuse, UR15, !P5 ;  /* 0x0000000f03007c0c */ /* 0x040fe4000efa1270 */
[----:B------:R-:W-:Y:S02]  /*46580*/  ISETP.LT.AND P4, PT, R3, UR11, !P4 ;  /* 0x0000000b03007c0c */ /* 0x000fe4000e781270 */
[----:B------:R-:W-:Y:S01]  /*46590*/  @P0 LOP3.LUT R13, R13, 0x800000, RZ, 0xfc, !PT ;  /* 0x008000000d0d0812 */ /* 0x000fe200078efcff */
[----:B------:R-:W-:Y:S01]  /*465a0*/  ULDC UR19, c[0x0][0x228] ;  /* 0x00008a0000137ab9 */ /* 0x000fe20000000800 */
[----:B------:R-:W-:Y:S01]  /*465b0*/  ULDC UR15, c[0x0][0x228] ;  /* 0x00008a00000f7ab9 */ /* 0x000fe20000000800 */
[----:B------:R-:W-:Y:S01]  /*465c0*/  ULDC UR11, c[0x0][0x228] ;  /* 0x00008a00000b7ab9 */ /* 0x000fe20000000800 */
[----:B------:R-:W-:-:S04]  /*465d0*/  LOP3.LUT R13, R13, 0xffbfffff, RZ, 0xc0, !PT ;  /* 0xffbfffff0d0d7812 */ /* 0x000fc800078ec0ff */
[----:B------:R-:W-:-:S04]  /*465e0*/  @P6 LOP3.LUT R13, R13, 0x400000, RZ, 0xfc, !PT ;  /* 0x004000000d0d6812 */ /* 0x000fc800078efcff */
[----:B------:R-:W-:-:S04]  /*465f0*/  LOP3.LUT R13, R13, 0xffdfffff, RZ, 0xc0, !PT ;  /* 0xffdfffff0d0d7812 */ /* 0x000fc800078ec0ff */
[----:B------:R-:W-:-:S04]  /*46600*/  @P5 LOP3.LUT R13, R13, 0x200000, RZ, 0xfc, !PT ;  /* 0x002000000d0d5812 */ /* 0x000fc800078efcff */
[----:B------:R-:W-:Y:S02]  /*46610*/  LOP3.LUT R13, R13, 0xffefffff, RZ, 0xc0, !PT ;  /* 0xffefffff0d0d7812 */ /* 0x000fe400078ec0ff */
[----:B------:R-:W-:Y:S02]  /*46620*/  LOP3.LUT P0, RZ, R29, 0x100, RZ, 0xc0, !PT ;  /* 0x000001001dff7812 */ /* 0x000fe4000780c0ff */
[----:B------:R-:W-:Y:S02]  /*46630*/  @P4 LOP3.LUT R13, R13, 0x100000, RZ, 0xfc, !PT ;  /* 0x001000000d0d4812 */ /* 0x000fe400078efcff */
[C---:B------:R-:W-:Y:S02]  /*46640*/  ISETP.LT.AND P4, PT, R3.reuse, UR23, !P3 ;  /* 0x0000001703007c0c */ /* 0x040fe4000df81270 */
[C---:B------:R-:W-:Y:S02]  /*46650*/  ISETP.LT.AND P3, PT, R3.reuse, UR19, !P2 ;  /* 0x0000001303007c0c */ /* 0x040fe4000d761270 */
[----:B------:R-:W-:-:S02]  /*46660*/  ISETP.LT.AND P2, PT, R3, UR15, !P1 ;  /* 0x0000000f03007c0c */ /* 0x000fc4000cf41270 */
[----:B------:R-:W-:Y:S02]  /*46670*/  ISETP.LT.AND P1, PT, R3, UR11, !P0 ;  /* 0x0000000b03007c0c */ /* 0x000fe4000c721270 */
[----:B------:R-:W-:Y:S02]  /*46680*/  LOP3.LUT P0, RZ, R16, 0x4000, RZ, 0xc0, !PT ;  /* 0x0000400010ff7812 */ /* 0x000fe4000780c0ff */
[----:B--2---:R-:W-:Y:S02]  /*46690*/  LOP3.LUT R4, R4, 0xfeffffff, RZ, 0xc0, !PT ;  /* 0xfeffffff04047812 */ /* 0x004fe400078ec0ff */
[----:B------:R-:W-:Y:S02]  /*466a0*/  LOP3.LUT R29, R29, 0xfffffffe, RZ, 0xc0, !PT ;  /* 0xfffffffe1d1d7812 */ /* 0x000fe400078ec0ff */
[----:B------:R-:W-:Y:S01]  /*466b0*/  LOP3.LUT R13, R13, 0xfff7ffff, RZ, 0xc0, !PT ;  /* 0xfff7ffff0d0d7812 */ /* 0x000fe200078ec0ff */
[----:B------:R-:W-:Y:S01]  /*466c0*/  ULDC UR23, c[0x0][0x228] ;  /* 0x00008a0000177ab9 */ /* 0x000fe20000000800 */
[----:B------:R-:W-:Y:S01]  /*466d0*/  ULDC UR19, c[0x0][0x228] ;  /* 0x00008a0000137ab9 */ /* 0x000fe20000000800 */
[----:B------:R-:W-:Y:S01]  /*466e0*/  ULDC UR15, c[0x0][0x228] ;  /* 0x00008a00000f7ab9 */ /* 0x000fe20000000800 */
[----:B------:R-:W-:-:S03]  /*466f0*/  ULDC UR11, c[0x0][0x228] ;  /* 0x00008a00000b7ab9 */ /* 0x000fc60000000800 */
        /* <DEDUP_REMOVED lines=41> */
[----:B------:R-:W-:-:S04]  /*46990*/  @P4 LOP3.LUT R13, R13, 0x80000, RZ, 0xfc, !PT ;  /* 0x000800000d0d4812 */ /* 0x000fc800078efcff */
[----:B------:R-:W-:-:S05]  /*469a0*/  LOP3.LUT R13, R13, 0xfffbffff, RZ, 0xc0, !PT ;  /* 0xfffbffff0d0d7812 */ /* 0x000fca00078ec0ff */
        /* <DEDUP_REMOVED lines=75> */
[----:B------:R-:W-:Y:S02]  /*46e60*/  LOP3.LUT R13, R13, 0xfffffffe, RZ, 0xc0, !PT ;  /* 0xfffffffe0d0d7812 */ /* 0x000fe400078ec0ff */
[--C-:B---3--:R-:W-:Y:S02]  /*46e70*/  PRMT R20, R20, 0x3340, R1.reuse ;  /* 0x0000334014147816 */ /* 0x108fe40000000001 */
[----:B----4-:R-:W-:Y:S01]  /*46e80*/  PRMT R19, R19, 0x3340, R1 ;  /* 0x0000334013137816 */ /* 0x010fe20000000001 */
[----:B------:R-:W-:Y:S01]  /*46e90*/  STL [R1+0x1524], R11 ;  /* 0x0015240b01007387 */ /* 0x000fe20000100800 */
[C---:B------:R-:W-:Y:S02]  /*46ea0*/  LOP3.LUT P1, RZ, R16.reuse, 0x8000, RZ, 0xc0, !PT ;  /* 0x0000800010ff7812 */ /* 0x040fe4000782c0ff */
[----:B------:R-:W-:-:S02]  /*46eb0*/  LOP3.LUT P2, RZ, R16, 0x10000, RZ, 0xc0, !PT ;  /* 0x0001000010ff7812 */ /* 0x000fc4000784c0ff */
[C---:B------:R-:W-:Y:S02]  /*46ec0*/  LOP3.LUT P3, RZ, R16.reuse, 0x20000, RZ, 0xc0, !PT ;  /* 0x0002000010ff7812 */ /* 0x040fe4000786c0ff */
[C---:B------:R-:W-:Y:S02]  /*46ed0*/  LOP3.LUT P4, RZ, R16.reuse, 0x40000, RZ, 0xc0, !PT ;  /* 0x0004000010ff7812 */ /* 0x040fe4000788c0ff */
[C---:B------:R-:W-:Y:S02]  /*46ee0*/  LOP3.LUT P5, RZ, R16.reuse, 0x80000, RZ, 0xc0, !PT ;  /* 0x0008000010ff7812 */ /* 0x040fe400078ac0ff */
[----:B------:R-:W-:Y:S01]  /*46ef0*/  LOP3.LUT P6, RZ, R16, 0x100000, RZ, 0xc0, !PT ;  /* 0x0010000010ff7812 */ /* 0x000fe200078cc0ff */
[----:B------:R0:W-:Y:S01]  /*46f00*/  STL [R1], R4 ;  /* 0x0000000401007387 */ /* 0x0001e20000100800 */
[----:B------:R-:W-:Y:S02]  /*46f10*/  @P0 LOP3.LUT R13, R13, 0x1, RZ, 0xfc, !PT ;  /* 0x000000010d0d0812 */ /* 0x000fe400078efcff */
[----:B------:R-:W-:-:S02]  /*46f20*/  LOP3.LUT P0, RZ, R4, 0x1000000, RZ, 0xc0, !PT ;  /* 0x0100000004ff7812 */ /* 0x000fc4000780c0ff */
[----:B------:R-:W-:Y:S01]  /*46f30*/  PRMT R2, R2, 0x5410, R20 ;  /* 0x0000541002027816 */ /* 0x000fe20000000014 */
[----:B------:R-:W-:Y:S04]  /*46f40*/  STL [R1+0x1528], R17 ;  /* 0x0015281101007387 */ /* 0x000fe80000100800 */
[----:B------:R-:W-:Y:S04]  /*46f50*/  STL [R1+0x152c], R16 ;  /* 0x00152c1001007387 */ /* 0x000fe80000100800 */
[----:B------:R-:W-:Y:S01]  /*46f60*/  STL [R1+0x1530], R13 ;  /* 0x0015300d01007387 */ /* 0x000fe20000100800 */
[----:B------:R-:W-:-:S02]  /*46f70*/  ISETP.LT.AND P0, PT, R3, UR40, !P0 ;  /* 0x0000002803007c0c */ /* 0x000fc4000c701270 */
[----:B------:R-:W-:Y:S02]  /*46f80*/  ISETP.LT.AND P1, PT, R3, UR44, !P1 ;  /* 0x0000002c03007c0c */ /* 0x000fe4000cf21270 */
[----:B0-----:R-:W-:Y:S02]  /*46f90*/  PRMT R4, R25, 0x5410, R19 ;  /* 0x0000541019047816 */ /* 0x001fe40000000013 */
[C---:B------:R-:W-:Y:S02]  /*46fa0*/  ISETP.LT.AND P2, PT, R3.reuse, UR48, !P2 ;  /* 0x0000003003007c0c */ /* 0x040fe4000d741270 */
[C---:B------:R-:W-:Y:S02]  /*46fb0*/  ISETP.LT.AND P3, PT, R3.reuse, UR52, !P3 ;  /* 0x0000003403007c0c */ /* 0x040fe4000df61270 */
[C---:B------:R-:W-:Y:S02]  /*46fc0*/  ISETP.LT.AND P4, PT, R3.reuse, UR56, !P4 ;  /* 0x0000003803007c0c */ /* 0x040fe4000e781270 */
[----:B------:R-:W-:-:S02]  /*46fd0*/  ISETP.LT.AND P5, PT, R3, UR60, !P5 ;  /* 0x0000003c03007c0c */ /* 0x000fc4000efa1270 */
[----:B------:R-:W-:Y:S02]  /*46fe0*/  ISETP.LT.AND P6, PT, R3, UR4, !P6 ;  /* 0x0000000403007c0c */ /* 0x000fe4000f7c1270 */
[----:B------:R-:W2:Y:S04]  /*46ff0*/  LDL.LU R3, [R1+0x12f4] ;  /* 0x0012f40001037983 */ /* 0x000ea80000300800 */
[----:B------:R0:W-:Y:S04]  /*47000*/  STL [R1+0x122c], R2 ;  /* 0x00122c0201007387 */ /* 0x0001e80000100800 */
[----:B0-----:R-:W3:Y:S04]  /*47010*/  LDL.LU R2, [R1+0x1220] ;  /* 0x0012200001027983 */ /* 0x001ee80000300800 */
[----:B------:R0:W-:Y:S04]  /*47020*/  STL [R1+0x123c], R4 ;  /* 0x00123c0401007387 */ /* 0x0001e80000100800 */
[----:B------:R-:W4:Y:S01]  /*47030*/  LDL.LU R25, [R1+0x1280] ;  /* 0x0012800001197983 */ /* 0x000f220000300800 */
[----:B------:R-:W-:-:S02]  /*47040*/  SHF.R.U32.HI R19, RZ, 0x8, R6 ;  /* 0x00000008ff137819 */ /* 0x000fc40000011606 */
[----:B------:R-:W-:Y:S02]  /*47050*/  SHF.R.U32.HI R28, RZ, 0x8, R7 ;  /* 0x00000008ff1c7819 */ /* 0x000fe40000011607 */
[----:B------:R-:W-:Y:S02]  /*47060*/  PRMT R18, R18, 0x3340, R1 ;  /* 0x0000334012127816 */ /* 0x000fe40000000001 */
[----:B------:R-:W-:Y:S02]  /*47070*/  LOP3.LUT R19, R19, 0xffff, RZ, 0xc0, !PT ;  /* 0x0000ffff13137812 */ /* 0x000fe400078ec0ff */
[----:B------:R-:W-:Y:S02]  /*47080*/  LOP3.LUT R28, R28, 0xffff, RZ, 0xc0, !PT ;  /* 0x0000ffff1c1c7812 */ /* 0x000fe400078ec0ff */
[----:B------:R-:W-:Y:S02]  /*47090*/  PRMT R0, R0, 0x5410, R18 ;  /* 0x0000541000007816 */ /* 0x000fe40000000012 */
[----:B------:R-:W-:-:S02]  /*470a0*/  PRMT R28, R19, 0x3340, R28 ;  /* 0x00003340131c7816 */ /* 0x000fc4000000001c */
[----:B------:R-:W-:-:S03]  /*470b0*/  LOP3.LUT R20, R24, 0xffff, RZ, 0xc0, !PT ;  /* 0x0000ffff18147812 */ /* 0x000fc600078ec0ff */
[----:B------:R-:W-:Y:S04]  /*470c0*/  STL [R1+0x1598], R28 ;  /* 0x0015981c01007387 */ /* 0x000fe80000100800 */
[----:B------:R1:W-:Y:S04]  /*470d0*/  STL [R1+0x1244], R0 ;  /* 0x0012440001007387 */ /* 0x0003e80000100800 */
[----:B------:R-:W4:Y:S04]  /*470e0*/  LDL.LU R24, [R1+0x12e4] ;  /* 0x0012e40001187983 */ /* 0x000f280000300800 */
[----:B------:R-:W4:Y:S04]  /*470f0*/  LDL.LU R12, [R1+0x121c] ;  /* 0x00121c00010c7983 */ /* 0x000f280000300800 */
[----:B------:R-:W4:Y:S04]  /*47100*/  LDL.LU R26, [R1+0x1278] ;  /* 0x00127800011a7983 */ /* 0x000f280000300800 */
[----:B------:R-:W4:Y:S01]  /*47110*/  LDL.LU R7, [R1+0x12d4] ;  /* 0x0012d40001077983 */ /* 0x000f220000300800 */
[----:B------:R-:W-:-:S02]  /*47120*/  LOP3.LUT R23, R23, 0xffff, RZ, 0xc0, !PT ;  /* 0x0000ffff17177812 */ /* 0x000fc400078ec0ff */
[----:B------:R-:W-:Y:S02]  /*47130*/  LOP3.LUT R22, R22, 0xffff, RZ, 0xc0, !PT ;  /* 0x0000ffff16167812 */ /* 0x000fe400078ec0ff */
[----:B------:R-:W-:Y:S02]  /*47140*/  PRMT R18, R20, 0x3340, R1 ;  /* 0x0000334014127816 */ /* 0x000fe40000000001 */
[----:B------:R-:W-:-:S04]  /*47150*/  PRMT R19, R23, 0x3340, R22 ;  /* 0x0000334017137816 */ /* 0x000fc80000000016 */
[----:B------:R-:W-:Y:S02]  /*47160*/  PRMT R9, R19, 0x5410, R18 ;  /* 0x0000541013097816 */ /* 0x000fe40000000012 */
[----:B------:R-:W-:Y:S02]  /*47170*/  SHF.R.U32.HI R18, RZ, 0x8, R20 ;  /* 0x00000008ff127819 */ /* 0x000fe40000011614 */
[----:B------:R-:W-:Y:S02]  /*47180*/  SHF.R.U32.HI R20, RZ, 0x8, R23 ;  /* 0x00000008ff147819 */ /* 0x000fe40000011617 */
[----:B------:R-:W-:Y:S02]  /*47190*/  SHF.R.U32.HI R19, RZ, 0x8, R22 ;  /* 0x00000008ff137819 */ /* 0x000fe40000011616 */
[----:B------:R-:W-:Y:S02]  /*471a0*/  LOP3.LUT R20, R20, 0xffff, RZ, 0xc0, !PT ;  /* 0x0000ffff14147812 */ /* 0x000fe400078ec0ff */
[----:B------:R-:W-:-:S02]  /*471b0*/  LOP3.LUT R19, R19, 0xffff, RZ, 0xc0, !PT ;  /* 0x0000ffff13137812 */ /* 0x000fc400078ec0ff */
[----:B------:R-:W-:Y:S02]  /*471c0*/  LOP3.LUT R18, R18, 0xffff, RZ, 0xc0, !PT ;  /* 0x0000ffff12127812 */ /* 0x000fe400078ec0ff */
[----:B------:R-:W-:Y:S02]  /*471d0*/  PRMT R8, R20, 0x3340, R19 ;  /* 0x0000334014087816 */ /* 0x000fe40000000013 */
[----:B0-----:R-:W-:Y:S01]  /*471e0*/  PRMT R4, R18, 0x3340, R1 ;  /* 0x0000334012047816 */ /* 0x001fe20000000001 */
[----:B------:R-:W-:Y:S04]  /*471f0*/  STL [R1+0x1534], R9 ;  /* 0x0015340901007387 */ /* 0x000fe80000100800 */
[----:B-1----:R-:W4:Y:S04]  /*47200*/  LDL.LU R0, [R1+0x1240] ;  /* 0x0012400001007983 */ /* 0x002f280000300800 */
[----:B------:R0:W-:Y:S04]  /*47210*/  STL [R1+0xc], R4 ;  /* 0x00000c0401007387 */ /* 0x0001e80000100800 */
[----:B------:R-:W-:Y:S01]  /*47220*/  STL [R1+0x1594], R8 ;  /* 0x0015940801007387 */ /* 0x000fe20000100800 */
[----:B--2---:R-:W-:-:S02]  /*47230*/  LOP3.LUT R23, R3, 0xffff, RZ, 0xc0, !PT ;  /* 0x0000ffff03177812 */ /* 0x004fc400078ec0ff */
[----:B---3--:R-:W-:Y:S02]  /*47240*/  LOP3.LUT R20, R2, 0xffff, RZ, 0xc0, !PT ;  /* 0x0000ffff02147812 */ /* 0x008fe400078ec0ff */
[----:B----4-:R-:W-:Y:S02]  /*47250*/  LOP3.LUT R22, R25, 0xffff, RZ, 0xc0, !PT ;  /* 0x0000ffff19167812 */ /* 0x010fe400078ec0ff */
[----:B------:R-:W-:Y:S02]  /*47260*/  PRMT R18, R20, 0x3340, R1 ;  /* 0x0000334014127816 */ /* 0x000fe40000000001 */
[----:B------:R-:W-:-:S04]  /*47270*/  PRMT R19, R23, 0x3340, R22 ;  /* 0x0000334017137816 */ /* 0x000fc80000000016 */
[----:B------:R-:W-:Y:S02]  /*47280*/  PRMT R3, R19, 0x5410, R18 ;  /* 0x0000541013037816 */ /* 0x000fe40000000012 */
[----:B------:R-:W-:Y:S02]  /*47290*/  SHF.R.U32.HI R18, RZ, 0x8, R20 ;  /* 0x00000008ff127819 */ /* 0x000fe40000011614 */
[----:B------:R-:W-:Y:S02]  /*472a0*/  SHF.R.U32.HI R20, RZ, 0x8, R23 ;  /* 0x00000008ff147819 */ /* 0x000fe40000011617 */
[----:B------:R-:W-:Y:S02]  /*472b0*/  SHF.R.U32.HI R19, RZ, 0x8, R22 ;  /* 0x00000008ff137819 */ /* 0x000fe40000011616 */
[----:B------:R-:W-:Y:S01]  /*472c0*/  LOP3.LUT R18, R18, 0xffff, RZ, 0xc0, !PT ;  /* 0x0000ffff12127812 */ /* 0x000fe200078ec0ff */
[----:B------:R-:W-:Y:S01]  /*472d0*/  STL [R1+0x1538], R3 ;  /* 0x0015380301007387 */ /* 0x000fe20000100800 */
[----:B------:R-:W-:-:S02]  /*472e0*/  LOP3.LUT R20, R20, 0xffff, RZ, 0xc0, !PT ;  /* 0x0000ffff14147812 */ /* 0x000fc400078ec0ff */
[----:B------:R-:W-:Y:S02]  /*472f0*/  LOP3.LUT R19, R19, 0xffff, RZ, 0xc0, !PT ;  /* 0x0000ffff13137812 */ /* 0x000fe400078ec0ff */
[----:B------:R-:W-:Y:S01]  /*47300*/  PRMT R2, R18, 0x3340, R1 ;  /* 0x0000334012027816 */ /* 0x000fe20000000001 */
[----:B------:R-:W2:Y:S04]  /*47310*/  LDL.LU R25, [R1+0x1330] ;  /* 0x0013300001197983 */ /* 0x000ea80000300800 */
[----:B------:R-:W3:Y:S04]  /*47320*/  LDL.LU R10, [R1+0x1228] ;  /* 0x00122800010a7983 */ /* 0x000ee80000300800 */
[----:B------:R1:W-:Y:S04]  /*47330*/  STL [R1+0x18], R2 ;  /* 0x0000180201007387 */ /* 0x0003e80000100800 */
[----:B------:R-:W4:Y:S04]  /*47340*/  LDL.LU R27, [R1+0x1290] ;  /* 0x00129000011b7983 */ /* 0x000f280000300800 */
[----:B0-----:R-:W4:Y:S04]  /*47350*/  LDL.LU R4, [R1+0x1324] ;  /* 0x0013240001047983 */ /* 0x001f280000300800 */
[----:B------:R-:W4:Y:S01]  /*47360*/  LDL.LU R5, [R1+0x1224] ;  /* 0x0012240001057983 */ /* 0x000f220000300800 */
[----:B-1----:R-:W-:-:S05]  /*47370*/  PRMT R2, R20, 0x3340, R19 ;  /* 0x0000334014027816 */ /* 0x002fca0000000013 */
[----:B------:R0:W-:Y:S04]  /*47380*/  STL [R1+0x1590], R2 ;  /* 0x0015900201007387 */ /* 0x0001e80000100800 */
[----:B------:R-:W4:Y:S01]  /*47390*/  LDL.LU R6, [R1+0x128c] ;  /* 0x00128c0001067983 */ /* 0x000f220000300800 */
[----:B------:R-:W-:Y:S02]  /*473a0*/  LOP3.LUT R22, R26, 0xffff, RZ, 0xc0, !PT ;  /* 0x0000ffff1a167812 */ /* 0x000fe400078ec0ff */
[----:B------:R-:W-:Y:S02]  /*473b0*/  LOP3.LUT R23, R7, 0xffff, RZ, 0xc0, !PT ;  /* 0x0000ffff07177812 */ /* 0x000fe400078ec0ff */
[----:B0-----:R-:W-:-:S05]  /*473c0*/  LOP3.LUT R2, R12, 0xffff, RZ, 0xc0, !PT ;  /* 0x0000ffff0c027812 */ /* 0x001fca00078ec0ff */
[----:B------:R-:W-:Y:S04]  /*473d0*/  STL [R1+0x11c], R2 ;  /* 0x00011c0201007387 */ /* 0x000fe80000100800 */
[----:B------:R-:W4:Y:S04]  /*473e0*/  LDL.LU R26, [R1+0x13dc] ;  /* 0x0013dc00011a7983 */ /* 0x000f280000300800 */
[----:B------:R-:W4:Y:S01]  /*473f0*/  LDL.LU R7, [R1+0x127c] ;  /* 0x00127c0001077983 */ /* 0x000f220000300800 */
[----:B------:R-:W-:Y:S02]  /*47400*/  LOP3.LUT R24, R24, 0xffff, RZ, 0xc0, !PT ;  /* 0x0000ffff18187812 */ /* 0x000fe400078ec0ff */
[----:B------:R-:W-:-:S02]  /*47410*/  PRMT R18, R2, 0x3340, R1 ;  /* 0x0000334002127816 */ /* 0x000fc40000000001 */
[----:B------:R-:W-:Y:S02]  /*47420*/  LOP3.LUT R20, R0, 0xffff, RZ, 0xc0, !PT ;  /* 0x0000ffff00147812 */ /* 0x000fe400078ec0ff */
[----:B------:R-:W-:Y:S02]  /*47430*/  PRMT R19, R24, 0x3340, R22 ;  /* 0x0000334018137816 */ /* 0x000fe40000000016 */
[----:B------:R-:W-:Y:S02]  /*47440*/  SHF.R.U32.HI R24, RZ, 0x8, R24 ;  /* 0x00000008ff187819 */ /* 0x000fe40000011618 */
[----:B------:R-:W-:Y:S02]  /*47450*/  PRMT R0, R19, 0x5410, R18 ;  /* 0x0000541013007816 */ /* 0x000fe40000000012 */
[----:B------:R-:W-:Y:S02]  /*47460*/  SHF.R.U32.HI R19, RZ, 0x8, R23 ;  /* 0x00000008ff137819 */ /* 0x000fe40000011617 */
[----:B------:R-:W-:-:S02]  /*47470*/  PRMT R23, R23, 0x3340, R20 ;  /* 0x0000334017177816 */ /* 0x000fc40000000014 */
[----:B------:R-:W-:Y:S02]  /*47480*/  SHF.R.U32.HI R18, RZ, 0x8, R20 ;  /* 0x00000008ff127819 */ /* 0x000fe40000011614 */
[----:B------:R-:W-:Y:S02]  /*47490*/  SHF.R.U32.HI R20, RZ, 0x8, R22 ;  /* 0x00000008ff147819 */ /* 0x000fe40000011616 */
[----:B------:R-:W-:Y:S02]  /*474a0*/  LOP3.LUT R22, R24, 0xffff, RZ, 0xc0, !PT ;  /* 0x0000ffff18167812 */ /* 0x000fe400078ec0ff */
[----:B------:R-:W-:Y:S02]  /*474b0*/  LOP3.LUT R19, R19, 0xffff, RZ, 0xc0, !PT ;  /* 0x0000ffff13137812 */ /* 0x000fe400078ec0ff */
[----:B------:R-:W-:Y:S02]  /*474c0*/  LOP3.LUT R18, R18, 0xffff, RZ, 0xc0, !PT ;  /* 0x0000ffff12127812 */ /* 0x000fe400078ec0ff */
[----:B------:R-:W-:Y:S01]  /*474d0*/  LOP3.LUT R20, R20, 0xffff, RZ, 0xc0, !PT ;  /* 0x0000ffff14147812 */ /* 0x000fe200078ec0ff */
[----:B------:R0:W-:Y:S01]  /*474e0*/  STL [R1+0x1240], R0 ;  /* 0x0012400001007387 */ /* 0x0001e20000100800 */
[----:B------:R-:W-:-:S02]  /*474f0*/  PRMT R12, R19, 0x3340, R18 ;  /* 0x00003340130c7816 */ /* 0x000fc40000000012 */
[----:B------:R-:W-:Y:S01]  /*47500*/  PRMT R14, R22, 0x3340, R20 ;  /* 0x00003340160e7816 */ /* 0x000fe20000000014 */
[----:B0-----:R-:W4:Y:S04]  /*47510*/  LDL.LU R0, [R1+0x12f0] ;  /* 0x0012f00001007983 */ /* 0x001f280000300800 */
[----:B------:R-:W-:Y:S04]  /*47520*/  STL [R1+0x153c], R12 ;  /* 0x00153c0c01007387 */ /* 0x000fe80000100800 */
[----:B------:R-:W-:Y:S01]  /*47530*/  STL [R1+0x1540], R14 ;  /* 0x0015400e01007387 */ /* 0x000fe20000100800 */
[----:B--2---:R-:W-:-:S02]  /*47540*/  LOP3.LUT R25, R25, 0xffff, RZ, 0xc0, !PT ;  /* 0x0000ffff19197812 */ /* 0x004fc400078ec0ff */
[----:B---3--:R-:W-:Y:S02]  /*47550*/  LOP3.LUT R3, R10, 0xffff, RZ, 0xc0, !PT ;  /* 0x0000ffff0a037812 */ /* 0x008fe400078ec0ff */
[----:B----4-:R-:W-:Y:S02]  /*47560*/  LOP3.LUT R22, R27, 0xffff, RZ, 0xc0, !PT ;  /* 0x0000ffff1b167812 */ /* 0x010fe400078ec0ff */
[----:B------:R-:W-:Y:S02]  /*47570*/  PRMT R18, R3, 0x3340, R1 ;  /* 0x0000334003127816 */ /* 0x000fe40000000001 */
[----:B------:R-:W-:Y:S02]  /*47580*/  LOP3.LUT R24, R4, 0xffff, RZ, 0xc0, !PT ;  /* 0x0000ffff04187812 */ /* 0x000fe400078ec0ff */
[----:B------:R-:W-:Y:S02]  /*47590*/  LOP3.LUT R2, R5, 0xffff, RZ, 0xc0, !PT ;  /* 0x0000ffff05027812 */ /* 0x000fe400078ec0ff */
[----:B------:R-:W-:Y:S01]  /*475a0*/  PRMT R19, R25, 0x3340, R22 ;  /* 0x0000334019137816 */ /* 0x000fe20000000016 */
[----:B------:R0:W-:Y:S04]  /*475b0*/  STL [R1+0x114], R3 ;  /* 0x0001140301007387 */ /* 0x0001e80000100800 */
[----:B------:R1:W-:Y:S01]  /*475c0*/  STL [R1+0x118], R2 ;  /* 0x0001180201007387 */ /* 0x0003e20000100800 */
[----:B------:R-:W-:-:S02]  /*475d0*/  LOP3.LUT R20, R6, 0xffff, RZ, 0xc0, !PT ;  /* 0x0000ffff06147812 */ /* 0x000fc400078ec0ff */
[----:B0-----:R-:W-:Y:S02]  /*475e0*/  PRMT R3, R19, 0x5410, R18 ;  /* 0x0000541013037816 */ /* 0x001fe40000000012 */
[----:B------:R-:W-:Y:S02]  /*475f0*/  PRMT R18, R2, 0x3340, R1 ;  /* 0x0000334002127816 */ /* 0x000fe40000000001 */
[----:B------:R-:W-:Y:S01]  /*47600*/  PRMT R19, R24, 0x3340, R20 ;  /* 0x0000334018137816 */ /* 0x000fe20000000014 */
[----:B------:R-:W-:Y:S04]  /*47610*/  STL [R1+0x1228], R3 ;  /* 0x0012280301007387 */ /* 0x000fe80000100800 */
[----:B------:R-:W2:Y:S01]  /*47620*/  LDL.LU R4, [R1+0x13f0] ;  /* 0x0013f00001047983 */ /* 0x000ea20000300800 */
[----:B-1----:R-:W-:-:S03]  /*47630*/  PRMT R2, R19, 0x5410, R18 ;  /* 0x0000541013027816 */ /* 0x002fc60000000012 */
[----:B------:R-:W3:Y:S04]  /*47640*/  LDL.LU R5, [R1+0x1284] ;  /* 0x0012840001057983 */ /* 0x000ee80000300800 */
[----:B------:R0:W-:Y:S04]  /*47650*/  STL [R1+0x1230], R2 ;  /* 0x0012300201007387 */ /* 0x0001e80000100800 */
[----:B------:R-:W4:Y:S01]  /*47660*/  LDL.LU R6, [R1+0x130c] ;  /* 0x00130c0001067983 */ /* 0x000f220000300800 */
[----:B------:R-:W-:Y:S02]  /*47670*/  SHF.R.U32.HI R19, RZ, 0x8, R24 ;  /* 0x00000008ff137819 */ /* 0x000fe40000011618 */
[----:B------:R-:W-:-:S02]  /*47680*/  SHF.R.U32.HI R18, RZ, 0x8, R20 ;  /* 0x00000008ff127819 */ /* 0x000fc40000011614 */
[----:B------:R-:W-:Y:S02]  /*47690*/  SHF.R.U32.HI R25, RZ, 0x8, R25 ;  /* 0x00000008ff197819 */ /* 0x000fe40000011619 */
[----:B------:R-:W-:Y:S02]  /*476a0*/  SHF.R.U32.HI R20, RZ, 0x8, R22 ;  /* 0x00000008ff147819 */ /* 0x000fe40000011616 */
[----:B------:R-:W-:Y:S02]  /*476b0*/  LOP3.LUT R19, R19, 0xffff, RZ, 0xc0, !PT ;  /* 0x0000ffff13137812 */ /* 0x000fe400078ec0ff */
[----:B------:R-:W-:Y:S02]  /*476c0*/  LOP3.LUT R18, R18, 0xffff, RZ, 0xc0, !PT ;  /* 0x0000ffff12127812 */ /* 0x000fe400078ec0ff */
[----:B------:R-:W-:Y:S02]  /*476d0*/  LOP3.LUT R22, R25, 0xffff, RZ, 0xc0, !PT ;  /* 0x0000ffff19167812 */ /* 0x000fe400078ec0ff */
[----:B------:R-:W-:-:S02]  /*476e0*/  LOP3.LUT R20, R20, 0xffff, RZ, 0xc0, !PT ;  /* 0x0000ffff14147812 */ /* 0x000fc400078ec0ff */
[----:B------:R-:W-:Y:S02]  /*476f0*/  PRMT R15, R19, 0x3340, R18 ;  /* 0x00003340130f7816 */ /* 0x000fe40000000012 */
[----:B------:R-:W-:Y:S02]  /*47700*/  PRMT R11, R22, 0x3340, R20 ;  /* 0x00003340160b7816 */ /* 0x000fe40000000014 */
[----:B------:R-:W-:Y:S01]  /*47710*/  LOP3.LUT R24, R26, 0xffff, RZ, 0xc0, !PT ;  /* 0x0000ffff1a187812 */ /* 0x000fe200078ec0ff */
[----:B------:R-:W-:Y:S04]  /*47720*/  STL [R1+0x1544], R15 ;  /* 0x0015440f01007387 */ /* 0x000fe80000100800 */
[----:B------:R-:W-:Y:S01]  /*47730*/  STL [R1+0x1548], R11 ;  /* 0x0015480b01007387 */ /* 0x000fe20000100800 */
[----:B------:R-:W-:-:S03]  /*47740*/  LOP3.LUT R20, R7, 0xffff, RZ, 0xc0, !PT ;  /* 0x0000ffff07147812 */ /* 0x000fc600078ec0ff */
[----:B------:R-:W4:Y:S04]  /*47750*/  LDL.LU R26, [R1+0x13a8] ;  /* 0x0013a800011a7983 */ /* 0x000f280000300800 */
[----:B------:R-:W4:Y:S01]  /*47760*/  LDL.LU R7, [R1+0x1234] ;  /* 0x0012340001077983 */ /* 0x000f220000300800 */
[----:B------:R-:W-:Y:S02]  /*47770*/  PRMT R18, R20, 0x3340, R1 ;  /* 0x0000334014127816 */ /* 0x000fe40000000001 */
[----:B------:R-:W-:Y:S02]  /*47780*/  LOP3.LUT R22, R0, 0xffff, RZ, 0xc0, !PT ;  /* 0x0000ffff00167812 */ /* 0x000fe400078ec0ff */
[----:B------:R-:W4:Y:S02]  /*47790*/  LDL.LU R0, [R1+0x12b4] ;  /* 0x0012b40001007983 */ /* 0x000f240000300800 */
[----:B------:R-:W-:-:S02]  /*477a0*/  PRMT R19, R24, 0x3340, R22 ;  /* 0x0000334018137816 */ /* 0x000fc40000000016 */
[----:B------:R-:W-:Y:S02]  /*477b0*/  SHF.R.U32.HI R20, RZ, 0x8, R20 ;  /* 0x00000008ff147819 */ /* 0x000fe40000011614 */
[----:B0-----:R-:W-:Y:S02]  /*477c0*/  PRMT R2, R19, 0x5410, R18 ;  /* 0x0000541013027816 */ /* 0x001fe40000000012 */
[----:B------:R-:W-:Y:S02]  /*477d0*/  SHF.R.U32.HI R19, RZ, 0x8, R24 ;  /* 0x00000008ff137819 */ /* 0x000fe40000011618 */
[----:B------:R-:W-:Y:S02]  /*477e0*/  SHF.R.U32.HI R18, RZ, 0x8, R22 ;  /* 0x00000008ff127819 */ /* 0x000fe40000011616 */
[----:B------:R-:W-:Y:S02]  /*477f0*/  LOP3.LUT R20, R20, 0xffff, RZ, 0xc0, !PT ;  /* 0x0000ffff14147812 */ /* 0x000fe400078ec0ff */
[----:B------:R-:W-:-:S02]  /*47800*/  LOP3.LUT R19, R19, 0xffff, RZ, 0xc0, !PT ;  /* 0x0000ffff13137812 */ /* 0x000fc400078ec0ff */
[----:B------:R-:W-:Y:S01]  /*47810*/  LOP3.LUT R18, R18, 0xffff, RZ, 0xc0, !PT ;  /* 0x0000ffff12127812 */ /* 0x000fe200078ec0ff */
[----:B------:R0:W-:Y:S01]  /*47820*/  STL [R1+0xf8], R2 ;  /* 0x0000f80201007387 */ /* 0x0001e20000100800 */
[----:B------:R-:W-:-:S05]  /*47830*/  PRMT R20, R20, 0x3340, R1 ;  /* 0x0000334014147816 */ /* 0x000fca0000000001 */
[----:B------:R-:W-:Y:S01]  /*47840*/  STL [R1+0x158c], R20 ;  /* 0x00158c1401007387 */ /* 0x000fe20000100800 */
[----:B0-----:R-:W-:-:S05]  /*47850*/  PRMT R2, R19, 0x3340, R18 ;  /* 0x0000334013027816 */ /* 0x001fca0000000012 */
[----:B------:R0:W-:Y:S01]  /*47860*/  STL [R1+0x54], R2 ;  /* 0x0000540201007387 */ /* 0x0001e20000100800 */
[----:B--2---:R-:W-:Y:S02]  /*47870*/  LOP3.LUT R25, R4, 0xffff, RZ, 0xc0, !PT ;  /* 0x0000ffff04197812 */ /* 0x004fe400078ec0ff */
[----:B---3--:R-:W-:Y:S01]  /*47880*/  LOP3.LUT R22, R5, 0xffff, RZ, 0xc0, !PT ;  /* 0x0000ffff05167812 */ /* 0x008fe200078ec0ff */
[----:B------:R-:W2:Y:S04]  /*47890*/  LDL.LU R4, [R1+0x13ac] ;  /* 0x0013ac0001047983 */ /* 0x000ea80000300800 */
[----:B------:R-:W3:Y:S01]  /*478a0*/  LDL.LU R5, [R1+0x1270] ;  /* 0x0012700001057983 */ /* 0x000ee20000300800 */
[----:B----4-:R-:W-:Y:S02]  /*478b0*/  LOP3.LUT R24, R6, 0xffff, RZ, 0xc0, !PT ;  /* 0x0000ffff06187812 */ /* 0x010fe400078ec0ff */
[----:B------:R-:W-:-:S02]  /*478c0*/  PRMT R18, R22, 0x3340, R1 ;  /* 0x0000334016127816 */ /* 0x000fc40000000001 */
[----:B------:R-:W-:-:S04]  /*478d0*/  PRMT R19, R25, 0x3340, R24 ;  /* 0x0000334019137816 */ /* 0x000fc80000000018 */
[----:B0-----:R-:W-:-:S05]  /*478e0*/  PRMT R2, R19, 0x5410, R18 ;  /* 0x0000541013027816 */ /* 0x001fca0000000012 */
[----:B------:R0:W-:Y:S04]  /*478f0*/  STL [R1+0xf4], R2 ;  /* 0x0000f40201007387 */ /* 0x0001e80000100800 */
[----:B------:R-:W4:Y:S01]  /*47900*/  LDL.LU R6, [R1+0x12b8] ;  /* 0x0012b80001067983 */ /* 0x000f220000300800 */
[----:B------:R-:W-:Y:S02]  /*47910*/  SHF.R.U32.HI R19, RZ, 0x8, R22 ;  /* 0x00000008ff137819 */ /* 0x000fe40000011616 */
[----:B------:R-:W-:Y:S02]  /*47920*/  SHF.R.U32.HI R22, RZ, 0x8, R25 ;  /* 0x00000008ff167819 */ /* 0x000fe40000011619 */
[----:B------:R-:W-:Y:S02]  /*47930*/  SHF.R.U32.HI R18, RZ, 0x8, R24 ;  /* 0x00000008ff127819 */ /* 0x000fe40000011618 */
[----:B------:R-:W-:-:S02]  /*47940*/  LOP3.LUT R19, R19, 0xffff, RZ, 0xc0, !PT ;  /* 0x0000ffff13137812 */ /* 0x000fc400078ec0ff */
[----:B------:R-:W-:Y:S02]  /*47950*/  LOP3.LUT R22, R22, 0xffff, RZ, 0xc0, !PT ;  /* 0x0000ffff16167812 */ /* 0x000fe400078ec0ff */
[----:B------:R-:W-:Y:S02]  /*47960*/  LOP3.LUT R18, R18, 0xffff, RZ, 0xc0, !PT ;  /* 0x0000ffff12127812 */ /* 0x000fe400078ec0ff */
[----:B------:R-:W-:Y:S02]  /*47970*/  PRMT R19, R19, 0x3340, R1 ;  /* 0x0000334013137816 */ /* 0x000fe40000000001 */
[----:B0-----:R-:W-:Y:S02]  /*47980*/  PRMT R2, R22, 0x3340, R18 ;  /* 0x0000334016027816 */ /* 0x001fe40000000012 */
[----:B------:R-:W-:Y:S01]  /*47990*/  LOP3.LUT R24, R7, 0xffff, RZ, 0xc0, !PT ;  /* 0x0000ffff07187812 */ /* 0x000fe200078ec0ff */
[----:B------:R-:W-:Y:S04]  /*479a0*/  STL [R1+0x1588], R19 ;  /* 0x0015881301007387 */ /* 0x000fe80000100800 */
[----:B------:R-:W-:Y:S04]  /*479b0*/  STL [R1+0x3c], R2 ;  /* 0x00003c0201007387 */ /* 0x000fe80000100800 */
[----:B------:R-:W4:Y:S01]  /*479c0*/  LDL.LU R7, [R1+0x1494] ;  /* 0x0014940001077983 */ /* 0x000f220000300800 */
[----:B------:R-:W-:-:S02]  /*479d0*/  LOP3.LUT R26, R26, 0xffff, RZ, 0xc0, !PT ;  /* 0x0000ffff1a1a7812 */ /* 0x000fc400078ec0ff */
[----:B------:R-:W-:Y:S02]  /*479e0*/  LOP3.LUT R25, R0, 0xffff, RZ, 0xc0, !PT ;  /* 0x0000ffff00197812 */ /* 0x000fe400078ec0ff */
[----:B------:R-:W-:Y:S01]  /*479f0*/  PRMT R18, R24, 0x3340, R1 ;  /* 0x0000334018127816 */ /* 0x000fe20000000001 */
[----:B------:R-:W4:Y:S01]  /*47a00*/  LDL.LU R15, [R1+0x91c] ;  /* 0x00091c00010f7983 */ /* 0x000f220000300800 */
[----:B------:R-:W-:-:S04]  /*47a10*/  PRMT R22, R26, 0x3340, R25 ;  /* 0x000033401a167816 */ /* 0x000fc80000000019 */
[----:B------:R-:W-:Y:S02]  /*47a20*/  PRMT R0, R22, 0x5410, R18 ;  /* 0x0000541016007816 */ /* 0x000fe40000000012 */
[----:B------:R-:W-:-:S03]  /*47a30*/  SHF.R.U32.HI R18, RZ, 0x8, R24 ;  /* 0x00000008ff127819 */ /* 0x000fc60000011618 */
[----:B------:R0:W-:Y:S04]  /*47a40*/  STL [R1+0xf0], R0 ;  /* 0x0000f00001007387 */ /* 0x0001e80000100800 */
[----:B------:R-:W4:Y:S01]  /*47a50*/  LDL.LU R14, [R1+0x12fc] ;  /* 0x0012fc00010e7983 */ /* 0x000f220000300800 */
[----:B------:R-:W-:-:S03]  /*47a60*/  LOP3.LUT R18, R18, 0xffff, RZ, 0xc0, !PT ;  /* 0x0000ffff12127812 */ /* 0x000fc600078ec0ff */
[----:B------:R-:W4:Y:S01]  /*47a70*/  LDL.LU R12, [R1+0x910] ;  /* 0x00091000010c7983 */ /* 0x000f220000300800 */
[----:B------:R-:W-:Y:S02]  /*47a80*/  SHF.R.U32.HI R24, RZ, 0x8, R26 ;  /* 0x00000008ff187819 */ /* 0x000fe4000001161a */
[----:B------:R-:W-:Y:S02]  /*47a90*/  SHF.R.U32.HI R22, RZ, 0x8, R25 ;  /* 0x00000008ff167819 */ /* 0x000fe40000011619 */
[----:B------:R-:W-:Y:S01]  /*47aa0*/  PRMT R3, R18, 0x3340, R1 ;  /* 0x0000334012037816 */ /* 0x000fe20000000001 */
[----:B0-----:R-:W4:Y:S04]  /*47ab0*/  LDL.LU R0, [R1+0x12cc] ;  /* 0x0012cc0001007983 */ /* 0x001f280000300800 */
[----:B------:R-:W4:Y:S01]  /*47ac0*/  LDL.LU R2, [R1+0x13cc] ;  /* 0x0013cc0001027983 */ /* 0x000f220000300800 */
[----:B------:R-:W-:-:S02]  /*47ad0*/  LOP3.LUT R24, R24, 0xffff, RZ, 0xc0, !PT ;  /* 0x0000ffff18187812 */ /* 0x000fc400078ec0ff */
[----:B------:R-:W-:Y:S01]  /*47ae0*/  LOP3.LUT R22, R22, 0xffff, RZ, 0xc0, !PT ;  /* 0x0000ffff16167812 */ /* 0x000fe200078ec0ff */
[----:B------:R-:W4:Y:S04]  /*47af0*/  LDL.LU R27, [R1+0x1274] ;  /* 0x00127400011b7983 */ /* 0x000f280000300800 */
[----:B------:R0:W-:Y:S01]  /*47b00*/  STL [R1+0x2c], R3 ;  /* 0x00002c0301007387 */ /* 0x0001e20000100800 */
[----:B------:R-:W-:-:S03]  /*47b10*/  PRMT R8, R24, 0x3340, R22 ;  /* 0x0000334018087816 */ /* 0x000fc60000000016 */
[----:B0-----:R-:W4:Y:S04]  /*47b20*/  LDL.LU R3, [R1+0x12e0] ;  /* 0x0012e00001037983 */ /* 0x001f280000300800 */
[----:B------:R0:W-:Y:S04]  /*47b30*/  STL [R1+0x74], R8 ;  /* 0x0000740801007387 */ /* 0x0001e80000100800 */
[----:B------:R-:W4:Y:S01]  /*47b40*/  LDL.LU R10, [R1+0x1238] ;  /* 0x00123800010a7983 */ /* 0x000f220000300800 */
[----:B------:R-:W-:Y:S02]  /*47b50*/  PRMT R21, R21, 0x3340, R1 ;  /* 0x0000334015157816 */ /* 0x000fe40000000001 */
[----:B--2---:R-:W-:-:S02]  /*47b60*/  LOP3.LUT R25, R4, 0xffff, RZ, 0xc0, !PT ;  /* 0x0000ffff04197812 */ /* 0x004fc400078ec0ff */
[----:B---3--:R-:W-:-:S04]  /*47b70*/  LOP3.LUT R4, R5, 0xffff, RZ, 0xc0, !PT ;  /* 0x0000ffff05047812 */ /* 0x008fc800078ec0ff */
[----:B------:R-:W-:Y:S01]  /*47b80*/  PRMT R18, R4, 0x3340, R1 ;  /* 0x0000334004127816 */ /* 0x000fe20000000001 */
[----:B------:R1:W-:Y:S04]  /*47b90*/  STL [R1+0x10c], R4 ;  /* 0x00010c0401007387 */ /* 0x0003e80000100800 */
[----:B0-----:R-:W2:Y:S04]  /*47ba0*/  LDL.LU R8, [R1+0x8f8] ;  /* 0x0008f80001087983 */ /* 0x001ea80000300800 */
[----:B------:R-:W2:Y:S01]  /*47bb0*/  LDL.LU R9, [R1+0x12ec] ;  /* 0x0012ec0001097983 */ /* 0x000ea20000300800 */
[----:B----4-:R-:W-:-:S04]  /*47bc0*/  LOP3.LUT R24, R6, 0xffff, RZ, 0xc0, !PT ;  /* 0x0000ffff06187812 */ /* 0x010fc800078ec0ff */
[----:B------:R-:W-:-:S04]  /*47bd0*/  PRMT R22, R25, 0x3340, R24 ;  /* 0x0000334019167816 */ /* 0x000fc80000000018 */
[----:B-1----:R-:W-:-:S05]  /*47be0*/  PRMT R4, R22, 0x5410, R18 ;  /* 0x0000541016047816 */ /* 0x002fca0000000012 */
[----:B------:R0:W-:Y:S04]  /*47bf0*/  STL [R1+0xfc], R4 ;  /* 0x0000fc0401007387 */ /* 0x0001e80000100800 */
[----:B------:R-:W3:Y:S04]  /*47c00*/  LDL.LU R28, [R1+0x1444] ;  /* 0x00144400011c7983 */ /* 0x000ee80000300800 */
[----:B------:R-:W4:Y:S04]  /*47c10*/  LDL.LU R13, [R1+0x12a0] ;  /* 0x0012a000010d7983 */ /* 0x000f280000300800 */
[----:B------:R-:W4:Y:S04]  /*47c20*/  LDL.LU R6, [R1+0x1390] ;  /* 0x0013900001067983 */ /* 0x000f280000300800 */
[----:B------:R-:W4:Y:S04]  /*47c30*/  LDL.LU R29, [R1+0x1450] ;  /* 0x00145000011d7983 */ /* 0x000f280000300800 */
[----:B------:R-:W4:Y:S01]  /*47c40*/  LDL.LU R16, [R1+0x12b0] ;  /* 0x0012b00001107983 */ /* 0x000f220000300800 */
[----:B0-----:R-:W-:-:S05]  /*47c50*/  PRMT R4, R7, 0x5410, R21 ;  /* 0x0000541007047816 */ /* 0x001fca0000000015 */
[----:B------:R0:W-:Y:S04]  /*47c60*/  STL [R1+0x1234], R4 ;  /* 0x0012340401007387 */ /* 0x0001e80000100800 */
[----:B0-----:R-:W4:Y:S04]  /*47c70*/  LDL.LU R4, [R1+0x13a0] ;  /* 0x0013a00001047983 */ /* 0x001f280000300800 */
[----:B------:R-:W4:Y:S04]  /*47c80*/  LDL.LU R5, [R1+0x1400] ;  /* 0x0014000001057983 */ /* 0x000f280000300800 */
[----:B------:R-:W4:Y:S01]  /*47c90*/  LDL.LU R7, [R1+0x1288] ;  /* 0x0012880001077983 */ /* 0x000f220000300800 */
[----:B------:R-:W-:-:S02]  /*47ca0*/  SHF.R.U32.HI R22, RZ, 0x8, R25 ;  /* 0x00000008ff167819 */ /* 0x000fc40000011619 */
[----:B------:R-:W-:Y:S02]  /*47cb0*/  SHF.R.U32.HI R18, RZ, 0x8, R24 ;  /* 0x00000008ff127819 */ /* 0x000fe40000011618 */
[----:B------:R-:W-:Y:S02]  /*47cc0*/  LOP3.LUT R22, R22, 0xffff, RZ, 0xc0, !PT ;  /* 0x0000ffff16167812 */ /* 0x000fe400078ec0ff */
[----:B------:R-:W-:-:S04]  /*47cd0*/  LOP3.LUT R18, R18, 0xffff, RZ, 0xc0, !PT ;  /* 0x0000ffff12127812 */ /* 0x000fc800078ec0ff */
[----:B------:R-:W-:Y:S02]  /*47ce0*/  PRMT R17, R22, 0x3340, R18 ;  /* 0x0000334016117816 */ /* 0x000fe40000000012 */
[----:B------:R-:W-:-:S03]  /*47cf0*/  PRMT R11, R0, 0x5410, R12 ;  /* 0x00005410000b7816 */ /* 0x000fc6000000000c */
[----:B------:R-:W-:Y:S04]  /*47d00*/  STL [R1+0x154c], R17 ;  /* 0x00154c1101007387 */ /* 0x000fe80000100800 */
[----:B------:R-:W4:Y:S01]  /*47d10*/  LDL.LU R0, [R1+0x1334] ;  /* 0x0013340001007983 */ /* 0x000f220000300800 */
[----:B------:R-:W-:Y:S02]  /*47d20*/  LOP3.LUT R24, R2, 0xffff, RZ, 0xc0, !PT ;  /* 0x0000ffff02187812 */ /* 0x000fe400078ec0ff */
[----:B------:R-:W-:Y:S02]  /*47d30*/  LOP3.LUT R27, R27, 0xffff, RZ, 0xc0, !PT ;  /* 0x0000ffff1b1b7812 */ /* 0x000fe400078ec0ff */
[----:B------:R-:W-:Y:S02]  /*47d40*/  LOP3.LUT R22, R3, 0xffff, RZ, 0xc0, !PT ;  /* 0x0000ffff03167812 */ /* 0x000fe400078ec0ff */
[----:B------:R-:W-:-:S02]  /*47d50*/  PRMT R18, R27, 0x3340, R1 ;  /* 0x000033401b127816 */ /* 0x000fc40000000001 */
[----:B------:R-:W-:Y:S02]  /*47d60*/  PRMT R21, R24, 0x3340, R22 ;  /* 0x0000334018157816 */ /* 0x000fe40000000016 */
[----:B------:R-:W-:Y:S02]  /*47d70*/  PRMT R14, R14, 0x5410, R15 ;  /* 0x000054100e0e7816 */ /* 0x000fe4000000000f */
[----:B------:R-:W-:Y:S02]  /*47d80*/  LOP3.LUT R10, R10, 0xffff, RZ, 0xc0, !PT ;  /* 0x0000ffff0a0a7812 */ /* 0x000fe400078ec0ff */
[----:B------:R-:W-:Y:S02]  /*47d90*/  SHF.R.U32.HI R24, RZ, 0x8, R24 ;  /* 0x00000008ff187819 */ /* 0x000fe40000011618 */
[----:B------:R-:W-:Y:S02]  /*47da0*/  PRMT R2, R21, 0x5410, R18 ;  /* 0x0000541015027816 */ /* 0x000fe40000000012 */
[----:B------:R-:W-:Y:S01]  /*47db0*/  SHF.R.U32.HI R21, RZ, 0x8, R22 ;  /* 0x00000008ff157819 */ /* 0x000fe20000011616 */
[----:B------:R-:W-:Y:S01]  /*47dc0*/  STL [R1+0x1220], R14 ;  /* 0x0012200e01007387 */ /* 0x000fe20000100800 */
[----:B------:R-:W-:-:S03]  /*47dd0*/  PRMT R18, R10, 0x3340, R1 ;  /* 0x000033400a127816 */ /* 0x000fc60000000001 */
[----:B------:R-:W-:Y:S01]  /*47de0*/  STL [R1+0x1224], R11 ;  /* 0x0012240b01007387 */ /* 0x000fe20000100800 */
[----:B------:R-:W-:Y:S02]  /*47df0*/  LOP3.LUT R22, R24, 0xffff, RZ, 0xc0, !PT ;  /* 0x0000ffff18167812 */ /* 0x000fe400078ec0ff */
[----:B------:R-:W-:Y:S01]  /*47e00*/  LOP3.LUT R21, R21, 0xffff, RZ, 0xc0, !PT ;  /* 0x0000ffff15157812 */ /* 0x000fe200078ec0ff */
[----:B------:R-:W-:Y:S04]  /*47e10*/  STL [R1+0xec], R2 ;  /* 0x0000ec0201007387 */ /* 0x000fe80000100800 */
[----:B------:R0:W-:Y:S01]  /*47e20*/  STL [R1+0x1584], R10 ;  /* 0x0015840a01007387 */ /* 0x0001e20000100800 */
[----:B------:R-:W-:Y:S02]  /*47e30*/  PRMT R3, R22, 0x3340, R21 ;  /* 0x0000334016037816 */ /* 0x000fe40000000015 */
[----:B0-----:R-:W-:-:S05]  /*47e40*/  PRMT R10, R23, 0x5410, R18 ;  /* 0x00005410170a7816 */ /* 0x001fca0000000012 */
[----:B------:R-:W-:Y:S04]  /*47e50*/  STL [R1+0x1238], R10 ;  /* 0x0012380a01007387 */ /* 0x000fe80000100800 */
[----:B------:R4:W-:Y:S01]  /*47e60*/  STL [R1+0x5c], R3 ;  /* 0x00005c0301007387 */ /* 0x0009e20000100800 */
[----:B--2---:R-:W-:-:S05]  /*47e70*/  PRMT R2, R9, 0x5410, R8 ;  /* 0x0000541009027816 */ /* 0x004fca0000000008 */
[----:B------:R0:W-:Y:S01]  /*47e80*/  STL [R1+0x121c], R2 ;  /* 0x00121c0201007387 */ /* 0x0001e20000100800 */
[----:B---3--:R-:W-:Y:S02]  /*47e90*/  LOP3.LUT R23, R28, 0xffff, RZ, 0xc0, !PT ;  /* 0x0000ffff1c177812 */ /* 0x008fe400078ec0ff */
[----:B----4-:R-:W-:Y:S02]  /*47ea0*/  LOP3.LUT R3, R13, 0xffff, RZ, 0xc0, !PT ;  /* 0x0000ffff0d037812 */ /* 0x010fe400078ec0ff */
[----:B------:R-:W-:Y:S02]  /*47eb0*/  LOP3.LUT R22, R6, 0xffff, RZ, 0xc0, !PT ;  /* 0x0000ffff06167812 */ /* 0x000fe400078ec0ff */
[----:B------:R-:W-:Y:S02]  /*47ec0*/  PRMT R18, R3, 0x3340, R1 ;  /* 0x0000334003127816 */ /* 0x000fe40000000001 */
[----:B------:R-:W-:-:S04]  /*47ed0*/  PRMT R21, R23, 0x3340, R22 ;  /* 0x0000334017157816 */ /* 0x000fc80000000016 */
[----:B------:R-:W-:Y:S02]  /*47ee0*/  PRMT R6, R21, 0x5410, R18 ;  /* 0x0000541015067816 */ /* 0x000fe40000000012 */
[----:B------:R-:W-:-:S03]  /*47ef0*/  LOP3.LUT R24, R16, 0xffff, RZ, 0xc0, !PT ;  /* 0x0000ffff10187812 */ /* 0x000fc600078ec0ff */
[----:B------:R1:W-:Y:S04]  /*47f00*/  STL [R1+0x1550], R6 ;  /* 0x0015500601007387 */ /* 0x0003e80000100800 */
[----:B------:R-:W2:Y:S01]  /*47f10*/  LDL.LU R16, [R1+0x126c] ;  /* 0x00126c0001107983 */ /* 0x000ea20000300800 */
[----:B0-----:R-:W-:-:S03]  /*47f20*/  LOP3.LUT R2, R7, 0xffff, RZ, 0xc0, !PT ;  /* 0x0000ffff07027812 */ /* 0x001fc600078ec0ff */
[----:B------:R-:W2:Y:S01]  /*47f30*/  LDL.LU R7, [R1+0x1348] ;  /* 0x0013480001077983 */ /* 0x000ea20000300800 */
[----:B------:R-:W-:Y:S02]  /*47f40*/  LOP3.LUT R26, R29, 0xffff, RZ, 0xc0, !PT ;  /* 0x0000ffff1d1a7812 */ /* 0x000fe400078ec0ff */
[----:B------:R-:W-:Y:S02]  /*47f50*/  LOP3.LUT R25, R4, 0xffff, RZ, 0xc0, !PT ;  /* 0x0000ffff04197812 */ /* 0x000fe400078ec0ff */
[----:B------:R-:W-:Y:S02]  /*47f60*/  PRMT R18, R24, 0x3340, R1 ;  /* 0x0000334018127816 */ /* 0x000fe40000000001 */
[----:B-1----:R-:W-:Y:S02]  /*47f70*/  LOP3.LUT R6, R5, 0xffff, RZ, 0xc0, !PT ;  /* 0x0000ffff05067812 */ /* 0x002fe400078ec0ff */
[----:B------:R-:W-:Y:S02]  /*47f80*/  SHF.R.U32.HI R23, RZ, 0x8, R23 ;  /* 0x00000008ff177819 */ /* 0x000fe40000011617 */
[----:B------:R-:W-:Y:S01]  /*47f90*/  PRMT R21, R26, 0x3340, R25 ;  /* 0x000033401a157816 */ /* 0x000fe20000000019 */
[----:B------:R-:W3:Y:S04]  /*47fa0*/  LDL.LU R14, [R1+0x1434] ;  /* 0x00143400010e7983 */ /* 0x000ee80000300800 */
[----:B------:R-:W4:Y:S04]  /*47fb0*/  LDL.LU R12, [R1+0x1298] ;  /* 0x00129800010c7983 */ /* 0x000f280000300800 */
[----:B------:R-:W4:Y:S01]  /*47fc0*/  LDL.LU R5, [R1+0x1370] ;  /* 0x0013700001057983 */ /* 0x000f220000300800 */
[----:B------:R-:W-:-:S02]  /*47fd0*/  LOP3.LUT R29, R0, 0xffff, RZ, 0xc0, !PT ;  /* 0x0000ffff001d7812 */ /* 0x000fc400078ec0ff */
[----:B------:R-:W-:Y:S02]  /*47fe0*/  PRMT R0, R21, 0x5410, R18 ;  /* 0x0000541015007816 */ /* 0x000fe40000000012 */
[----:B------:R-:W-:Y:S02]  /*47ff0*/  PRMT R18, R2, 0x3340, R1 ;  /* 0x0000334002127816 */ /* 0x000fe40000000001 */
[----:B------:R-:W-:-:S04]  /*48000*/  PRMT R21, R6, 0x3340, R29 ;  /* 0x0000334006157816 */ /* 0x000fc8000000001d */
[----:B------:R-:W-:Y:S02]  /*48010*/  PRMT R4, R21, 0x5410, R18 ;  /* 0x0000541015047816 */ /* 0x000fe40000000012 */
[----:B------:R-:W-:Y:S02]  /*48020*/  SHF.R.U32.HI R18, RZ, 0x8, R27 ;  /* 0x00000008ff127819 */ /* 0x000fe4000001161b */
[----:B------:R-:W-:Y:S02]  /*48030*/  SHF.R.U32.HI R21, RZ, 0x8, R22 ;  /* 0x00000008ff157819 */ /* 0x000fe40000011616 */
[----:B------:R-:W-:Y:S02]  /*48040*/  LOP3.LUT R22, R23, 0xffff, RZ, 0xc0, !PT ;  /* 0x0000ffff17167812 */ /* 0x000fe400078ec0ff */
[----:B------:R-:W-:Y:S02]  /*48050*/  LOP3.LUT R18, R18, 0xffff, RZ, 0xc0, !PT ;  /* 0x0000ffff12127812 */ /* 0x000fe400078ec0ff */
[----:B------:R-:W-:Y:S01]  /*48060*/  LOP3.LUT R21, R21, 0xffff, RZ, 0xc0, !PT ;  /* 0x0000ffff15157812 */ /* 0x000fe200078ec0ff */
[----:B------:R0:W-:Y:S04]  /*48070*/  STL [R1+0x1554], R0 ;  /* 0x0015540001007387 */ /* 0x0001e80000100800 */
[----:B------:R1:W-:Y:S01]  /*48080*/  STL [R1+0x1558], R4 ;  /* 0x0015580401007387 */ /* 0x0003e20000100800 */
[----:B0-----:R-:W-:-:S02]  /*48090*/  PRMT R0, R22, 0x3340, R21 ;  /* 0x0000334016007816 */ /* 0x001fc40000000015 */
[----:B-1----:R-:W-:Y:S02]  /*480a0*/  PRMT R4, R18, 0x3340, R1 ;  /* 0x0000334012047816 */ /* 0x002fe40000000001 */
[----:B------:R-:W-:Y:S02]  /*480b0*/  SHF.R.U32.HI R21, RZ, 0x8, R26 ;  /* 0x00000008ff157819 */ /* 0x000fe4000001161a */
[----:B------:R-:W-:Y:S02]  /*480c0*/  SHF.R.U32.HI R18, RZ, 0x8, R25 ;  /* 0x00000008ff127819 */ /* 0x000fe40000011619 */
[----:B------:R-:W-:Y:S02]  /*480d0*/  SHF.R.U32.HI R22, RZ, 0x8, R24 ;  /* 0x00000008ff167819 */ /* 0x000fe40000011618 */
[----:B------:R-:W-:Y:S02]  /*480e0*/  LOP3.LUT R21, R21, 0xffff, RZ, 0xc0, !PT ;  /* 0x0000ffff15157812 */ /* 0x000fe400078ec0ff */
[----:B------:R-:W-:-:S02]  /*480f0*/  LOP3.LUT R18, R18, 0xffff, RZ, 0xc0, !PT ;  /* 0x0000ffff12127812 */ /* 0x000fc400078ec0ff */
[----:B------:R-:W-:Y:S01]  /*48100*/  LOP3.LUT R22, R22, 0xffff, RZ, 0xc0, !PT ;  /* 0x0000ffff16167812 */ /* 0x000fe200078ec0ff */
[----:B------:R0:W-:Y:S04]  /*48110*/  STL [R1+0x28], R4 ;  /* 0x0000280401007387 */ /* 0x0001e80000100800 */
[----:B------:R1:W-:Y:S01]  /*48120*/  STL [R1+0x38], R0 ;  /* 0x0000380001007387 */ /* 0x0003e20000100800 */
[----:B0-----:R-:W-:Y:S02]  /*48130*/  PRMT R4, R21, 0x3340, R18 ;  /* 0x0000334015047816 */ /* 0x001fe40000000012 */
[----:B-1----:R-:W-:Y:S02]  /*48140*/  PRMT R0, R22, 0x3340, R1 ;  /* 0x0000334016007816 */ /* 0x002fe40000000001 */
[----:B------:R-:W-:-:S02]  /*48150*/  SHF.R.U32.HI R18, RZ, 0x8, R3 ;  /* 0x00000008ff127819 */ /* 0x000fc40000011603 */
[----:B------:R-:W-:Y:S02]  /*48160*/  SHF.R.U32.HI R22, RZ, 0x8, R6 ;  /* 0x00000008ff167819 */ /* 0x000fe40000011606 */
[----:B------:R-:W-:Y:S01]  /*48170*/  SHF.R.U32.HI R21, RZ, 0x8, R29 ;  /* 0x00000008ff157819 */ /* 0x000fe2000001161d */
[----:B------:R-:W-:Y:S04]  /*48180*/  STL [R1+0x34], R4 ;  /* 0x0000340401007387 */ /* 0x000fe80000100800 */
[----:B------:R-:W4:Y:S04]  /*48190*/  LDL.LU R3, [R1+0x1268] ;  /* 0x0012680001037983 */ /* 0x000f280000300800 */
[----:B------:R0:W-:Y:S04]  /*481a0*/  STL [R1+0x24], R0 ;  /* 0x0000240001007387 */ /* 0x0001e80000100800 */
[----:B------:R-:W4:Y:S04]  /*481b0*/  LDL.LU R8, [R1+0x136c] ;  /* 0x00136c0001087983 */ /* 0x000f280000300800 */
[----:B------:R-:W4:Y:S01]  /*481c0*/  LDL.LU R9, [R1+0x1218] ;  /* 0x0012180001097983 */ /* 0x000f220000300800 */
[----:B------:R-:W-:-:S02]  /*481d0*/  LOP3.LUT R22, R22, 0xffff, RZ, 0xc0, !PT ;  /* 0x0000ffff16167812 */ /* 0x000fc400078ec0ff */
[----:B------:R-:W-:Y:S01]  /*481e0*/  LOP3.LUT R21, R21, 0xffff, RZ, 0xc0, !PT ;  /* 0x0000ffff15157812 */ /* 0x000fe200078ec0ff */
[----:B------:R-:W4:Y:S01]  /*481f0*/  LDL.LU R28, [R1+0x1338] ;  /* 0x00133800011c7983 */ /* 0x000f220000300800 */
[----:B------:R-:W-:Y:S02]  /*48200*/  LOP3.LUT R18, R18, 0xffff, RZ, 0xc0, !PT ;  /* 0x0000ffff12127812 */ /* 0x000fe400078ec0ff */
[----:B0-----:R-:W-:Y:S02]  /*48210*/  PRMT R0, R22, 0x3340, R21 ;  /* 0x0000334016007816 */ /* 0x001fe40000000015 */
[----:B------:R-:W-:-:S03]  /*48220*/  PRMT R4, R18, 0x3340, R1 ;  /* 0x0000334012047816 */ /* 0x000fc60000000001 */
[----:B------:R2:W-:Y:S04]  /*48230*/  STL [R1+0x155c], R0 ;  /* 0x00155c0001007387 */ /* 0x0005e80000100800 */
[----:B------:R-:W-:Y:S04]  /*48240*/  STL [R1+0x20], R4 ;  /* 0x0000200401007387 */ /* 0x000fe80000100800 */
[----:B------:R-:W4:Y:S01]  /*48250*/  LDL.LU R13, [R1+0x1470] ;  /* 0x00147000010d7983 */ /* 0x000f220000300800 */
[----:B--2---:R-:W-:-:S03]  /*48260*/  PRMT R0, R7, 0x5410, R16 ;  /* 0x0000541007007816 */ /* 0x004fc60000000010 */
[----:B------:R-:W2:Y:S04]  /*48270*/  LDL.LU R16, [R1+0x12f8] ;  /* 0x0012f80001107983 */ /* 0x000ea80000300800 */
[----:B------:R0:W-:Y:S04]  /*48280*/  STL [R1+0x914], R0 ;  /* 0x0009140001007387 */ /* 0x0001e80000100800 */
[----:B------:R-:W2:Y:S01]  /*48290*/  LDL.LU R7, [R1+0x13e0] ;  /* 0x0013e00001077983 */ /* 0x000ea20000300800 */
[----:B---3--:R-:W-:Y:S02]  /*482a0*/  LOP3.LUT R24, R14, 0xffff, RZ, 0xc0, !PT ;  /* 0x0000ffff0e187812 */ /* 0x008fe400078ec0ff */
[----:B----4-:R-:W-:-:S02]  /*482b0*/  LOP3.LUT R22, R12, 0xffff, RZ, 0xc0, !PT ;  /* 0x0000ffff0c167812 */ /* 0x010fc400078ec0ff */
[----:B------:R-:W-:Y:S02]  /*482c0*/  LOP3.LUT R23, R5, 0xffff, RZ, 0xc0, !PT ;  /* 0x0000ffff05177812 */ /* 0x000fe400078ec0ff */
[----:B------:R-:W-:Y:S02]  /*482d0*/  PRMT R18, R22, 0x3340, R1 ;  /* 0x0000334016127816 */ /* 0x000fe40000000001 */
[----:B------:R-:W-:Y:S02]  /*482e0*/  PRMT R21, R24, 0x3340, R23 ;  /* 0x0000334018157816 */ /* 0x000fe40000000017 */
[----:B------:R-:W-:Y:S02]  /*482f0*/  SHF.R.U32.HI R22, RZ, 0x8, R22 ;  /* 0x00000008ff167819 */ /* 0x000fe40000011616 */
[----:B------:R-:W-:Y:S02]  /*48300*/  PRMT R5, R21, 0x5410, R18 ;  /* 0x0000541015057816 */ /* 0x000fe40000000012 */
[----:B------:R-:W-:-:S02]  /*48310*/  SHF.R.U32.HI R21, RZ, 0x8, R24 ;  /* 0x00000008ff157819 */ /* 0x000fc40000011618 */
[----:B------:R-:W-:Y:S02]  /*48320*/  SHF.R.U32.HI R18, RZ, 0x8, R23 ;  /* 0x00000008ff127819 */ /* 0x000fe40000011617 */
[----:B------:R-:W-:Y:S02]  /*48330*/  LOP3.LUT R22, R22, 0xffff, RZ, 0xc0, !PT ;  /* 0x0000ffff16167812 */ /* 0x000fe400078ec0ff */
[----:B------:R-:W-:Y:S02]  /*48340*/  LOP3.LUT R21, R21, 0xffff, RZ, 0xc0, !PT ;  /* 0x0000ffff15157812 */ /* 0x000fe400078ec0ff */
[----:B------:R-:W-:Y:S01]  /*48350*/  LOP3.LUT R18, R18, 0xffff, RZ, 0xc0, !PT ;  /* 0x0000ffff12127812 */ /* 0x000fe200078ec0ff */
[----:B------:R1:W-:Y:S03]  /*48360*/  STL [R1+0x1560], R5 ;  /* 0x0015600501007387 */ /* 0x0003e60000100800 */
[----:B0-----:R-:W-:-:S02]  /*48370*/  PRMT R0, R21, 0x3340, R18 ;  /* 0x0000334015007816 */ /* 0x001fc40000000012 */
[----:B-1----:R-:W-:-:S03]  /*48380*/  PRMT R5, R22, 0x3340, R1 ;  /* 0x0000334016057816 */ /* 0x002fc60000000001 */
[----:B------:R0:W-:Y:S04]  /*48390*/  STL [R1+0x1564], R0 ;  /* 0x0015640001007387 */ /* 0x0001e80000100800 */
[----:B------:R-:W-:Y:S04]  /*483a0*/  STL [R1+0x1568], R5 ;  /* 0x0015680501007387 */ /* 0x000fe80000100800 */
[----:B------:R-:W3:Y:S01]  /*483b0*/  LDL.LU R26, [R1+0x1264] ;  /* 0x00126400011a7983 */ /* 0x000ee20000300800 */
[----:B------:R-:W-:Y:S02]  /*483c0*/  PRMT R3, R8, 0x5410, R3 ;  /* 0x0000541008037816 */ /* 0x000fe40000000003 */
[----:B0-----:R-:W-:-:S03]  /*483d0*/  PRMT R0, R28, 0x5410, R9 ;  /* 0x000054101c007816 */ /* 0x001fc60000000009 */
[----:B------:R-:W-:Y:S04]  /*483e0*/  STL [R1+0x918], R3 ;  /* 0x0009180301007387 */ /* 0x000fe80000100800 */
[----:B------:R-:W3:Y:S04]  /*483f0*/  LDL.LU R27, [R1+0x1354] ;  /* 0x00135400011b7983 */ /* 0x000ee80000300800 */
[----:B------:R0:W-:Y:S04]  /*48400*/  STL [R1+0x1218], R0 ;  /* 0x0012180001007387 */ /* 0x0001e80000100800 */
[----:B------:R-:W4:Y:S04]  /*48410*/  LDL.LU R6, [R1+0x1260] ;  /* 0x0012600001067983 */ /* 0x000f280000300800 */
[----:B------:R-:W4:Y:S04]  /*48420*/  LDL.LU R10, [R1+0x132c] ;  /* 0x00132c00010a7983 */ /* 0x000f280000300800 */
[----:B------:R-:W4:Y:S04]  /*48430*/  LDL.LU R19, [R1+0x1258] ;  /* 0x0012580001137983 */ /* 0x000f280000300800 */
[----:B------:R-:W4:Y:S04]  /*48440*/  LDL.LU R20, [R1+0x131c] ;  /* 0x00131c0001147983 */ /* 0x000f280000300800 */
[----:B------:R-:W4:Y:S04]  /*48450*/  LDL.LU R11, [R1+0x1474] ;  /* 0x00147400010b7983 */ /* 0x000f280000300800 */
[----:B------:R-:W4:Y:S04]  /*48460*/  LDL.LU R15, [R1+0x1318] ;  /* 0x00131800010f7983 */ /* 0x000f280000300800 */
[----:B------:R-:W4:Y:S01]  /*48470*/  LDL.LU R12, [R1+0x13f4] ;  /* 0x0013f400010c7983 */ /* 0x000f220000300800 */
[----:B------:R-:W-:-:S03]  /*48480*/  LOP3.LUT R23, R13, 0xffff, RZ, 0xc0, !PT ;  /* 0x0000ffff0d177812 */ /* 0x000fc600078ec0ff */
[----:B------:R-:W4:Y:S01]  /*48490*/  LDL.LU R14, [R1+0x125c] ;  /* 0x00125c00010e7983 */ /* 0x000f220000300800 */
[----:B--2---:R-:W-:Y:S02]  /*484a0*/  LOP3.LUT R24, R16, 0xffff, RZ, 0xc0, !PT ;  /* 0x0000ffff10187812 */ /* 0x004fe400078ec0ff */
[----:B------:R-:W-:Y:S02]  /*484b0*/  LOP3.LUT R22, R7, 0xffff, RZ, 0xc0, !PT ;  /* 0x0000ffff07167812 */ /* 0x000fe400078ec0ff */
[----:B------:R-:W-:Y:S02]  /*484c0*/  PRMT R18, R24, 0x3340, R1 ;  /* 0x0000334018127816 */ /* 0x000fe40000000001 */
[----:B------:R-:W-:-:S04]  /*484d0*/  PRMT R21, R23, 0x3340, R22 ;  /* 0x0000334017157816 */ /* 0x000fc80000000016 */
[----:B0-----:R-:W-:Y:S02]  /*484e0*/  PRMT R0, R21, 0x5410, R18 ;  /* 0x0000541015007816 */ /* 0x001fe40000000012 */
[----:B------:R-:W-:-:S03]  /*484f0*/  SHF.R.U32.HI R18, RZ, 0x8, R2 ;  /* 0x00000008ff127819 */ /* 0x000fc60000011602 */
[----:B------:R-:W-:Y:S04]  /*48500*/  STL [R1+0xe8], R0 ;  /* 0x0000e80001007387 */ /* 0x000fe80000100800 */
[----:B------:R-:W2:Y:S04]  /*48510*/  LDL.LU R2, [R1+0x1314] ;  /* 0x0013140001027983 */ /* 0x000ea80000300800 */
[----:B------:R-:W2:Y:S04]  /*48520*/  LDL.LU R3, [R1+0x1254] ;  /* 0x0012540001037983 */ /* 0x000ea80000300800 */
[----:B------:R-:W2:Y:S04]  /*48530*/  LDL.LU R8, [R1+0x1310] ;  /* 0x0013100001087983 */ /* 0x000ea80000300800 */
[----:B------:R-:W2:Y:S04]  /*48540*/  LDL.LU R9, [R1+0x124c] ;  /* 0x00124c0001097983 */ /* 0x000ea80000300800 */
[----:B------:R-:W2:Y:S04]  /*48550*/  LDL.LU R28, [R1+0x12e8] ;  /* 0x0012e800011c7983 */ /* 0x000ea80000300800 */
[----:B------:R-:W2:Y:S04]  /*48560*/  LDL.LU R13, [R1+0x1458] ;  /* 0x00145800010d7983 */ /* 0x000ea80000300800 */
[----:B------:R-:W2:Y:S04]  /*48570*/  LDL.LU R16, [R1+0x12bc] ;  /* 0x0012bc0001107983 */ /* 0x000ea80000300800 */
[----:B------:R-:W2:Y:S01]  /*48580*/  LDL.LU R7, [R1+0x13b8] ;  /* 0x0013b80001077983 */ /* 0x000ea20000300800 */
[----:B------:R-:W-:-:S02]  /*48590*/  SHF.R.U32.HI R23, RZ, 0x8, R23 ;  /* 0x00000008ff177819 */ /* 0x000fc40000011617 */
[----:B------:R-:W-:Y:S02]  /*485a0*/  SHF.R.U32.HI R21, RZ, 0x8, R22 ;  /* 0x00000008ff157819 */ /* 0x000fe40000011616 */
[----:B------:R-:W-:Y:S02]  /*485b0*/  LOP3.LUT R18, R18, 0xffff, RZ, 0xc0, !PT ;  /* 0x0000ffff12127812 */ /* 0x000fe400078ec0ff */
[----:B------:R-:W-:Y:S02]  /*485c0*/  LOP3.LUT R22, R23, 0xffff, RZ, 0xc0, !PT ;  /* 0x0000ffff17167812 */ /* 0x000fe400078ec0ff */
[----:B------:R-:W-:Y:S02]  /*485d0*/  LOP3.LUT R21, R21, 0xffff, RZ, 0xc0, !PT ;  /* 0x0000ffff15157812 */ /* 0x000fe400078ec0ff */
[----:B------:R-:W-:Y:S02]  /*485e0*/  PRMT R4, R18, 0x3340, R1 ;  /* 0x0000334012047816 */ /* 0x000fe40000000001 */
[----:B------:R-:W-:-:S03]  /*485f0*/  PRMT R17, R22, 0x3340, R21 ;  /* 0x0000334016117816 */ /* 0x000fc60000000015 */
[----:B------:R4:W-:Y:S04]  /*48600*/  STL [R1+0x156c], R4 ;  /* 0x00156c0401007387 */ /* 0x0009e80000100800 */
[----:B------:R-:W-:Y:S01]  /*48610*/  STL [R1+0x1570], R17 ;  /* 0x0015701101007387 */ /* 0x000fe20000100800 */
[----:B---3--:R-:W-:Y:S02]  /*48620*/  PRMT R5, R27, 0x5410, R26 ;  /* 0x000054101b057816 */ /* 0x008fe4000000001a */
[----:B----4-:R-:W-:Y:S02]  /*48630*/  PRMT R4, R10, 0x5410, R6 ;  /* 0x000054100a047816 */ /* 0x010fe40000000006 */
[----:B------:R-:W-:Y:S02]  /*48640*/  LOP3.LUT R23, R11, 0xffff, RZ, 0xc0, !PT ;  /* 0x0000ffff0b177812 */ /* 0x000fe400078ec0ff */
[----:B------:R-:W-:-:S02]  /*48650*/  LOP3.LUT R25, R15, 0xffff, RZ, 0xc0, !PT ;  /* 0x0000ffff0f197812 */ /* 0x000fc400078ec0ff */
[----:B------:R-:W-:Y:S02]  /*48660*/  LOP3.LUT R22, R12, 0xffff, RZ, 0xc0, !PT ;  /* 0x0000ffff0c167812 */ /* 0x000fe400078ec0ff */
[----:B------:R-:W-:Y:S01]  /*48670*/  PRMT R0, R20, 0x5410, R19 ;  /* 0x0000541014007816 */ /* 0x000fe20000000013 */
[----:B------:R-:W-:Y:S01]  /*48680*/  STL [R1+0x91c], R5 ;  /* 0x00091c0501007387 */ /* 0x000fe20000100800 */
[----:B------:R-:W-:Y:S02]  /*48690*/  PRMT R18, R25, 0x3340, R1 ;  /* 0x0000334019127816 */ /* 0x000fe40000000001 */
[----:B------:R-:W-:Y:S01]  /*486a0*/  PRMT R21, R23, 0x3340, R22 ;  /* 0x0000334017157816 */ /* 0x000fe20000000016 */
[----:B------:R-:W-:Y:S04]  /*486b0*/  STL [R1+0x8f8], R4 ;  /* 0x0008f80401007387 */ /* 0x000fe80000100800 */
[----:B------:R0:W-:Y:S01]  /*486c0*/  STL [R1+0x910], R0 ;  /* 0x0009100001007387 */ /* 0x0001e20000100800 */
[----:B------:R-:W-:-:S02]  /*486d0*/  SHF.R.U32.HI R23, RZ, 0x8, R23 ;  /* 0x00000008ff177819 */ /* 0x000fc40000011617 */
[----:B0-----:R-:W-:Y:S02]  /*486e0*/  PRMT R0, R21, 0x5410, R18 ;  /* 0x0000541015007816 */ /* 0x001fe40000000012 */
[----:B------:R-:W-:Y:S02]  /*486f0*/  SHF.R.U32.HI R18, RZ, 0x8, R24 ;  /* 0x00000008ff127819 */ /* 0x000fe40000011618 */
[----:B------:R-:W-:Y:S02]  /*48700*/  SHF.R.U32.HI R21, RZ, 0x8, R22 ;  /* 0x00000008ff157819 */ /* 0x000fe40000011616 */
[----:B------:R-:W-:Y:S02]  /*48710*/  LOP3.LUT R22, R23, 0xffff, RZ, 0xc0, !PT ;  /* 0x0000ffff17167812 */ /* 0x000fe400078ec0ff */
[----:B------:R-:W-:Y:S02]  /*48720*/  LOP3.LUT R18, R18, 0xffff, RZ, 0xc0, !PT ;  /* 0x0000ffff12127812 */ /* 0x000fe400078ec0ff */
[----:B------:R-:W-:-:S02]  /*48730*/  LOP3.LUT R21, R21, 0xffff, RZ, 0xc0, !PT ;  /* 0x0000ffff15157812 */ /* 0x000fc400078ec0ff */
[----:B------:R-:W-:Y:S02]  /*48740*/  PRMT R6, R18, 0x3340, R1 ;  /* 0x0000334012067816 */ /* 0x000fe40000000001 */
[----:B------:R-:W-:Y:S01]  /*48750*/  PRMT R12, R22, 0x3340, R21 ;  /* 0x00003340160c7816 */ /* 0x000fe20000000015 */
[----:B------:R0:W-:Y:S04]  /*48760*/  STL [R1+0xe4], R0 ;  /* 0x0000e40001007387 */ /* 0x0001e80000100800 */
[----:B------:R-:W-:Y:S04]  /*48770*/  STL [R1+0x1574], R6 ;  /* 0x0015740601007387 */ /* 0x000fe80000100800 */
[----:B------:R1:W-:Y:S01]  /*48780*/  STL [R1+0x1578], R12 ;  /* 0x0015780c01007387 */ /* 0x0003e20000100800 */
[----:B--2---:R-:W-:-:S02]  /*48790*/  PRMT R4, R2, 0x5410, R14 ;  /* 0x0000541002047816 */ /* 0x004fc4000000000e */
[----:B------:R-:W-:Y:S02]  /*487a0*/  PRMT R2, R8, 0x5410, R3 ;  /* 0x0000541008027816 */ /* 0x000fe40000000003 */
[----:B0-----:R-:W-:Y:S01]  /*487b0*/  PRMT R0, R28, 0x5410, R9 ;  /* 0x000054101c007816 */ /* 0x001fe20000000009 */
[----:B------:R0:W-:Y:S01]  /*487c0*/  STL [R1+0x8fc], R4 ;  /* 0x0008fc0401007387 */ /* 0x0001e20000100800 */
[----:B------:R-:W-:Y:S02]  /*487d0*/  LOP3.LUT R24, R13, 0xffff, RZ, 0xc0, !PT ;  /* 0x0000ffff0d187812 */ /* 0x000fe400078ec0ff */
[----:B------:R-:W-:Y:S02]  /*487e0*/  LOP3.LUT R22, R16, 0xffff, RZ, 0xc0, !PT ;  /* 0x0000ffff10167812 */ /* 0x000fe400078ec0ff */
[----:B------:R-:W-:Y:S01]  /*487f0*/  LOP3.LUT R23, R7, 0xffff, RZ, 0xc0, !PT ;  /* 0x0000ffff07177812 */ /* 0x000fe200078ec0ff */
[----:B------:R2:W-:Y:S04]  /*48800*/  STL [R1+0x198], R2 ;  /* 0x0001980201007387 */ /* 0x0005e80000100800 */
[----:B------:R3:W-:Y:S04]  /*48810*/  STL [R1+0x8d0], R0 ;  /* 0x0008d00001007387 */ /* 0x0007e80000100800 */
[----:B-1----:R-:W4:Y:S04]  /*48820*/  LDL.LU R12, [R1+0x1300] ;  /* 0x00130000010c7983 */ /* 0x002f280000300800 */
[----:B------:R-:W4:Y:S01]  /*48830*/  LDL.LU R6, [R1+0x1248] ;  /* 0x0012480001067983 */ /* 0x000f220000300800 */
[----:B------:R-:W-:-:S02]  /*48840*/  PRMT R18, R22, 0x3340, R1 ;  /* 0x0000334016127816 */ /* 0x000fc40000000001 */
[----:B------:R-:W-:Y:S01]  /*48850*/  PRMT R21, R24, 0x3340, R23 ;  /* 0x0000334018157816 */ /* 0x000fe20000000017 */
[----:B------:R-:W4:Y:S04]  /*48860*/  LDL.LU R17, [R1+0x12d8] ;  /* 0x0012d80001117983 */ /* 0x000f280000300800 */
[----:B0-----:R-:W4:Y:S04]  /*48870*/  LDL.LU R4, [R1+0x7c] ;  /* 0x00007c0001047983 */ /* 0x001f280000300800 */
[----:B------:R-:W4:Y:S04]  /*48880*/  LDL.LU R7, [R1+0x12c8] ;  /* 0x0012c80001077983 */ /* 0x000f280000300800 */
[----:B------:R-:W4:Y:S01]  /*48890*/  LDL.LU R5, [R1+0x1464] ;  /* 0x0014640001057983 */ /* 0x000f220000300800 */
[----:B--2---:R-:W-:-:S03]  /*488a0*/  PRMT R2, R21, 0x5410, R18 ;  /* 0x0000541015027816 */ /* 0x004fc60000000012 */
[----:B------:R-:W2:Y:S04]  /*488b0*/  LDL.LU R14, [R1+0x12dc] ;  /* 0x0012dc00010e7983 */ /* 0x000ea80000300800 */
[----:B------:R-:W2:Y:S04]  /*488c0*/  LDL.LU R16, [R1+0x13d0] ;  /* 0x0013d00001107983 */ /* 0x000ea80000300800 */
[----:B---3--:R-:W3:Y:S04]  /*488d0*/  LDL.LU R0, [R1+0x124] ;  /* 0x0001240001007983 */ /* 0x008ee80000300800 */
[----:B------:R-:W3:Y:S04]  /*488e0*/  LDL.LU R29, [R1+0x12c4] ;  /* 0x0012c400011d7983 */ /* 0x000ee80000300800 */
[----:B------:R0:W-:Y:S04]  /*488f0*/  STL [R1+0xe0], R2 ;  /* 0x0000e00201007387 */ /* 0x0001e80000100800 */
[----:B------:R-:W3:Y:S04]  /*48900*/  LDL.LU R26, [R1+0xd0] ;  /* 0x0000d000011a7983 */ /* 0x000ee80000300800 */
[----:B------:R-:W3:Y:S04]  /*48910*/  LDL.LU R27, [R1+0x12c0] ;  /* 0x0012c000011b7983 */ /* 0x000ee80000300800 */
[----:B------:R-:W3:Y:S04]  /*48920*/  LDL.LU R10, [R1+0x9c] ;  /* 0x00009c00010a7983 */ /* 0x000ee80000300800 */
[----:B------:R-:W3:Y:S04]  /*48930*/  LDL.LU R19, [R1+0x12a8] ;  /* 0x0012a80001137983 */ /* 0x000ee80000300800 */
[----:B------:R-:W3:Y:S04]  /*48940*/  LDL.LU R20, [R1+0x98] ;  /* 0x0000980001147983 */ /* 0x000ee80000300800 */
[----:B0-----:R-:W3:Y:S04]  /*48950*/  LDL.LU R2, [R1+0x129c] ;  /* 0x00129c0001027983 */ /* 0x001ee80000300800 */
[----:B------:R-:W3:Y:S04]  /*48960*/  LDL.LU R3, [R1+0x1480] ;  /* 0x0014800001037983 */ /* 0x000ee80000300800 */
[----:B------:R-:W3:Y:S04]  /*48970*/  LDL.LU R8, [R1+0x1388] ;  /* 0x0013880001087983 */ /* 0x000ee80000300800 */
[----:B------:R-:W3:Y:S04]  /*48980*/  LDL.LU R9, [R1+0x1440] ;  /* 0x0014400001097983 */ /* 0x000ee80000300800 */
[----:B------:R-:W3:Y:S04]  /*48990*/  LDL.LU R28, [R1+0x1484] ;  /* 0x00148400011c7983 */ /* 0x000ee80000300800 */
[----:B------:R-:W3:Y:S01]  /*489a0*/  LDL.LU R13, [R1+0x138c] ;  /* 0x00138c00010d7983 */ /* 0x000ee20000300800 */
[----:B------:R-:W-:-:S03]  /*489b0*/  SHF.R.U32.HI R21, RZ, 0x8, R24 ;  /* 0x00000008ff157819 */ /* 0x000fc60000011618 */
[----:B------:R-:W3:Y:S01]  /*489c0*/  LDL.LU R24, [R1+0x1250] ;  /* 0x0012500001187983 */ /* 0x000ee20000300800 */
[----:B------:R-:W-:Y:S02]  /*489d0*/  SHF.R.U32.HI R18, RZ, 0x8, R23 ;  /* 0x00000008ff127819 */ /* 0x000fe40000011617 */
[----:B------:R-:W-:Y:S02]  /*489e0*/  SHF.R.U32.HI R22, RZ, 0x8, R22 ;  /* 0x00000008ff167819 */ /* 0x000fe40000011616 */
[----:B------:R-:W-:Y:S02]  /*489f0*/  LOP3.LUT R21, R21, 0xffff, RZ, 0xc0, !PT ;  /* 0x0000ffff15157812 */ /* 0x000fe400078ec0ff */
[----:B------:R-:W-:Y:S02]  /*48a00*/  LOP3.LUT R18, R18, 0xffff, RZ, 0xc0, !PT ;  /* 0x0000ffff12127812 */ /* 0x000fe400078ec0ff */
[----:B------:R-:W-:Y:S02]  /*48a10*/  LOP3.LUT R22, R22, 0xffff, RZ, 0xc0, !PT ;  /* 0x0000ffff16167812 */ /* 0x000fe400078ec0ff */
[----:B------:R-:W-:-:S02]  /*48a20*/  PRMT R15, R21, 0x3340, R18 ;  /* 0x00003340150f7816 */ /* 0x000fc40000000012 */
[----:B------:R-:W-:-:S03]  /*48a30*/  PRMT R11, R22, 0x3340, R1 ;  /* 0x00003340160b7816 */ /* 0x000fc60000000001 */
[----:B------:R-:W-:Y:S04]  /*48a40*/  STL [R1+0x157c], R15 ;  /* 0x00157c0f01007387 */ /* 0x000fe80000100800 */
[----:B------:R3:W-:Y:S01]  /*48a50*/  STL [R1+0x1580], R11 ;  /* 0x0015800b01007387 */ /* 0x0007e20000100800 */
[----:B----4-:R-:W-:Y:S02]  /*48a60*/  PRMT R6, R17, 0x5410, R6 ;  /* 0x0000541011067816 */ /* 0x010fe40000000006 */
[----:B------:R-:W-:Y:S02]  /*48a70*/  PRMT R4, R7, 0x5410, R4 ;  /* 0x0000541007047816 */ /* 0x000fe40000000004 */
[----:B------:R-:W-:Y:S02]  /*48a80*/  LOP3.LUT R23, R5, 0xffff, RZ, 0xc0, !PT ;  /* 0x0000ffff05177812 */ /* 0x000fe400078ec0ff */
[----:B--2---:R-:W-:-:S04]  /*48a90*/  LOP3.LUT R22, R16, 0xffff, RZ, 0xc0, !PT ;  /* 0x0000ffff10167812 */ /* 0x004fc800078ec0ff */
[----:B------:R-:W-:Y:S02]  /*48aa0*/  PRMT R21, R23, 0x3340, R22 ;  /* 0x0000334017157816 */ /* 0x000fe40000000016 */
[----:B---3--:R-:W-:-:S05]  /*48ab0*/  PRMT R11, R12, 0x5410, R24 ;  /* 0x000054100c0b7816 */ /* 0x008fca0000000018 */
[----:B------:R-:W-:Y:S04]  /*48ac0*/  STL [R1+0x19c], R11 ;  /* 0x00019c0b01007387 */ /* 0x000fe80000100800 */
[----:B------:R-:W2:Y:S04]  /*48ad0*/  LDL.LU R7, [R1+0x1448] ;  /* 0x0014480001077983 */ /* 0x000ea80000300800 */
[----:B------:R-:W-:Y:S04]  /*48ae0*/  STL [R1+0x8d4], R6 ;  /* 0x0008d40601007387 */ /* 0x000fe80000100800 */
[----:B------:R0:W-:Y:S02]  /*48af0*/  STL [R1+0x190], R4 ;  /* 0x0001900401007387 */ /* 0x0001e40000100800 */
[----:B0-----:R-:W-:-:S04]  /*48b00*/  LOP3.LUT R4, R14, 0xffff, RZ, 0xc0, !PT ;  /* 0x0000ffff0e047812 */ /* 0x001fc800078ec0ff */
[----:B------:R-:W-:Y:S01]  /*48b10*/  PRMT R18, R4, 0x3340, R1 ;  /* 0x0000334004127816 */ /* 0x000fe20000000001 */
[----:B------:R0:W-:Y:S01]  /*48b20*/  STL [R1+0x100], R4 ;  /* 0x0001000401007387 */ /* 0x0001e20000100800 */
[----:B------:R-:W-:Y:S02]  /*48b30*/  SHF.R.U32.HI R23, RZ, 0x8, R23 ;  /* 0x00000008ff177819 */ /* 0x000fe40000011617 */
[----:B0-----:R-:W-:Y:S02]  /*48b40*/  PRMT R4, R21, 0x5410, R18 ;  /* 0x0000541015047816 */ /* 0x001fe40000000012 */
[----:B------:R-:W-:Y:S02]  /*48b50*/  SHF.R.U32.HI R18, RZ, 0x8, R25 ;  /* 0x00000008ff127819 */ /* 0x000fe40000011619 */
[----:B------:R-:W-:Y:S02]  /*48b60*/  SHF.R.U32.HI R21, RZ, 0x8, R22 ;  /* 0x00000008ff157819 */ /* 0x000fe40000011616 */
[----:B------:R-:W-:-:S02]  /*48b70*/  LOP3.LUT R18, R18, 0xffff, RZ, 0xc0, !PT ;  /* 0x0000ffff12127812 */ /* 0x000fc400078ec0ff */
[----:B------:R-:W-:Y:S02]  /*48b80*/  LOP3.LUT R22, R23, 0xffff, RZ, 0xc0, !PT ;  /* 0x0000ffff17167812 */ /* 0x000fe400078ec0ff */
[----:B------:R-:W-:Y:S02]  /*48b90*/  LOP3.LUT R21, R21, 0xffff, RZ, 0xc0, !PT ;  /* 0x0000ffff15157812 */ /* 0x000fe400078ec0ff */
[----:B------:R-:W-:Y:S02]  /*48ba0*/  PRMT R0, R29, 0x5410, R0 ;  /* 0x000054101d007816 */ /* 0x000fe40000000000 */
[----:B------:R-:W-:Y:S01]  /*48bb0*/  PRMT R14, R18, 0x3340, R1 ;  /* 0x00003340120e7816 */ /* 0x000fe20000000001 */
[----:B------:R0:W-:Y:S01]  /*48bc0*/  STL [R1+0xdc], R4 ;  /* 0x0000dc0401007387 */ /* 0x0001e20000100800 */
[----:B------:R-:W-:Y:S02]  /*48bd0*/  PRMT R16, R22, 0x3340, R21 ;  /* 0x0000334016107816 */ /* 0x000fe40000000015 */
[----:B------:R-:W-:-:S02]  /*48be0*/  PRMT R5, R27, 0x5410, R26 ;  /* 0x000054101b057816 */ /* 0x000fc4000000001a */
[----:B------:R-:W-:Y:S01]  /*48bf0*/  LOP3.LUT R24, R3, 0xffff, RZ, 0xc0, !PT ;  /* 0x0000ffff03187812 */ /* 0x000fe200078ec0ff */
[----:B------:R-:W-:Y:S04]  /*48c00*/  STL [R1+0x159c], R14 ;  /* 0x00159c0e01007387 */ /* 0x000fe80000100800 */
[----:B------:R1:W-:Y:S01]  /*48c10*/  STL [R1+0x18c], R0 ;  /* 0x00018c0001007387 */ /* 0x0003e20000100800 */
[----:B------:R-:W-:Y:S02]  /*48c20*/  LOP3.LUT R26, R8, 0xffff, RZ, 0xc0, !PT ;  /* 0x0000ffff081a7812 */ /* 0x000fe400078ec0ff */
[----:B------:R-:W-:Y:S02]  /*48c30*/  LOP3.LUT R22, R9, 0xffff, RZ, 0xc0, !PT ;  /* 0x0000ffff09167812 */ /* 0x000fe400078ec0ff */
[----:B0-----:R-:W-:Y:S01]  /*48c40*/  PRMT R4, R19, 0x5410, R10 ;  /* 0x0000541013047816 */ /* 0x001fe2000000000a */
[----:B------:R-:W-:Y:S01]  /*48c50*/  STL [R1+0x194], R5 ;  /* 0x0001940501007387 */ /* 0x000fe20000100800 */
[----:B------:R-:W-:-:S02]  /*48c60*/  PRMT R18, R26, 0x3340, R1 ;  /* 0x000033401a127816 */ /* 0x000fc40000000001 */
[----:B-1----:R-:W-:Y:S02]  /*48c70*/  PRMT R0, R2, 0x5410, R20 ;  /* 0x0000541002007816 */ /* 0x002fe40000000014 */
[----:B------:R-:W-:Y:S01]  /*48c80*/  PRMT R21, R24, 0x3340, R22 ;  /* 0x0000334018157816 */ /* 0x000fe20000000016 */
[----:B------:R-:W-:Y:S04]  /*48c90*/  STL [R1+0x9c], R4 ;  /* 0x00009c0401007387 */ /* 0x000fe80000100800 */
[----:B------:R0:W-:Y:S04]  /*48ca0*/  STL [R1+0x188], R0 ;  /* 0x0001880001007387 */ /* 0x0001e80000100800 */
[----:B------:R-:W3:Y:S04]  /*48cb0*/  LDL.LU R14, [R1+0xcc] ;  /* 0x0000cc00010e7983 */ /* 0x000ee80000300800 */
[----:B------:R-:W3:Y:S04]  /*48cc0*/  LDL.LU R11, [R1+0x12ac] ;  /* 0x0012ac00010b7983 */ /* 0x000ee80000300800 */
[----:B------:R-:W4:Y:S04]  /*48cd0*/  LDL.LU R15, [R1+0xc4] ;  /* 0x0000c400010f7983 */ /* 0x000f280000300800 */
[----:B------:R-:W4:Y:S04]  /*48ce0*/  LDL.LU R12, [R1+0x12a4] ;  /* 0x0012a400010c7983 */ /* 0x000f280000300800 */
[----:B------:R-:W4:Y:S04]  /*48cf0*/  LDL.LU R6, [R1+0x8c] ;  /* 0x00008c0001067983 */ /* 0x000f280000300800 */
[----:B------:R-:W4:Y:S01]  /*48d00*/  LDL.LU R17, [R1+0x174] ;  /* 0x0001740001117983 */ /* 0x000f220000300800 */
[----:B0-----:R-:W-:-:S05]  /*48d10*/  PRMT R0, R21, 0x5410, R18 ;  /* 0x0000541015007816 */ /* 0x001fca0000000012 */
[----:B------:R0:W-:Y:S04]  /*48d20*/  STL [R1+0xd0], R0 ;  /* 0x0000d00001007387 */ /* 0x0001e80000100800 */
[----:B------:R-:W4:Y:S04]  /*48d30*/  LDL.LU R4, [R1+0x90] ;  /* 0x0000900001047983 */ /* 0x000f280000300800 */
[----:B------:R-:W4:Y:S04]  /*48d40*/  LDL.LU R5, [R1+0x138] ;  /* 0x0001380001057983 */ /* 0x000f280000300800 */
[----:B0-----:R-:W4:Y:S04]  /*48d50*/  LDL.LU R0, [R1+0x94] ;  /* 0x0000940001007983 */ /* 0x001f280000300800 */
[----:B------:R-:W4:Y:S04]  /*48d60*/  LDL.LU R29, [R1+0x134] ;  /* 0x00013400011d7983 */ /* 0x000f280000300800 */
[----:B------:R-:W4:Y:S04]  /*48d70*/  LDL.LU R10, [R1+0x78] ;  /* 0x00007800010a7983 */ /* 0x000f280000300800 */
[----:B------:R-:W4:Y:S04]  /*48d80*/  LDL.LU R19, [R1+0x130] ;  /* 0x0001300001137983 */ /* 0x000f280000300800 */
[----:B------:R-:W4:Y:S04]  /*48d90*/  LDL.LU R20, [R1+0x1478] ;  /* 0x0014780001147983 */ /* 0x000f280000300800 */
[----:B------:R-:W4:Y:S04]  /*48da0*/  LDL.LU R2, [R1+0x1358] ;  /* 0x0013580001027983 */ /* 0x000f280000300800 */
[----:B------:R-:W4:Y:S01]  /*48db0*/  LDL.LU R8, [R1+0x141c] ;  /* 0x00141c0001087983 */ /* 0x000f220000300800 */
[----:B------:R-:W-:-:S03]  /*48dc0*/  LOP3.LUT R25, R28, 0xffff, RZ, 0xc0, !PT ;  /* 0x0000ffff1c197812 */ /* 0x000fc600078ec0ff */
[----:B------:R-:W4:Y:S04]  /*48dd0*/  LDL.LU R9, [R1+0x147c] ;  /* 0x00147c0001097983 */ /* 0x000f280000300800 */
[----:B------:R-:W4:Y:S01]  /*48de0*/  LDL.LU R28, [R1+0x135c] ;  /* 0x00135c00011c7983 */ /* 0x000f220000300800 */
[----:B------:R-:W-:-:S03]  /*48df0*/  LOP3.LUT R27, R13, 0xffff, RZ, 0xc0, !PT ;  /* 0x0000ffff0d1b7812 */ /* 0x000fc600078ec0ff */
[----:B------:R-:W4:Y:S01]  /*48e00*/  LDL.LU R13, [R1+0x1420] ;  /* 0x00142000010d7983 */ /* 0x000f220000300800 */
[----:B------:R-:W-:Y:S02]  /*48e10*/  PRMT R18, R27, 0x3340, R1 ;  /* 0x000033401b127816 */ /* 0x000fe40000000001 */
[----:B--2---:R-:W-:-:S04]  /*48e20*/  LOP3.LUT R23, R7, 0xffff, RZ, 0xc0, !PT ;  /* 0x0000ffff07177812 */ /* 0x004fc800078ec0ff */
[----:B------:R-:W-:Y:S02]  /*48e30*/  PRMT R21, R25, 0x3340, R23 ;  /* 0x0000334019157816 */ /* 0x000fe40000000017 */
[----:B------:R-:W-:Y:S02]  /*48e40*/  SHF.R.U32.HI R25, RZ, 0x8, R25 ;  /* 0x00000008ff197819 */ /* 0x000fe40000011619 */
[----:B------:R-:W-:Y:S02]  /*48e50*/  PRMT R3, R21, 0x5410, R18 ;  /* 0x0000541015037816 */ /* 0x000fe40000000012 */
[----:B------:R-:W-:Y:S02]  /*48e60*/  SHF.R.U32.HI R18, RZ, 0x8, R22 ;  /* 0x00000008ff127819 */ /* 0x000fe40000011616 */
[----:B------:R-:W-:Y:S02]  /*48e70*/  SHF.R.U32.HI R22, RZ, 0x8, R23 ;  /* 0x00000008ff167819 */ /* 0x000fe40000011617 */
[----:B------:R-:W-:-:S02]  /*48e80*/  SHF.R.U32.HI R21, RZ, 0x8, R24 ;  /* 0x00000008ff157819 */ /* 0x000fc40000011618 */
[----:B------:R-:W-:Y:S01]  /*48e90*/  LOP3.LUT R23, R25, 0xffff, RZ, 0xc0, !PT ;  /* 0x0000ffff19177812 */ /* 0x000fe200078ec0ff */
[----:B------:R0:W-:Y:S01]  /*48ea0*/  STL [R1+0xc8], R3 ;  /* 0x0000c80301007387 */ /* 0x0001e20000100800 */
[----:B------:R-:W-:Y:S02]  /*48eb0*/  LOP3.LUT R22, R22, 0xffff, RZ, 0xc0, !PT ;  /* 0x0000ffff16167812 */ /* 0x000fe400078ec0ff */
[----:B------:R-:W-:Y:S02]  /*48ec0*/  LOP3.LUT R21, R21, 0xffff, RZ, 0xc0, !PT ;  /* 0x0000ffff15157812 */ /* 0x000fe400078ec0ff */
[----:B------:R-:W-:Y:S02]  /*48ed0*/  LOP3.LUT R18, R18, 0xffff, RZ, 0xc0, !PT ;  /* 0x0000ffff12127812 */ /* 0x000fe400078ec0ff */
[----:B------:R-:W-:Y:S02]  /*48ee0*/  PRMT R7, R23, 0x3340, R22 ;  /* 0x0000334017077816 */ /* 0x000fe40000000016 */
[----:B0-----:R-:W-:-:S02]  /*48ef0*/  PRMT R3, R21, 0x3340, R18 ;  /* 0x0000334015037816 */ /* 0x001fc40000000012 */
[----:B---3--:R-:W-:Y:S02]  /*48f00*/  PRMT R14, R11, 0x5410, R14 ;  /* 0x000054100b0e7816 */ /* 0x008fe4000000000e */
[----:B----4-:R-:W-:Y:S02]  /*48f10*/  PRMT R11, R12, 0x5410, R15 ;  /* 0x000054100c0b7816 */ /* 0x010fe4000000000f */
[----:B------:R-:W-:Y:S01]  /*48f20*/  PRMT R6, R17, 0x5410, R6 ;  /* 0x0000541011067816 */ /* 0x000fe20000000006 */
[----:B------:R-:W-:Y:S04]  /*48f30*/  STL [R1+0x98], R14 ;  /* 0x0000980e01007387 */ /* 0x000fe80000100800 */
[----:B------:R-:W-:Y:S04]  /*48f40*/  STL [R1+0x184], R11 ;  /* 0x0001840b01007387 */ /* 0x000fe80000100800 */
[----:B------:R0:W-:Y:S01]  /*48f50*/  STL [R1+0x8c], R6 ;  /* 0x00008c0601007387 */ /* 0x0001e20000100800 */
[----:B------:R-:W-:-:S05]  /*48f60*/  PRMT R4, R5, 0x5410, R4 ;  /* 0x0000541005047816 */ /* 0x000fca0000000004 */
[----:B------:R-:W-:Y:S01]  /*48f70*/  STL [R1+0x90], R4 ;  /* 0x0000900401007387 */ /* 0x000fe20000100800 */
[----:B------:R-:W-:Y:S02]  /*48f80*/  PRMT R0, R29, 0x5410, R0 ;  /* 0x000054101d007816 */ /* 0x000fe40000000000 */
[----:B------:R-:W-:-:S03]  /*48f90*/  LOP3.LUT R24, R20, 0xffff, RZ, 0xc0, !PT ;  /* 0x0000ffff14187812 */ /* 0x000fc600078ec0ff */
[----:B------:R1:W-:Y:S01]  /*48fa0*/  STL [R1+0x94], R0 ;  /* 0x0000940001007387 */ /* 0x0003e20000100800 */
[----:B------:R-:W-:-:S03]  /*48fb0*/  LOP3.LUT R22, R8, 0xffff, RZ, 0xc0, !PT ;  /* 0x0000ffff08167812 */ /* 0x000fc600078ec0ff */
[----:B------:R-:W2:Y:S04]  /*48fc0*/  LDL.LU R12, [R1+0x80] ;  /* 0x00008000010c7983 */ /* 0x000ea80000300800 */
[----:B0-----:R-:W2:Y:S04]  /*48fd0*/  LDL.LU R6, [R1+0x12c] ;  /* 0x00012c0001067983 */ /* 0x001ea80000300800 */
[----:B------:R-:W3:Y:S01]  /*48fe0*/  LDL.LU R17, [R1+0x84] ;  /* 0x0000840001117983 */ /* 0x000ee20000300800 */
[----:B------:R-:W-:-:S03]  /*48ff0*/  PRMT R21, R24, 0x3340, R22 ;  /* 0x0000334018157816 */ /* 0x000fc60000000016 */
[----:B------:R-:W3:Y:S01]  /*49000*/  LDL.LU R5, [R1+0x128] ;  /* 0x0001280001057983 */ /* 0x000ee20000300800 */
[----:B-1----:R-:W-:-:S04]  /*49010*/  LOP3.LUT R0, R2, 0xffff, RZ, 0xc0, !PT ;  /* 0x0000ffff02007812 */ /* 0x002fc800078ec0ff */
[----:B------:R-:W-:-:S04]  /*49020*/  PRMT R18, R0, 0x3340, R1 ;  /* 0x0000334000127816 */ /* 0x000fc80000000001 */
[----:B------:R-:W-:Y:S02]  /*49030*/  PRMT R2, R21, 0x5410, R18 ;  /* 0x0000541015027816 */ /* 0x000fe40000000012 */
[----:B------:R-:W-:-:S03]  /*49040*/  LOP3.LUT R4, R28, 0xffff, RZ, 0xc0, !PT ;  /* 0x0000ffff1c047812 */ /* 0x000fc600078ec0ff */
[----:B------:R0:W-:Y:S04]  /*49050*/  STL [R1+0xcc], R2 ;  /* 0x0000cc0201007387 */ /* 0x0001e80000100800 */
[----:B------:R-:W4:Y:S04]  /*49060*/  LDL.LU R14, [R1+0x88] ;  /* 0x00008800010e7983 */ /* 0x000f280000300800 */
[----:B------:R-:W4:Y:S01]  /*49070*/  LDL.LU R28, [R1+0x120] ;  /* 0x00012000011c7983 */ /* 0x000f220000300800 */
[----:B------:R-:W-:Y:S02]  /*49080*/  LOP3.LUT R25, R9, 0xffff, RZ, 0xc0, !PT ;  /* 0x0000ffff09197812 */ /* 0x000fe400078ec0ff */
[----:B------:R-:W-:-:S02]  /*49090*/  LOP3.LUT R23, R13, 0xffff, RZ, 0xc0, !PT ;  /* 0x0000ffff0d177812 */ /* 0x000fc400078ec0ff */
[----:B------:R-:W-:Y:S02]  /*490a0*/  PRMT R18, R4, 0x3340, R1 ;  /* 0x0000334004127816 */ /* 0x000fe40000000001 */
[----:B------:R-:W-:Y:S02]  /*490b0*/  PRMT R21, R25, 0x3340, R23 ;  /* 0x0000334019157816 */ /* 0x000fe40000000017 */
[----:B------:R-:W-:Y:S02]  /*490c0*/  SHF.R.U32.HI R25, RZ, 0x8, R25 ;  /* 0x00000008ff197819 */ /* 0x000fe40000011619 */
[----:B0-----:R-:W-:Y:S02]  /*490d0*/  PRMT R2, R21, 0x5410, R18 ;  /* 0x0000541015027816 */ /* 0x001fe40000000012 */
[----:B------:R-:W-:Y:S02]  /*490e0*/  SHF.R.U32.HI R21, RZ, 0x8, R24 ;  /* 0x00000008ff157819 */ /* 0x000fe40000011618 */
[----:B------:R-:W-:-:S02]  /*490f0*/  SHF.R.U32.HI R18, RZ, 0x8, R22 ;  /* 0x00000008ff127819 */ /* 0x000fc40000011616 */
[----:B------:R-:W-:Y:S01]  /*49100*/  SHF.R.U32.HI R22, RZ, 0x8, R23 ;  /* 0x00000008ff167819 */ /* 0x000fe20000011617 */
[----:B------:R0:W-:Y:S01]  /*49110*/  STL [R1+0xc4], R2 ;  /* 0x0000c40201007387 */ /* 0x0001e20000100800 */
[----:B------:R-:W-:-:S03]  /*49120*/  LOP3.LUT R21, R21, 0xffff, RZ, 0xc0, !PT ;  /* 0x0000ffff15157812 */ /* 0x000fc600078ec0ff */
[----:B------:R-:W4:Y:S01]  /*49130*/  LDL.LU R8, [R1+0x108] ;  /* 0x0001080001087983 */ /* 0x000f220000300800 */
[----:B------:R-:W-:Y:S02]  /*49140*/  LOP3.LUT R18, R18, 0xffff, RZ, 0xc0, !PT ;  /* 0x0000ffff12127812 */ /* 0x000fe400078ec0ff */
[----:B------:R-:W-:Y:S02]  /*49150*/  LOP3.LUT R23, R25, 0xffff, RZ, 0xc0, !PT ;  /* 0x0000ffff19177812 */ /* 0x000fe400078ec0ff */
[----:B------:R-:W-:Y:S02]  /*49160*/  PRMT R29, R19, 0x5410, R10 ;  /* 0x00005410131d7816 */ /* 0x000fe4000000000a */
[----:B------:R-:W-:Y:S02]  /*49170*/  LOP3.LUT R22, R22, 0xffff, RZ, 0xc0, !PT ;  /* 0x0000ffff16167812 */ /* 0x000fe400078ec0ff */
[----:B------:R-:W-:Y:S01]  /*49180*/  PRMT R13, R21, 0x3340, R18 ;  /* 0x00003340150d7816 */ /* 0x000fe20000000012 */
[----:B0-----:R-:W4:Y:S04]  /*49190*/  LDL.LU R2, [R1+0xc] ;  /* 0x00000c0001027983 */ /* 0x001f280000300800 */
[----:B------:R-:W4:Y:S04]  /*491a0*/  LDL.LU R20, [R1+0x18] ;  /* 0x0000180001147983 */ /* 0x000f280000300800 */
[----:B------:R-:W4:Y:S04]  /*491b0*/  LDL.LU R19, [R1+0x54] ;  /* 0x0000540001137983 */ /* 0x000f280000300800 */
[----:B------:R-:W4:Y:S04]  /*491c0*/  LDL.LU R10, [R1+0x3c] ;  /* 0x00003c00010a7983 */ /* 0x000f280000300800 */
[----:B------:R-:W4:Y:S04]  /*491d0*/  LDL.LU R21, [R1+0x114] ;  /* 0x0001140001157983 */ /* 0x000f280000300800 */
[----:B------:R-:W4:Y:S01]  /*491e0*/  LDL.LU R18, [R1+0x11c] ;  /* 0x00011c0001127983 */ /* 0x000f220000300800 */
[----:B------:R-:W-:-:S03]  /*491f0*/  PRMT R9, R23, 0x3340, R22 ;  /* 0x0000334017097816 */ /* 0x000fc60000000016 */
[----:B------:R-:W4:Y:S04]  /*49200*/  LDL.LU R23, [R1+0x100] ;  /* 0x0001000001177983 */ /* 0x000f280000300800 */
[----:B------:R-:W4:Y:S01]  /*49210*/  LDL.LU R22, [R1+0x10c] ;  /* 0x00010c0001167983 */ /* 0x000f220000300800 */
[----:B------:R-:W-:Y:S02]  /*49220*/  SHF.R.U32.HI R25, RZ, 0x8, R4 ;  /* 0x00000008ff197819 */ /* 0x000fe40000011604 */
[----:B------:R-:W-:Y:S02]  /*49230*/  SHF.R.U32.HI R24, RZ, 0x8, R0 ;  /* 0x00000008ff187819 */ /* 0x000fe40000011600 */
[----:B--2---:R-:W-:Y:S02]  /*49240*/  PRMT R6, R6, 0x5410, R12 ;  /* 0x0000541006067816 */ /* 0x004fe4000000000c */
[----:B---3--:R-:W-:-:S03]  /*49250*/  PRMT R5, R5, 0x5410, R17 ;  /* 0x0000541005057816 */ /* 0x008fc60000000011 */
[----:B------:R0:W-:Y:S04]  /*49260*/  STL [R1+0x80], R6 ;  /* 0x0000800601007387 */ /* 0x0001e80000100800 */
[----:B------:R1:W-:Y:S04]  /*49270*/  STL [R1+0x84], R5 ;  /* 0x0000840501007387 */ /* 0x0003e80000100800 */
[----:B------:R-:W2:Y:S04]  /*49280*/  LDL.LU R11, [R1+0x2c] ;  /* 0x00002c00010b7983 */ /* 0x000ea80000300800 */
[----:B------:R-:W2:Y:S04]  /*49290*/  LDL.LU R15, [R1+0x74] ;  /* 0x00007400010f7983 */ /* 0x000ea80000300800 */
[----:B------:R-:W3:Y:S04]  /*492a0*/  LDL.LU R12, [R1+0x28] ;  /* 0x00002800010c7983 */ /* 0x000ee80000300800 */
[----:B0-----:R-:W3:Y:S04]  /*492b0*/  LDL.LU R6, [R1+0x5c] ;  /* 0x00005c0001067983 */ /* 0x001ee80000300800 */
[----:B------:R-:W3:Y:S04]  /*492c0*/  LDL.LU R17, [R1+0x24] ;  /* 0x0000240001117983 */ /* 0x000ee80000300800 */
[----:B------:R-:W3:Y:S04]  /*492d0*/  LDL.LU R4, [R1+0x34] ;  /* 0x0000340001047983 */ /* 0x000ee80000300800 */
[----:B-1----:R-:W3:Y:S04]  /*492e0*/  LDL.LU R5, [R1+0x20] ;  /* 0x0000200001057983 */ /* 0x002ee80000300800 */
[----:B------:R-:W3:Y:S01]  /*492f0*/  LDL.LU R0, [R1+0x38] ;  /* 0x0000380001007983 */ /* 0x000ee20000300800 */
[----:B----4-:R-:W-:-:S03]  /*49300*/  PRMT R28, R28, 0x5410, R14 ;  /* 0x000054101c1c7816 */ /* 0x010fc6000000000e */
[----:B------:R-:W4:Y:S04]  /*49310*/  LDL.LU R14, [R1+0x159c] ;  /* 0x00159c00010e7983 */ /* 0x000f280000300800 */
[----:B------:R0:W-:Y:S04]  /*49320*/  STL [R1+0x88], R28 ;  /* 0x0000881c01007387 */ /* 0x0001e80000100800 */
[----:B0-----:R-:W2:Y:S02]  /*49330*/  LDL.LU R28, [R1+0x1598] ;  /* 0x00159800011c7983 */ /* 0x001ea40000300800 */
[----:B--2---:R-:W-:-:S02]  /*49340*/  PRMT R28, R28, 0x5410, R8 ;  /* 0x000054101c1c7816 */ /* 0x004fc40000000008 */
[----:B------:R-:W2:Y:S02]  /*49350*/  LDL.LU R8, [R1+0x1594] ;  /* 0x0015940001087983 */ /* 0x000ea40000300800 */
[----:B--2---:R-:W-:Y:S02]  /*49360*/  PRMT R8, R8, 0x5410, R2 ;  /* 0x0000541008087816 */ /* 0x004fe40000000002 */
[----:B------:R-:W2:Y:S02]  /*49370*/  LDL.LU R2, [R1+0x1590] ;  /* 0x0015900001027983 */ /* 0x000ea40000300800 */
[----:B--2---:R-:W-:Y:S02]  /*49380*/  PRMT R2, R2, 0x5410, R20 ;  /* 0x0000541002027816 */ /* 0x004fe40000000014 */
[----:B------:R-:W2:Y:S02]  /*49390*/  LDL.LU R20, [R1+0x158c] ;  /* 0x00158c0001147983 */ /* 0x000ea40000300800 */
[----:B--2---:R-:W-:-:S02]  /*493a0*/  PRMT R20, R19, 0x5410, R20 ;  /* 0x0000541013147816 */ /* 0x004fc40000000014 */
[----:B------:R-:W2:Y:S04]  /*493b0*/  LDL.LU R19, [R1+0x1588] ;  /* 0x0015880001137983 */ /* 0x000ea80000300800 */
[----:B------:R0:W-:Y:S04]  /*493c0*/  STL [R1+0x78], R20 ;  /* 0x0000781401007387 */ /* 0x0001e80000100800 */
[----:B0-----:R-:W4:Y:S01]  /*493d0*/  LDL.LU R20, [R1+0x118] ;  /* 0x0001180001147983 */ /* 0x001f220000300800 */
[----:B--2---:R-:W-:-:S03]  /*493e0*/  PRMT R19, R10, 0x5410, R19 ;  /* 0x000054100a137816 */ /* 0x004fc60000000013 */
[----:B------:R-:W2:Y:S04]  /*493f0*/  LDL.LU R10, [R1+0x1584] ;  /* 0x00158400010a7983 */ /* 0x000ea80000300800 */
[----:B------:R0:W-:Y:S01]  /*49400*/  STL [R1+0x70], R19 ;  /* 0x0000701301007387 */ /* 0x0001e20000100800 */
[----:B------:R-:W-:Y:S02]  /*49410*/  PRMT R15, R15, 0x5410, R11 ;  /* 0x000054100f0f7816 */ /* 0x000fe4000000000b */
[----:B---3--:R-:W-:Y:S02]  /*49420*/  PRMT R6, R6, 0x5410, R12 ;  /* 0x0000541006067816 */ /* 0x008fe4000000000c */
[----:B------:R-:W-:Y:S02]  /*49430*/  PRMT R4, R4, 0x5410, R17 ;  /* 0x0000541004047816 */ /* 0x000fe40000000011 */
[----:B0-----:R-:W-:-:S02]  /*49440*/  SHF.R.U32.HI R19, RZ, 0x8, R18 ;  /* 0x00000008ff137819 */ /* 0x001fc40000011612 */
[----:B------:R-:W-:Y:S02]  /*49450*/  PRMT R0, R0, 0x5410, R5 ;  /* 0x0000541000007816 */ /* 0x000fe40000000005 */
[----:B--2---:R-:W-:Y:S02]  /*49460*/  SHF.R.U32.HI R18, RZ, 0x8, R10 ;  /* 0x00000008ff127819 */ /* 0x004fe4000001160a */
[----:B------:R-:W2:Y:S04]  /*49470*/  LDL.LU R10, [R1+0x1488] ;  /* 0x00148800010a7983 */ /* 0x000ea80000300800 */
[----:B------:R-:W3:Y:S04]  /*49480*/  LDL.LU R11, [R1+0x1580] ;  /* 0x00158000010b7983 */ /* 0x000ee80000300800 */
[----:B------:R0:W-:Y:S04]  /*49490*/  STL [R1+0x74], R15 ;  /* 0x0000740f01007387 */ /* 0x0001e80000100800 */
[----:B0-----:R-:W3:Y:S04]  /*494a0*/  LDL.LU R15, [R1+0x157c] ;  /* 0x00157c00010f7983 */ /* 0x001ee80000300800 */
[----:B------:R-:W4:Y:S04]  /*494b0*/  LDL.LU R12, [R1+0x1578] ;  /* 0x00157800010c7983 */ /* 0x000f280000300800 */
[----:B------:R0:W-:Y:S04]  /*494c0*/  STL [R1+0x6c], R6 ;  /* 0x00006c0601007387 */ /* 0x0001e80000100800 */
[----:B0-----:R-:W2:Y:S04]  /*494d0*/  LDL.LU R6, [R1+0x1574] ;  /* 0x0015740001067983 */ /* 0x001ea80000300800 */
[----:B------:R-:W2:Y:S04]  /*494e0*/  LDL.LU R17, [R1+0x1570] ;  /* 0x0015700001117983 */ /* 0x000ea80000300800 */
[----:B------:R0:W-:Y:S04]  /*494f0*/  STL [R1+0x3c], R4 ;  /* 0x00003c0401007387 */ /* 0x0001e80000100800 */
[----:B0-----:R-:W4:Y:S04]  /*49500*/  LDL.LU R4, [R1+0x156c] ;  /* 0x00156c0001047983 */ /* 0x001f280000300800 */
[----:B------:R-:W3:Y:S04]  /*49510*/  LDL.LU R5, [R1+0x1568] ;  /* 0x0015680001057983 */ /* 0x000ee80000300800 */
[----:B------:R0:W-:Y:S04]  /*49520*/  STL [R1+0x38], R0 ;  /* 0x0000380001007387 */ /* 0x0001e80000100800 */
[----:B0-----:R-:W3:Y:S02]  /*49530*/  LDL.LU R0, [R1+0x1564] ;  /* 0x0015640001007983 */ /* 0x001ee40000300800 */
[----:B---3--:R-:W-:-:S02]  /*49540*/  PRMT R0, R0, 0x5410, R5 ;  /* 0x0000541000007816 */ /* 0x008fc40000000005 */
[----:B------:R-:W3:Y:S04]  /*49550*/  LDL.LU R5, [R1+0x1560] ;  /* 0x0015600001057983 */ /* 0x000ee80000300800 */
[----:B------:R0:W-:Y:S04]  /*49560*/  STL [R1+0x34], R0 ;  /* 0x0000340001007387 */ /* 0x0001e80000100800 */
[----:B0-----:R-:W3:Y:S01]  /*49570*/  LDL.LU R0, [R1+0x155c] ;  /* 0x00155c0001007983 */ /* 0x001ee20000300800 */
[----:B--2---:R-:W-:Y:S02]  /*49580*/  PRMT R17, R17, 0x5410, R6 ;  /* 0x0000541011117816 */ /* 0x004fe40000000006 */
[----:B------:R-:W-:-:S02]  /*49590*/  PRMT R15, R15, 0x5410, R11 ;  /* 0x000054100f0f7816 */ /* 0x000fc4000000000b */
[----:B------:R-:W-:Y:S02]  /*495a0*/  SHF.R.U32.HI R27, RZ, 0x8, R27 ;  /* 0x00000008ff1b7819 */ /* 0x000fe4000001161b */
[----:B------:R-:W-:Y:S02]  /*495b0*/  SHF.R.U32.HI R26, RZ, 0x8, R26 ;  /* 0x00000008ff1a7819 */ /* 0x000fe4000001161a */
[----:B------:R-:W-:Y:S02]  /*495c0*/  LOP3.LUT R27, R27, 0xffff, RZ, 0xc0, !PT ;  /* 0x0000ffff1b1b7812 */ /* 0x000fe400078ec0ff */
[----:B------:R-:W-:Y:S02]  /*495d0*/  LOP3.LUT R26, R26, 0xffff, RZ, 0xc0, !PT ;  /* 0x0000ffff1a1a7812 */ /* 0x000fe400078ec0ff */
[----:B----4-:R-:W-:Y:S02]  /*495e0*/  PRMT R12, R12, 0x5410, R14 ;  /* 0x000054100c0c7816 */ /* 0x010fe4000000000e */
[----:B---3--:R-:W-:-:S02]  /*495f0*/  PRMT R0, R0, 0x5410, R4 ;  /* 0x0000541000007816 */ /* 0x008fc40000000004 */
[----:B------:R-:W2:Y:S04]  /*49600*/  LDL.LU R4, [R1+0x1558] ;  /* 0x0015580001047983 */ /* 0x000ea80000300800 */
[----:B------:R0:W-:Y:S04]  /*49610*/  STL [R1+0x2c], R0 ;  /* 0x00002c0001007387 */ /* 0x0001e80000100800 */
[----:B0-----:R-:W3:Y:S04]  /*49620*/  LDL.LU R0, [R1+0x1554] ;  /* 0x0015540001007983 */ /* 0x001ee80000300800 */
[----:B------:R-:W4:Y:S04]  /*49630*/  LDL.LU R6, [R1+0x1550] ;  /* 0x0015500001067983 */ /* 0x000f280000300800 */
[----:B------:R0:W-:Y:S04]  /*49640*/  STL [R1+0x60], R17 ;  /* 0x0000601101007387 */ /* 0x0001e80000100800 */
[----:B0-----:R-:W2:Y:S04]  /*49650*/  LDL.LU R17, [R1+0x154c] ;  /* 0x00154c0001117983 */ /* 0x001ea80000300800 */
[----:B------:R-:W3:Y:S01]  /*49660*/  LDL.LU R11, [R1+0x1548] ;  /* 0x00154800010b7983 */ /* 0x000ee20000300800 */
[----:B------:R-:W-:-:S02]  /*49670*/  PRMT R27, R27, 0x3340, R1 ;  /* 0x000033401b1b7816 */ /* 0x000fc40000000001 */
[----:B------:R-:W-:Y:S02]  /*49680*/  LOP3.LUT R25, R25, 0xffff, RZ, 0xc0, !PT ;  /* 0x0000ffff19197812 */ /* 0x000fe400078ec0ff */
[----:B------:R-:W-:Y:S01]  /*49690*/  PRMT R26, R26, 0x3340, R1 ;  /* 0x000033401a1a7816 */ /* 0x000fe20000000001 */
[----:B------:R0:W-:Y:S01]  /*496a0*/  STL [R1+0x64], R15 ;  /* 0x0000640f01007387 */ /* 0x0001e20000100800 */
[----:B------:R-:W-:Y:S02]  /*496b0*/  SHF.R.U32.HI R23, RZ, 0x8, R23 ;  /* 0x00000008ff177819 */ /* 0x000fe40000011617 */
[----:B------:R-:W-:Y:S02]  /*496c0*/  PRMT R7, R7, 0x5410, R27 ;  /* 0x0000541007077816 */ /* 0x000fe4000000001b */
[----:B------:R-:W-:Y:S02]  /*496d0*/  LOP3.LUT R24, R24, 0xffff, RZ, 0xc0, !PT ;  /* 0x0000ffff18187812 */ /* 0x000fe400078ec0ff */
[----:B------:R-:W-:-:S02]  /*496e0*/  PRMT R25, R25, 0x3340, R1 ;  /* 0x0000334019197816 */ /* 0x000fc40000000001 */
[----:B------:R-:W-:Y:S02]  /*496f0*/  SHF.R.U32.HI R22, RZ, 0x8, R22 ;  /* 0x00000008ff167819 */ /* 0x000fe40000011616 */
[----:B------:R-:W-:Y:S01]  /*49700*/  PRMT R26, R3, 0x5410, R26 ;  /* 0x00005410031a7816 */ /* 0x000fe2000000001a */
[----:B0-----:R-:W4:Y:S04]  /*49710*/  LDL.LU R15, [R1+0x1544] ;  /* 0x00154400010f7983 */ /* 0x001f280000300800 */
[----:B------:R-:W4:Y:S04]  /*49720*/  LDL.LU R14, [R1+0x1540] ;  /* 0x00154000010e7983 */ /* 0x000f280000300800 */
[----:B------:R0:W-:Y:S01]  /*49730*/  STL [R1+0x5c], R12 ;  /* 0x00005c0c01007387 */ /* 0x0001e20000100800 */
[----:B------:R-:W-:-:S02]  /*49740*/  LOP3.LUT R23, R23, 0xffff, RZ, 0xc0, !PT ;  /* 0x0000ffff17177812 */ /* 0x000fc400078ec0ff */
[----:B------:R-:W-:Y:S02]  /*49750*/  PRMT R24, R24, 0x3340, R1 ;  /* 0x0000334018187816 */ /* 0x000fe40000000001 */
[----:B------:R-:W-:Y:S02]  /*49760*/  SHF.R.U32.HI R21, RZ, 0x8, R21 ;  /* 0x00000008ff157819 */ /* 0x000fe40000011615 */
[----:B------:R-:W-:Y:S02]  /*49770*/  PRMT R25, R9, 0x5410, R25 ;  /* 0x0000541009197816 */ /* 0x000fe40000000019 */
[----:B------:R-:W-:Y:S01]  /*49780*/  LOP3.LUT R22, R22, 0xffff, RZ, 0xc0, !PT ;  /* 0x0000ffff16167812 */ /* 0x000fe200078ec0ff */
[----:B0-----:R-:W4:Y:S04]  /*49790*/  LDL.LU R12, [R1+0x153c] ;  /* 0x00153c00010c7983 */ /* 0x001f280000300800 */
[----:B------:R-:W4:Y:S04]  /*497a0*/  LDL.LU R27, [R1+0x1304] ;  /* 0x00130400011b7983 */ /* 0x000f280000300800 */
[----:B------:R0:W-:Y:S01]  /*497b0*/  STL [R1+0x54], R7 ;  /* 0x0000540701007387 */ /* 0x0001e20000100800 */
[----:B------:R-:W-:-:S02]  /*497c0*/  PRMT R23, R23, 0x3340, R1 ;  /* 0x0000334017177816 */ /* 0x000fc40000000001 */
[----:B------:R-:W-:Y:S02]  /*497d0*/  PRMT R24, R13, 0x5410, R24 ;  /* 0x000054100d187816 */ /* 0x000fe40000000018 */
[----:B------:R-:W-:Y:S02]  /*497e0*/  LOP3.LUT R21, R21, 0xffff, RZ, 0xc0, !PT ;  /* 0x0000ffff15157812 */ /* 0x000fe400078ec0ff */
[----:B------:R-:W-:Y:S01]  /*497f0*/  PRMT R22, R22, 0x3340, R1 ;  /* 0x0000334016167816 */ /* 0x000fe20000000001 */
[----:B0-----:R-:W4:Y:S04]  /*49800*/  LDL R7, [R1+0x1a0] ;  /* 0x0001a00001077983 */ /* 0x001f280000100800 */
[----:B------:R-:W4:Y:S04]  /*49810*/  LDL.LU R3, [R1+0x1538] ;  /* 0x0015380001037983 */ /* 0x000f280000300800 */
[----:B------:R0:W-:Y:S01]  /*49820*/  STL [R1+0x4c], R26 ;  /* 0x00004c1a01007387 */ /* 0x0001e20000100800 */
[----:B------:R-:W-:-:S02]  /*49830*/  PRMT R23, R16, 0x5410, R23 ;  /* 0x0000541010177816 */ /* 0x000fc40000000017 */
[----:B------:R-:W-:Y:S01]  /*49840*/  PRMT R21, R21, 0x3340, R1 ;  /* 0x0000334015157816 */ /* 0x000fe20000000001 */
[----:B0-----:R-:W4:Y:S04]  /*49850*/  LDL.LU R26, [R1+0x1308] ;  /* 0x00130800011a7983 */ /* 0x001f280000300800 */
[----:B------:R-:W4:Y:S04]  /*49860*/  LDL.LU R9, [R1+0x1534] ;  /* 0x0015340001097983 */ /* 0x000f280000300800 */
[----:B------:R0:W-:Y:S04]  /*49870*/  STL [R1+0x8], R25 ;  /* 0x0000081901007387 */ /* 0x0001e80000100800 */
[----:B0-----:R-:W4:Y:S04]  /*49880*/  LDL.LU R25, [R1+0x1378] ;  /* 0x0013780001197983 */ /* 0x001f280000300800 */
[----:B------:R-:W4:Y:S04]  /*49890*/  LDL.LU R13, [R1+0x1530] ;  /* 0x00153000010d7983 */ /* 0x000f280000300800 */
[----:B------:R0:W-:Y:S04]  /*498a0*/  STL [R1+0x4], R24 ;  /* 0x0000041801007387 */ /* 0x0001e80000100800 */
[----:B0-----:R-:W4:Y:S04]  /*498b0*/  LDL.LU R24, [R1+0x137c] ;  /* 0x00137c0001187983 */ /* 0x001f280000300800 */
[----:B------:R-:W4:Y:S04]  /*498c0*/  LDL.LU R16, [R1+0x152c] ;  /* 0x00152c0001107983 */ /* 0x000f280000300800 */
[----:B------:R0:W-:Y:S04]  /*498d0*/  STL [R1+0x58], R23 ;  /* 0x0000581701007387 */ /* 0x0001e80000100800 */
[----:B0-----:R-:W4:Y:S01]  /*498e0*/  LDL.LU R23, [R1+0x104] ;  /* 0x0001040001177983 */ /* 0x001f220000300800 */
[----:B--2---:R-:W-:-:S02]  /*498f0*/  PRMT R22, R17, 0x5410, R22 ;  /* 0x0000541011167816 */ /* 0x004fc40000000016 */
[----:B---3--:R-:W-:Y:S01]  /*49900*/  PRMT R21, R11, 0x5410, R21 ;  /* 0x000054100b157816 */ /* 0x008fe20000000015 */
[----:B------:R-:W2:Y:S04]  /*49910*/  LDL.LU R17, [R1+0x1528] ;  /* 0x0015280001117983 */ /* 0x000ea80000300800 */
[----:B------:R0:W-:Y:S04]  /*49920*/  STL [R1+0x68], R22 ;  /* 0x0000681601007387 */ /* 0x0001e80000100800 */
[----:B0-----:R-:W3:Y:S04]  /*49930*/  LDL.LU R22, [R1+0x12d0] ;  /* 0x0012d00001167983 */ /* 0x001ee80000300800 */
[----:B------:R-:W2:Y:S04]  /*49940*/  LDL.LU R11, [R1+0x1524] ;  /* 0x00152400010b7983 */ /* 0x000ea80000300800 */
[----:B------:R0:W-:Y:S04]  /*49950*/  STL [R1+0x7c], R21 ;  /* 0x00007c1501007387 */ /* 0x0001e80000100800 */
[----:B0-----:R-:W3:Y:S01]  /*49960*/  LDL.LU R21, [R1+0x1344] ;  /* 0x0013440001157983 */ /* 0x001ee20000300800 */
[----:B------:R-:W-:-:S04]  /*49970*/  SHF.R.U32.HI R20, RZ, 0x8, R20 ;  /* 0x00000008ff147819 */ /* 0x000fc80000011614 */
[----:B------:R-:W-:Y:S02]  /*49980*/  LOP3.LUT R20, R20, 0xffff, RZ, 0xc0, !PT ;  /* 0x0000ffff14147812 */ /* 0x000fe400078ec0ff */
[----:B------:R-:W-:Y:S02]  /*49990*/  LOP3.LUT R19, R19, 0xffff, RZ, 0xc0, !PT ;  /* 0x0000ffff13137812 */ /* 0x000fe400078ec0ff */
[--C-:B------:R-:W-:Y:S02]  /*499a0*/  PRMT R20, R20, 0x3340, R1.reuse ;  /* 0x0000334014147816 */ /* 0x100fe40000000001 */
[----:B------:R-:W-:Y:S02]  /*499b0*/  LOP3.LUT R18, R18, 0xffff, RZ, 0xc0, !PT ;  /* 0x0000ffff12127812 */ /* 0x000fe400078ec0ff */
[----:B------:R-:W-:Y:S02]  /*499c0*/  PRMT R19, R19, 0x3340, R1 ;  /* 0x0000334013137816 */ /* 0x000fe40000000001 */
[----:B----4-:R-:W-:-:S02]  /*499d0*/  PRMT R20, R15, 0x5410, R20 ;  /* 0x000054100f147816 */ /* 0x010fc40000000014 */
[----:B------:R-:W-:Y:S01]  /*499e0*/  PRMT R18, R18, 0x3340, R1 ;  /* 0x0000334012127816 */ /* 0x000fe20000000001 */
[----:B------:R-:W4:Y:S04]  /*499f0*/  LDL.LU R15, [R1+0x1520] ;  /* 0x00152000010f7983 */ /* 0x000f280000300800 */
[----:B------:R0:W-:Y:S01]  /*49a00*/  STL [R1+0x180], R20 ;  /* 0x0001801401007387 */ /* 0x0001e20000100800 */
[----:B------:R-:W-:Y:S02]  /*49a10*/  PRMT R19, R14, 0x5410, R19 ;  /* 0x000054100e137816 */ /* 0x000fe40000000013 */
[----:B------:R-:W-:Y:S01]  /*49a20*/  PRMT R18, R12, 0x5410, R18 ;  /* 0x000054100c127816 */ /* 0x000fe20000000012 */
[----:B0-----:R-:W2:Y:S04]  /*49a30*/  LDL.LU R20, [R1+0x134c] ;  /* 0x00134c0001147983 */ /* 0x001ea80000300800 */
[----:B------:R-:W4:Y:S04]  /*49a40*/  LDL.LU R14, [R1+0x151c] ;  /* 0x00151c00010e7983 */ /* 0x000f280000300800 */
[----:B------:R-:W4:Y:S01]  /*49a50*/  LDL.LU R12, [R1+0x1518] ;  /* 0x00151800010c7983 */ /* 0x000f220000300800 */
[----:B---3--:R-:W-:-:S04]  /*49a60*/  LOP3.LUT R21, R21, 0xffff, RZ, 0xc0, !PT ;  /* 0x0000ffff15157812 */ /* 0x008fc800078ec0ff */
[--C-:B------:R-:W-:Y:S02]  /*49a70*/  PRMT R10, R10, 0x4210, R21.reuse ;  /* 0x000042100a0a7816 */ /* 0x100fe40000000015 */
[----:B------:R-:W-:-:S03]  /*49a80*/  PRMT R29, R29, 0x5210, R21 ;  /* 0x000052101d1d7816 */ /* 0x000fc60000000015 */
[----:B------:R0:W-:Y:S04]  /*49a90*/  STL [R1+0x50], R10 ;  /* 0x0000500a01007387 */ /* 0x0001e80000100800 */
[----:B0-----:R-:W3:Y:S04]  /*49aa0*/  LDL.LU R10, [R1+0x1514] ;  /* 0x00151400010a7983 */ /* 0x001ee80000300800 */
[----:B------:R-:W4:Y:S04]  /*49ab0*/  LDL.LU R21, [R1+0x1350] ;  /* 0x0013500001157983 */ /* 0x000f280000300800 */
[----:B------:R0:W-:Y:S01]  /*49ac0*/  STL [R1+0x30], R29 ;  /* 0x0000301d01007387 */ /* 0x0001e20000100800 */
[----:B--2---:R-:W-:-:S04]  /*49ad0*/  LOP3.LUT R20, R20, 0xffff, RZ, 0xc0, !PT ;  /* 0x0000ffff14147812 */ /* 0x004fc800078ec0ff */
[--C-:B0-----:R-:W-:Y:S02]  /*49ae0*/  PRMT R29, R23, 0x4210, R20.reuse ;  /* 0x00004210171d7816 */ /* 0x101fe40000000014 */
[----:B------:R-:W-:Y:S02]  /*49af0*/  PRMT R20, R28, 0x5210, R20 ;  /* 0x000052101c147816 */ /* 0x000fe40000000014 */
[----:B------:R-:W-:Y:S01]  /*49b00*/  LOP3.LUT R22, R22, 0xffff, RZ, 0xc0, !PT ;  /* 0x0000ffff16167812 */ /* 0x000fe200078ec0ff */
[----:B------:R-:W-:Y:S01]  /*49b10*/  STL [R1+0x40], R29 ;  /* 0x0000401d01007387 */ /* 0x000fe20000100800 */
[----:B------:R-:W-:Y:S02]  /*49b20*/  LOP3.LUT R25, R25, 0xffff, RZ, 0xc0, !PT ;  /* 0x0000ffff19197812 */ /* 0x000fe400078ec0ff */
[----:B------:R-:W-:Y:S02]  /*49b30*/  LOP3.LUT R26, R26, 0xffff, RZ, 0xc0, !PT ;  /* 0x0000ffff1a1a7812 */ /* 0x000fe400078ec0ff */
[----:B------:R-:W-:-:S02]  /*49b40*/  LOP3.LUT R27, R27, 0xffff, RZ, 0xc0, !PT ;  /* 0x0000ffff1b1b7812 */ /* 0x000fc400078ec0ff */
[----:B------:R-:W-:Y:S02]  /*49b50*/  LOP3.LUT R24, R24, 0xffff, RZ, 0xc0, !PT ;  /* 0x0000ffff18187812 */ /* 0x000fe400078ec0ff */
[----:B----4-:R-:W-:-:S04]  /*49b60*/  LOP3.LUT R21, R21, 0xffff, RZ, 0xc0, !PT ;  /* 0x0000ffff15157812 */ /* 0x010fc800078ec0ff */
[--C-:B------:R-:W-:Y:S02]  /*49b70*/  PRMT R23, R9, 0x4210, R21.reuse ;  /* 0x0000421009177816 */ /* 0x100fe40000000015 */
[----:B------:R-:W2:Y:S04]  /*49b80*/  LDL.LU R9, [R1+0x1510] ;  /* 0x0015100001097983 */ /* 0x000ea80000300800 */
[----:B------:R0:W-:Y:S02]  /*49b90*/  STL [R1+0x20], R20 ;  /* 0x0000201401007387 */ /* 0x0001e40000100800 */
[----:B0-----:R-:W-:Y:S02]  /*49ba0*/  PRMT R20, R8, 0x5210, R21 ;  /* 0x0000521008147816 */ /* 0x001fe40000000015 */
[--C-:B------:R-:W-:Y:S01]  /*49bb0*/  PRMT R21, R3, 0x4210, R22.reuse ;  /* 0x0000421003157816 */ /* 0x100fe20000000016 */
[----:B------:R-:W4:Y:S04]  /*49bc0*/  LDL.LU R8, [R1+0x150c] ;  /* 0x00150c0001087983 */ /* 0x000f280000300800 */
[----:B------:R-:W-:Y:S04]  /*49bd0*/  STL [R1+0x44], R23 ;  /* 0x0000441701007387 */ /* 0x000fe80000100800 */
[----:B------:R-:W3:Y:S04]  /*49be0*/  LDL.LU R3, [R1+0x1508] ;  /* 0x0015080001037983 */ /* 0x000ee80000300800 */
[----:B------:R0:W-:Y:S02]  /*49bf0*/  STL [R1+0x24], R20 ;  /* 0x0000241401007387 */ /* 0x0001e40000100800 */
[----:B0-----:R-:W-:-:S02]  /*49c00*/  PRMT R20, R2, 0x5210, R22 ;  /* 0x0000521002147816 */ /* 0x001fc40000000016 */
[----:B------:R-:W2:Y:S04]  /*49c10*/  LDL.LU R2, [R1+0x1504] ;  /* 0x0015040001027983 */ /* 0x000ea80000300800 */
[----:B------:R0:W-:Y:S01]  /*49c20*/  STL [R1+0x48], R21 ;  /* 0x0000481501007387 */ /* 0x0001e20000100800 */
[----:B------:R-:W-:Y:S02]  /*49c30*/  PRMT R22, R5, 0x4210, R26 ;  /* 0x0000421005167816 */ /* 0x000fe4000000001a */
[----:B------:R-:W-:Y:S02]  /*49c40*/  PRMT R23, R4, 0x4210, R27 ;  /* 0x0000421004177816 */ /* 0x000fe4000000001b */
[----:B0-----:R-:W-:Y:S02]  /*49c50*/  PRMT R21, R6, 0x4210, R25 ;  /* 0x0000421006157816 */ /* 0x001fe40000000019 */
[----:B------:R-:W0:Y:S04]  /*49c60*/  LDS.128 R4, [R7] ;  /* 0x0000000007047984 */ /* 0x000e280000000c00 */
[----:B------:R1:W-:Y:S02]  /*49c70*/  STL [R1+0x28], R20 ;  /* 0x0000281401007387 */ /* 0x0003e40000100800 */
[----:B-1----:R-:W-:-:S02]  /*49c80*/  PRMT R20, R0, 0x4210, R24 ;  /* 0x0000421000147816 */ /* 0x002fc40000000018 */
[----:B------:R-:W4:Y:S04]  /*49c90*/  LDL.LU R0, [R1+0x1500] ;  /* 0x0015000001007983 */ /* 0x000f280000300800 */
[----:B0-----:R-:W-:Y:S04]  /*49ca0*/  STL.64 [R1+0x10], R4 ;  /* 0x0000100401007387 */ /* 0x001fe80000100a00 */
[----:B------:R0:W-:Y:S04]  /*49cb0*/  STL.64 [R1+0x18], R6 ;  /* 0x0000180601007387 */ /* 0x0001e80000100a00 */
[----:B0-----:R-:W3:Y:S04]  /*49cc0*/  LDL.LU.64 R6, [R1+0x14f8] ;  /* 0x0014f80001067983 */ /* 0x001ee80000300a00 */
[----:B------:R-:W3:Y:S04]  /*49cd0*/  LDL.LU.64 R4, [R1+0x14f0] ;  /* 0x0014f00001047983 */ /* 0x000ee80000300a00 */
[----:B------:R-:W3:Y:S04]  /*49ce0*/  LDL.LU R29, [R1+0x50] ;  /* 0x00005000011d7983 */ /* 0x000ee80000300800 */
[----:B------:R-:W3:Y:S01]  /*49cf0*/  LDL.LU R28, [R1] ;  /* 0x00000000011c7983 */ /* 0x000ee20000300800 */
[----:B----4-:R-:W-:-:S03]  /*49d00*/  LOP3.LUT R0, R0, 0xbfffffff, RZ, 0xc0, !PT ;  /* 0xbfffffff00007812 */ /* 0x010fc600078ec0ff */
[----:B--2---:R-:W-:Y:S01]  /*49d10*/  STL [R1+0x1858], R2 ;  /* 0x0018580201007387 */ /* 0x004fe20000100800 */
[----:B------:R-:W-:-:S03]  /*49d20*/  @P0 LOP3.LUT R0, R0, 0x40000000, RZ, 0xfc, !PT ;  /* 0x4000000000000812 */ /* 0x000fc600078efcff */
[----:B---3--:R-:W-:Y:S01]  /*49d30*/  STL [R1+0x17a8], R3 ;  /* 0x0017a80301007387 */ /* 0x008fe20000100800 */
[----:B------:R-:W-:Y:S01]  /*49d40*/  BAR.SYNC.DEFER_BLOCKING 0x0 ;  /* 0x0000000000007b1d */ /* 0x000fe20000010000 */
[----:B------:R-:W-:-:S05]  /*49d50*/  LOP3.LUT P0, RZ, R0, 0x10000, RZ, 0xc0, !PT ;  /* 0x0001000000ff7812 */ /* 0x000fca000780c0ff */
        /* <DEDUP_REMOVED lines=14> */
[----:B------:R-:W-:Y:S04]  /*49e40*/  STL.64 [R1+0x17f8], R18 ;  /* 0x0017f81201007387 */ /* 0x000fe80000100a00 */
[----:B0-----:R-:W2:Y:S04]  /*49e50*/  LDL.LU R13, [R1+0x3c] ;  /* 0x00003c00010d7983 */ /* 0x001ea80000300800 */
[----:B------:R-:W3:Y:S01]  /*49e60*/  LDL.LU R11, [R1+0x38] ;  /* 0x00003800010b7983 */ /* 0x000ee20000300800 */
[----:B------:R-:W-:Y:S01]  /*49e70*/  IMAD.MOV.U32 R4, RZ, RZ, R29 ;  /* 0x000000ffff047224 */ /* 0x000fe200078e001d */
        /* <DEDUP_REMOVED lines=12> */
[----:B------:R-:W-:-:S04]  /*49f40*/  LOP3.LUT R0, R0, 0xdfffffff, RZ, 0xc0, !PT ;  /* 0xdfffffff00007812 */ /* 0x000fc800078ec0ff */
[----:B------:R-:W-:-:S04]  /*49f50*/  @P1 LOP3.LUT R0, R0, 0x20000000, RZ, 0xfc, !PT ;  /* 0x2000000000001812 */ /* 0x000fc800078efcff */
        /* <DEDUP_REMOVED lines=10> */
[----:B------:R-:W-:Y:S01]  /*4a000*/  LOP3.LUT R0, R0, 0xfdffffff, RZ, 0xc0, !PT ;  /* 0xfdffffff00007812 */ /* 0x000fe200078ec0ff */
[----:B------:R0:W-:Y:S03]  /*4a010*/  STL [R1], R28 ;  /* 0x0000001c01007387 */ /* 0x0001e60000100800 */
[----:B------:R-:W-:Y:S01]  /*4a020*/  @P5 LOP3.LUT R0, R0, 0x2000000, RZ, 0xfc, !PT ;  /* 0x0200000000005812 */ /* 0x000fe200078efcff */
[----:B------:R-:W4:Y:S03]  /*4a030*/  LDL.LU R9, [R1+0x34] ;  /* 0x0000340001097983 */ /* 0x000f260000300800 */
[C---:B------:R-:W-:Y:S01]  /*4a040*/  LOP3.LUT P5, RZ, R0.reuse, 0x4000, RZ, 0xc0, !PT ;  /* 0x0000400000ff7812 */ /* 0x040fe200078ac0ff */
[----:B------:R-:W2:Y:S01]  /*4a050*/  LDL.LU R8, [R1+0x2c] ;  /* 0x00002c0001087983 */ /* 0x000ea20000300800 */
[----:B------:R-:W-:-:S03]  /*4a060*/  LOP3.LUT R0, R0, 0xfeffffff, RZ, 0xc0, !PT ;  /* 0xfeffffff00007812 */ /* 0x000fc600078ec0ff */
[----:B0-----:R-:W3:Y:S01]  /*4a070*/  LDL.LU R28, [R1+0x1398] ;  /* 0x00139800011c7983 */ /* 0x001ee20000300800 */
[----:B------:R-:W-:-:S03]  /*4a080*/  @P6 LOP3.LUT R0, R0, 0x1000000, RZ, 0xfc, !PT ;  /* 0x0100000000006812 */ /* 0x000fc600078efcff */
[----:B------:R-:W3:Y:S04]  /*4a090*/  LDL.LU R29, [R1+0x1394] ;  /* 0x00139400011d7983 */ /* 0x000ee80000300800 */
[----:B------:R-:W3:Y:S04]  /*4a0a0*/  LDL.LU R7, [R1+0x1328] ;  /* 0x0013280001077983 */ /* 0x000ee80000300800 */
[----:B------:R-:W3:Y:S04]  /*4a0b0*/  LDL.LU R2, [R1+0x1320] ;  /* 0x0013200001027983 */ /* 0x000ee80000300800 */
[----:B------:R-:W3:Y:S04]  /*4a0c0*/  LDL.LU R12, [R1+0xc8] ;  /* 0x0000c800010c7983 */ /* 0x000ee80000300800 */
[----:B------:R-:W3:Y:S01]  /*4a0d0*/  LDL.LU R10, [R1+0xd0] ;  /* 0x0000d000010a7983 */ /* 0x000ee20000300800 */
[----:B------:R-:W-:-:S03]  /*4a0e0*/  LOP3.LUT P6, RZ, R0, 0x8000, RZ, 0xc0, !PT ;  /* 0x0000800000ff7812 */ /* 0x000fc600078cc0ff */
[----:B------:R-:W3:Y:S04]  /*4a0f0*/  LDL.LU R6, [R1+0xc4] ;  /* 0x0000c40001067983 */ /* 0x000ee80000300800 */
[----:B------:R-:W3:Y:S04]  /*4a100*/  LDL.LU R5, [R1+0xcc] ;  /* 0x0000cc0001057983 */ /* 0x000ee80000300800 */
[----:B------:R-:W3:Y:S04]  /*4a110*/  LDL R3, [R1+0x1a0] ;  /* 0x0001a00001037983 */ /* 0x000ee80000100800 */
[----:B------:R0:W-:Y:S04]  /*4a120*/  STL [R1+0x17d0], R0 ;  /* 0x0017d00001007387 */ /* 0x0001e80000100800 */
[----:B0-----:R-:W4:Y:S04]  /*4a130*/  LDL.LU R0, [R1+0x1a4] ;  /* 0x0001a40001007983 */ /* 0x001f280000300800 */
[----:B----4-:R0:W-:Y:S02]  /*4a140*/  STSM.16.M88.4 [R0], R20 ;  /* 0x0000001400007844 */ /* 0x0101e40000000200 */
[----:B0-----:R-:W-:-:S02]  /*4a150*/  PRMT R22, R9, 0x5210, R26 ;  /* 0x0000521009167816 */ /* 0x001fc4000000001a */
[----:B--2---:R-:W-:Y:S02]  /*4a160*/  PRMT R23, R8, 0x5210, R27 ;  /* 0x0000521008177816 */ /* 0x004fe4000000001b */
[----:B------:R-:W-:Y:S02]  /*4a170*/  PRMT R20, R13, 0x5210, R24 ;  /* 0x000052100d147816 */ /* 0x000fe40000000018 */
[----:B---3--:R-:W-:Y:S01]  /*4a180*/  PRMT R21, R11, 0x5210, R25 ;  /* 0x000052100b157816 */ /* 0x008fe20000000019 */
[----:B------:R-:W-:Y:S04]  /*4a190*/  STL.64 [R1+0x1878], R22 ;  /* 0x0018781601007387 */ /* 0x000fe80000100a00 */
[----:B------:R-:W-:Y:S01]  /*4a1a0*/  STL.64 [R1+0x1870], R20 ;  /* 0x0018701401007387 */ /* 0x000fe20000100a00 */
[----:B------:R-:W-:Y:S01]  /*4a1b0*/  BAR.SYNC.DEFER_BLOCKING 0x0 ;  /* 0x0000000000007b1d */ /* 0x000fe20000010000 */
[----:B------:R-:W-:-:S05]  /*4a1c0*/  LOP3.LUT R17, R7, 0xffff, RZ, 0xc0, !PT ;  /* 0x0000ffff07117812 */ /* 0x000fca00078ec0ff */
[----:B------:R-:W2:Y:S04]  /*4a1d0*/  LDL.LU R18, [R1+0x54] ;  /* 0x0000540001127983 */ /* 0x000ea80000300800 */
[----:B------:R-:W3:Y:S04]  /*4a1e0*/  LDL.LU R19, [R1+0x4c] ;  /* 0x00004c0001137983 */ /* 0x000ee80000300800 */
[----:B------:R-:W4:Y:S01]  /*4a1f0*/  LDL.LU R16, [R1+0x8] ;  /* 0x0000080001107983 */ /* 0x000f220000300800 */
[----:B------:R-:W-:-:S03]  /*4a200*/  LOP3.LUT R15, R2, 0xffff, RZ, 0xc0, !PT ;  /* 0x0000ffff020f7812 */ /* 0x000fc600078ec0ff */
[----:B------:R-:W4:Y:S04]  /*4a210*/  LDL.LU R11, [R1+0x4] ;  /* 0x00000400010b7983 */ /* 0x000f280000300800 */
[----:B------:R-:W0:Y:S04]  /*4a220*/  LDS.128 R20, [R3] ;  /* 0x0000000003147984 */ /* 0x000e280000000c00 */
[----:B------:R-:W3:Y:S01]  /*4a230*/  LDL.LU R9, [R1+0x13b4] ;  /* 0x0013b40001097983 */ /* 0x000ee20000300800 */
[----:B------:R-:W-:-:S03]  /*4a240*/  PRMT R26, R6, 0x4210, R17 ;  /* 0x00004210061a7816 */ /* 0x000fc60000000011 */
[----:B------:R-:W4:Y:S04]  /*4a250*/  LDL.LU R8, [R1+0x13b0] ;  /* 0x0013b00001087983 */ /* 0x000f280000300800 */
[----:B------:R-:W4:Y:S04]  /*4a260*/  LDL.LU R7, [R1+0x1340] ;  /* 0x0013400001077983 */ /* 0x000f280000300800 */
[----:B------:R-:W4:Y:S04]  /*4a270*/  LDL.LU R2, [R1+0x133c] ;  /* 0x00133c0001027983 */ /* 0x000f280000300800 */
[----:B0-----:R-:W-:Y:S01]  /*4a280*/  STL.64 [R1+0x170], R20 ;  /* 0x0001701401007387 */ /* 0x001fe20000100a00 */
[----:B------:R-:W-:-:S03]  /*4a290*/  IMAD.MOV.U32 R6, RZ, RZ, R23 ;  /* 0x000000ffff067224 */ /* 0x000fc600078e0017 */
[----:B------:R0:W-:Y:S04]  /*4a2a0*/  STL [R1+0x178], R22 ;  /* 0x0001781601007387 */ /* 0x0001e80000100800 */
[----:B0-----:R-:W2:Y:S04]  /*4a2b0*/  LDL.LU.64 R22, [R1+0x1878] ;  /* 0x0018780001167983 */ /* 0x001ea80000300a00 */
[----:B------:R-:W2:Y:S01]  /*4a2c0*/  LDL.LU.64 R20, [R1+0x1870] ;  /* 0x0018700001147983 */ /* 0x000ea20000300a00 */
[----:B------:R-:W-:Y:S01]  /*4a2d0*/  BAR.SYNC.DEFER_BLOCKING 0x0 ;  /* 0x0000000000007b1d */ /* 0x000fe20000010000 */
[----:B------:R-:W-:-:S02]  /*4a2e0*/  LOP3.LUT R28, R28, 0xffff, RZ, 0xc0, !PT ;  /* 0x0000ffff1c1c7812 */ /* 0x000fc400078ec0ff */
[----:B------:R-:W-:Y:S02]  /*4a2f0*/  LOP3.LUT R29, R29, 0xffff, RZ, 0xc0, !PT ;  /* 0x0000ffff1d1d7812 */ /* 0x000fe400078ec0ff */
[----:B------:R-:W-:Y:S02]  /*4a300*/  PRMT R24, R12, 0x4210, R28 ;  /* 0x000042100c187816 */ /* 0x000fe4000000001c */
[----:B------:R-:W-:Y:S01]  /*4a310*/  PRMT R27, R5, 0x4210, R15 ;  /* 0x00004210051b7816 */ /* 0x000fe2000000000f */
[----:B------:R-:W4:Y:S01]  /*4a320*/  LDL.LU R14, [R1+0xe8] ;  /* 0x0000e800010e7983 */ /* 0x000f220000300800 */
[----:B------:R-:W-:-:S03]  /*4a330*/  PRMT R25, R10, 0x4210, R29 ;  /* 0x000042100a197816 */ /* 0x000fc6000000001d */
[----:B------:R-:W4:Y:S04]  /*4a340*/  LDL.LU R13, [R1+0xe4] ;  /* 0x0000e400010d7983 */ /* 0x000f280000300800 */
[----:B------:R-:W4:Y:S04]  /*4a350*/  LDL.LU R12, [R1+0xe0] ;  /* 0x0000e000010c7983 */ /* 0x000f280000300800 */
[----:B------:R-:W4:Y:S04]  /*4a360*/  LDL.LU R10, [R1+0xdc] ;  /* 0x0000dc00010a7983 */ /* 0x000f280000300800 */
[----:B------:R-:W-:Y:S04]  /*4a370*/  STL [R1+0x185c], R6 ;  /* 0x00185c0601007387 */ /* 0x000fe80000100800 */
[----:B--2---:R-:W-:Y:S01]  /*4a380*/  STSM.16.M88.4 [R0], R20 ;  /* 0x0000001400007844 */ /* 0x004fe20000000200 */
[----:B------:R-:W-:Y:S06]  /*4a390*/  BAR.SYNC.DEFER_BLOCKING 0x0 ;  /* 0x0000000000007b1d */ /* 0x000fec0000010000 */
[----:B------:R-:W0:Y:S02]  /*4a3a0*/  LDS.128 R20, [R3] ;  /* 0x0000000003147984 */ /* 0x000e240000000c00 */
[----:B------:R-:W-:Y:S01]  /*4a3b0*/  BAR.SYNC.DEFER_BLOCKING 0x0 ;  /* 0x0000000000007b1d */ /* 0x000fe20000010000 */
[----:B0-----:R-:W-:-:S05]  /*4a3c0*/  IMAD.MOV.U32 R5, RZ, RZ, R20 ;  /* 0x000000ffff057224 */ /* 0x001fca00078e0014 */
[----:B------:R0:W-:Y:S01]  /*4a3d0*/  STL [R1+0x164], R21 ;  /* 0x0001641501007387 */ /* 0x0001e20000100800 */
[----:B------:R-:W-:Y:S02]  /*4a3e0*/  PRMT R20, R18, 0x5210, R28 ;  /* 0x0000521012147816 */ /* 0x000fe4000000001c */
[----:B---3--:R-:W-:Y:S01]  /*4a3f0*/  LOP3.LUT R28, R9, 0xffff, RZ, 0xc0, !PT ;  /* 0x0000ffff091c7812 */ /* 0x008fe200078ec0ff */
[----:B------:R1:W-:Y:S04]  /*4a400*/  STL.64 [R1+0x168], R22 ;  /* 0x0001681601007387 */ /* 0x0003e80000100a00 */
[----:B------:R2:W-:Y:S01]  /*4a410*/  STL [R1+0x1768], R5 ;  /* 0x0017680501007387 */ /* 0x0005e20000100800 */
[----:B0-----:R-:W-:Y:S02]  /*4a420*/  PRMT R21, R19, 0x5210, R29 ;  /* 0x0000521013157816 */ /* 0x001fe4000000001d */
[----:B----4-:R-:W-:Y:S01]  /*4a430*/  LOP3.LUT R29, R8, 0xffff, RZ, 0xc0, !PT ;  /* 0x0000ffff081d7812 */ /* 0x010fe200078ec0ff */
[----:B------:R-:W3:Y:S04]  /*4a440*/  LDL.LU R9, [R1+0x60] ;  /* 0x0000600001097983 */ /* 0x000ee80000300800 */
[----:B------:R-:W3:Y:S01]  /*4a450*/  LDL.LU R8, [R1+0x5c] ;  /* 0x00005c0001087983 */ /* 0x000ee20000300800 */
[----:B-1----:R-:W-:-:S03]  /*4a460*/  PRMT R23, R11, 0x5210, R15 ;  /* 0x000052100b177816 */ /* 0x002fc6000000000f */
[----:B--2---:R-:W2:Y:S04]  /*4a470*/  LDL.LU R5, [R1+0x13c8] ;  /* 0x0013c80001057983 */ /* 0x004ea80000300800 */
[----:B------:R-:W4:Y:S04]  /*4a480*/  LDL.LU R18, [R1+0x13c4] ;  /* 0x0013c40001127983 */ /* 0x000f280000300800 */
[----:B------:R-:W3:Y:S04]  /*4a490*/  LDL.LU R11, [R1+0x1368] ;  /* 0x00136800010b7983 */ /* 0x000ee80000300800 */
[----:B------:R0:W-:Y:S01]  /*4a4a0*/  STSM.16.M88.4 [R0], R24 ;  /* 0x0000001800007844 */ /* 0x0001e20000000200 */
[----:B------:R-:W-:-:S04]  /*4a4b0*/  LOP3.LUT R2, R2, 0xffff, RZ, 0xc0, !PT ;  /* 0x0000ffff02027812 */ /* 0x000fc800078ec0ff */
[----:B0-----:R-:W-:Y:S02]  /*4a4c0*/  PRMT R27, R10, 0x4210, R2 ;  /* 0x000042100a1b7816 */ /* 0x001fe40000000002 */
[----:B------:R-:W-:Y:S01]  /*4a4d0*/  PRMT R22, R16, 0x5210, R17 ;  /* 0x0000521010167816 */ /* 0x000fe20000000011 */
[----:B------:R-:W-:Y:S01]  /*4a4e0*/  BAR.SYNC.DEFER_BLOCKING 0x0 ;  /* 0x0000000000007b1d */ /* 0x000fe20000010000 */
[----:B------:R-:W-:-:S05]  /*4a4f0*/  LOP3.LUT R6, R7, 0xffff, RZ, 0xc0, !PT ;  /* 0x0000ffff07067812 */ /* 0x000fca00078ec0ff */
[----:B---3--:R-:W-:Y:S04]  /*4a500*/  STL [R1+0x1868], R11 ;  /* 0x0018680b01007387 */ /* 0x008fe80000100800 */
[----:B------:R-:W-:Y:S04]  /*4a510*/  STL.64 [R1+0x1860], R8 ;  /* 0x0018600801007387 */ /* 0x000fe80000100a00 */
[----:B------:R-:W0:Y:S01]  /*4a520*/  LDS.128 R8, [R3] ;  /* 0x0000000003087984 */ /* 0x000e220000000c00 */
[----:B------:R-:W-:Y:S06]  /*4a530*/  BAR.SYNC.DEFER_BLOCKING 0x0 ;  /* 0x0000000000007b1d */ /* 0x000fec0000010000 */
[----:B------:R-:W3:Y:S04]  /*4a540*/  LDL.LU R19, [R1+0x1364] ;  /* 0x0013640001137983 */ /* 0x000ee80000300800 */
[----:B------:R-:W3:Y:S04]  /*4a550*/  LDL.LU R17, [R1+0xf8] ;  /* 0x0000f80001117983 */ /* 0x000ee80000300800 */
[----:B------:R-:W3:Y:S04]  /*4a560*/  LDL.LU R16, [R1+0xf4] ;  /* 0x0000f40001107983 */ /* 0x000ee80000300800 */
[----:B------:R-:W3:Y:S04]  /*4a570*/  LDL.LU R15, [R1+0xf0] ;  /* 0x0000f000010f7983 */ /* 0x000ee80000300800 */
[----:B------:R1:W-:Y:S04]  /*4a580*/  STSM.16.M88.4 [R0], R20 ;  /* 0x0000001400007844 */ /* 0x0003e80000000200 */
[----:B------:R-:W3:Y:S04]  /*4a590*/  LDL.LU R7, [R1+0xec] ;  /* 0x0000ec0001077983 */ /* 0x000ee80000300800 */
[----:B0-----:R-:W-:Y:S04]  /*4a5a0*/  STL.64 [R1+0x150], R8 ;  /* 0x0001500801007387 */ /* 0x001fe80000100a00 */
[----:B------:R-:W-:Y:S01]  /*4a5b0*/  STL.64 [R1+0x158], R10 ;  /* 0x0001580a01007387 */ /* 0x000fe20000100a00 */
[----:B------:R-:W-:Y:S06]  /*4a5c0*/  BAR.SYNC.DEFER_BLOCKING 0x0 ;  /* 0x0000000000007b1d */ /* 0x000fec0000010000 */
[----:B-1----:R-:W2:Y:S04]  /*4a5d0*/  LDL.LU R22, [R1+0x64] ;  /* 0x0000640001167983 */ /* 0x002ea80000300800 */
[----:B------:R-:W3:Y:S04]  /*4a5e0*/  LDL.LU R23, [R1+0x58] ;  /* 0x0000580001177983 */ /* 0x000ee80000300800 */
[----:B------:R-:W0:Y:S04]  /*4a5f0*/  LDS.128 R8, [R3] ;  /* 0x0000000003087984 */ /* 0x000e280000000c00 */
[----:B0-----:R-:W-:Y:S04]  /*4a600*/  STL.64 [R1+0x140], R8 ;  /* 0x0001400801007387 */ /* 0x001fe80000100a00 */
[----:B------:R0:W-:Y:S04]  /*4a610*/  STL.64 [R1+0x148], R10 ;  /* 0x0001480a01007387 */ /* 0x0001e80000100a00 */
[----:B0-----:R-:W3:Y:S04]  /*4a620*/  LDL.LU R11, [R1+0x1868] ;  /* 0x00186800010b7983 */ /* 0x001ee80000300800 */
[----:B------:R-:W4:Y:S01]  /*4a630*/  LDL.LU.64 R8, [R1+0x1860] ;  /* 0x0018600001087983 */ /* 0x000f220000300a00 */
[----:B------:R-:W-:-:S02]  /*4a640*/  PRMT R24, R14, 0x4210, R28 ;  /* 0x000042100e187816 */ /* 0x000fc4000000001c */
[----:B------:R-:W-:Y:S01]  /*4a650*/  PRMT R25, R13, 0x4210, R29 ;  /* 0x000042100d197816 */ /* 0x000fe2000000001d */
[----:B------:R-:W3:Y:S01]  /*4a660*/  LDL.LU R14, [R1+0x78] ;  /* 0x00007800010e7983 */ /* 0x000ee20000300800 */
[----:B------:R-:W-:-:S03]  /*4a670*/  PRMT R26, R12, 0x4210, R6 ;  /* 0x000042100c1a7816 */ /* 0x000fc60000000006 */
[----:B------:R-:W3:Y:S04]  /*4a680*/  LDL.LU R13, [R1+0x1374] ;  /* 0x00137400010d7983 */ /* 0x000ee80000300800 */
[----:B------:R-:W3:Y:S04]  /*4a690*/  LDL.LU R12, [R1+0x70] ;  /* 0x00007000010c7983 */ /* 0x000ee80000300800 */
[----:B------:R-:W3:Y:S01]  /*4a6a0*/  LDL.LU R10, [R1+0x74] ;  /* 0x00007400010a7983 */ /* 0x000ee20000300800 */
[----:B------:R-:W-:Y:S06]  /*4a6b0*/  BAR.SYNC.DEFER_BLOCKING 0x0 ;  /* 0x0000000000007b1d */ /* 0x000fec0000010000 */
[----:B------:R0:W-:Y:S01]  /*4a6c0*/  STSM.16.M88.4 [R0], R24 ;  /* 0x0000001800007844 */ /* 0x0001e20000000200 */
[----:B--2---:R-:W-:-:S02]  /*4a6d0*/  PRMT R22, R22, 0x5210, R6 ;  /* 0x0000521016167816 */ /* 0x004fc40000000006 */
[----:B----4-:R-:W-:Y:S02]  /*4a6e0*/  PRMT R20, R9, 0x5210, R28 ;  /* 0x0000521009147816 */ /* 0x010fe4000000001c */
[----:B------:R-:W-:Y:S01]  /*4a6f0*/  PRMT R21, R8, 0x5210, R29 ;  /* 0x0000521008157816 */ /* 0x000fe2000000001d */
[----:B------:R-:W2:Y:S04]  /*4a700*/  LDL.LU R9, [R1+0x6c] ;  /* 0x00006c0001097983 */ /* 0x000ea80000300800 */
[----:B------:R-:W4:Y:S04]  /*4a710*/  LDL.LU R8, [R1+0xfc] ;  /* 0x0000fc0001087983 */ /* 0x000f280000300800 */
[----:B------:R-:W2:Y:S01]  /*4a720*/  LDL.LU R6, [R1+0x185c] ;  /* 0x00185c0001067983 */ /* 0x000ea20000300800 */
[----:B------:R-:W-:-:S02]  /*4a730*/  LOP3.LUT R28, R5, 0xffff, RZ, 0xc0, !PT ;  /* 0x0000ffff051c7812 */ /* 0x000fc400078ec0ff */
[----:B------:R-:W-:Y:S02]  /*4a740*/  LOP3.LUT R29, R18, 0xffff, RZ, 0xc0, !PT ;  /* 0x0000ffff121d7812 */ /* 0x000fe400078ec0ff */
[----:B---3--:R-:W-:Y:S02]  /*4a750*/  LOP3.LUT R5, R19, 0xffff, RZ, 0xc0, !PT ;  /* 0x0000ffff13057812 */ /* 0x008fe400078ec0ff */
[----:B0-----:R-:W-:Y:S02]  /*4a760*/  PRMT R24, R17, 0x4210, R28 ;  /* 0x0000421011187816 */ /* 0x001fe4000000001c */
[----:B------:R-:W-:Y:S01]  /*4a770*/  PRMT R25, R16, 0x4210, R29 ;  /* 0x0000421010197816 */ /* 0x000fe2000000001d */
[----:B------:R-:W-:Y:S01]  /*4a780*/  BAR.SYNC.DEFER_BLOCKING 0x0 ;  /* 0x0000000000007b1d */ /* 0x000fe20000010000 */
[----:B------:R-:W-:Y:S02]  /*4a790*/  PRMT R23, R23, 0x5210, R2 ;  /* 0x0000521017177816 */ /* 0x000fe40000000002 */
[----:B------:R-:W-:-:S03]  /*4a7a0*/  PRMT R27, R7, 0x4210, R5 ;  /* 0x00004210071b7816 */ /* 0x000fc60000000005 */
[----:B------:R-:W3:Y:S04]  /*4a7b0*/  LDL.LU R2, [R1+0x1858] ;  /* 0x0018580001027983 */ /* 0x000ee80000300800 */
[----:B------:R-:W0:Y:S01]  /*4a7c0*/  LDS.128 R16, [R3] ;  /* 0x0000000003107984 */ /* 0x000e220000000c00 */
[----:B------:R-:W-:Y:S06]  /*4a7d0*/  BAR.SYNC.DEFER_BLOCKING 0x0 ;  /* 0x0000000000007b1d */ /* 0x000fec0000010000 */
[----:B------:R1:W-:Y:S04]  /*4a7e0*/  STSM.16.M88.4 [R0], R20 ;  /* 0x0000001400007844 */ /* 0x0003e80000000200 */
[----:B0-----:R-:W-:Y:S01]  /*4a7f0*/  STL [R1+0x134], R17 ;  /* 0x0001341101007387 */ /* 0x001fe20000100800 */
[----:B------:R-:W-:-:S03]  /*4a800*/  IMAD.MOV.U32 R7, RZ, RZ, R16 ;  /* 0x000000ffff077224 */ /* 0x000fc600078e0010 */
[----:B------:R-:W-:Y:S01]  /*4a810*/  STL.64 [R1+0x138], R18 ;  /* 0x0001381201007387 */ /* 0x000fe20000100a00 */
[----:B------:R-:W-:Y:S01]  /*4a820*/  BAR.SYNC.DEFER_BLOCKING 0x0 ;  /* 0x0000000000007b1d */ /* 0x000fe20000010000 */
[----:B------:R-:W-:-:S05]  /*4a830*/  LOP3.LUT R11, R11, 0xffff, RZ, 0xc0, !PT ;  /* 0x0000ffff0b0b7812 */ /* 0x000fca00078ec0ff */
[----:B------:R-:W0:Y:S01]  /*4a840*/  LDS.128 R16, [R3] ;  /* 0x0000000003107984 */ /* 0x000e220000000c00 */
[----:B------:R-:W-:Y:S01]  /*4a850*/  PRMT R26, R15, 0x4210, R11 ;  /* 0x000042100f1a7816 */ /* 0x000fe2000000000b */
[----:B------:R-:W-:Y:S06]  /*4a860*/  BAR.SYNC.DEFER_BLOCKING 0x0 ;  /* 0x0000000000007b1d */ /* 0x000fec0000010000 */
[----:B------:R1:W-:Y:S02]  /*4a870*/  STSM.16.M88.4 [R0], R24 ;  /* 0x0000001800007844 */ /* 0x0003e40000000200 */
[----:B-1----:R-:W-:-:S02]  /*4a880*/  PRMT R20, R14, 0x5210, R28 ;  /* 0x000052100e147816 */ /* 0x002fc4000000001c */
[----:B------:R-:W-:Y:S02]  /*4a890*/  PRMT R21, R12, 0x5210, R29 ;  /* 0x000052100c157816 */ /* 0x000fe4000000001d */
[----:B------:R-:W-:Y:S01]  /*4a8a0*/  PRMT R22, R10, 0x5210, R11 ;  /* 0x000052100a167816 */ /* 0x000fe2000000000b */
[----:B------:R-:W-:Y:S01]  /*4a8b0*/  IMAD.MOV.U32 R11, RZ, RZ, R4 ;  /* 0x000000ffff0b7224 */ /* 0x000fe200078e0004 */
[----:B------:R-:W-:Y:S01]  /*4a8c0*/  LOP3.LUT R24, R13, 0xffff, RZ, 0xc0, !PT ;  /* 0x0000ffff0d187812 */ /* 0x000fe200078ec0ff */
[----:B--2---:R-:W-:Y:S04]  /*4a8d0*/  STL.64 [R1+0x1710], R6 ;  /* 0x0017100601007387 */ /* 0x004fe80000100a00 */
[----:B0-----:R-:W-:Y:S04]  /*4a8e0*/  STL.64 [R1+0x120], R16 ;  /* 0x0001201001007387 */ /* 0x001fe80000100a00 */
[----:B------:R-:W-:Y:S01]  /*4a8f0*/  STL.64 [R1+0x128], R18 ;  /* 0x0001281201007387 */ /* 0x000fe20000100a00 */
[----:B------:R-:W-:Y:S01]  /*4a900*/  BAR.SYNC.DEFER_BLOCKING 0x0 ;  /* 0x0000000000007b1d */ /* 0x000fe20000010000 */
[----:B------:R-:W-:-:S05]  /*4a910*/  PRMT R23, R9, 0x5210, R5 ;  /* 0x0000521009177816 */ /* 0x000fca0000000005 */
[----:B------:R-:W2:Y:S04]  /*4a920*/  LDL.LU R15, [R1+0x13e4] ;  /* 0x0013e400010f7983 */ /* 0x000ea80000300800 */
[----:B------:R-:W3:Y:S04]  /*4a930*/  LDL.LU R14, [R1+0x1384] ;  /* 0x00138400010e7983 */ /* 0x000ee80000300800 */
[----:B------:R-:W3:Y:S04]  /*4a940*/  LDL.LU R13, [R1+0x1380] ;  /* 0x00138000010d7983 */ /* 0x000ee80000300800 */
[----:B------:R-:W2:Y:S04]  /*4a950*/  LDL.LU R12, [R1+0x68] ;  /* 0x00006800010c7983 */ /* 0x000ea80000300800 */
[----:B------:R-:W0:Y:S01]  /*4a960*/  LDS.128 R16, [R3] ;  /* 0x0000000003107984 */ /* 0x000e220000000c00 */
[----:B------:R-:W-:Y:S06]  /*4a970*/  BAR.SYNC.DEFER_BLOCKING 0x0 ;  /* 0x0000000000007b1d */ /* 0x000fec0000010000 */
[----:B------:R-:W3:Y:S04]  /*4a980*/  LDL.LU R10, [R1+0x1490] ;  /* 0x00149000010a7983 */ /* 0x000ee80000300800 */
[----:B------:R-:W3:Y:S04]  /*4a990*/  LDL.LU R4, [R1+0x148c] ;  /* 0x00148c0001047983 */ /* 0x000ee80000300800 */
[----:B------:R-:W3:Y:S04]  /*4a9a0*/  LDL.LU R9, [R1+0x122c] ;  /* 0x00122c0001097983 */ /* 0x000ee80000300800 */
[----:B------:R1:W-:Y:S04]  /*4a9b0*/  STSM.16.M88.4 [R0], R20 ;  /* 0x0000001400007844 */ /* 0x0003e80000000200 */
[----:B0-----:R-:W-:Y:S04]  /*4a9c0*/  STL.64 [R1+0x110], R16 ;  /* 0x0001101001007387 */ /* 0x001fe80000100a00 */
[----:B------:R-:W-:Y:S01]  /*4a9d0*/  STL.64 [R1+0x118], R18 ;  /* 0x0001181201007387 */ /* 0x000fe20000100a00 */
[----:B------:R-:W-:Y:S01]  /*4a9e0*/  BAR.SYNC.DEFER_BLOCKING 0x0 ;  /* 0x0000000000007b1d */ /* 0x000fe20000010000 */
[----:B----4-:R-:W-:-:S05]  /*4a9f0*/  PRMT R5, R8, 0x4210, R24 ;  /* 0x0000421008057816 */ /* 0x010fca0000000018 */
[----:B-1----:R-:W4:Y:S04]  /*4aa00*/  LDL.LU R20, [R1+0x40] ;  /* 0x0000400001147983 */ /* 0x002f280000300800 */
[----:B------:R-:W4:Y:S04]  /*4aa10*/  LDL.LU R21, [R1+0x44] ;  /* 0x0000440001157983 */ /* 0x000f280000300800 */
[----:B------:R-:W4:Y:S04]  /*4aa20*/  LDL.LU R22, [R1+0x48] ;  /* 0x0000480001167983 */ /* 0x000f280000300800 */
[----:B------:R-:W0:Y:S04]  /*4aa30*/  LDS.128 R16, [R3] ;  /* 0x0000000003107984 */ /* 0x000e280000000c00 */
[----:B0-----:R0:W-:Y:S01]  /*4aa40*/  STL.64 [R1+0x108], R18 ;  /* 0x0001081201007387 */ /* 0x0011e20000100a00 */
[----:B------:R-:W-:-:S02]  /*4aa50*/  IMAD.MOV.U32 R6, RZ, RZ, R17 ;  /* 0x000000ffff067224 */ /* 0x000fc400078e0011 */
[----:B------:R-:W-:Y:S01]  /*4aa60*/  IMAD.MOV.U32 R8, RZ, RZ, R16 ;  /* 0x000000ffff087224 */ /* 0x000fe200078e0010 */
[----:B0-----:R-:W2:Y:S04]  /*4aa70*/  LDL.LU R18, [R1+0x80] ;  /* 0x0000800001127983 */ /* 0x001ea80000300800 */
[----:B------:R-:W2:Y:S04]  /*4aa80*/  LDL.LU R19, [R1+0x84] ;  /* 0x0000840001137983 */ /* 0x000ea80000300800 */
[----:B------:R-:W3:Y:S04]  /*4aa90*/  LDL.LU R17, [R1+0x88] ;  /* 0x0000880001117983 */ /* 0x000ee80000300800 */
[----:B------:R-:W3:Y:S01]  /*4aaa0*/  LDL.LU R16, [R1+0x13fc] ;  /* 0x0013fc0001107983 */ /* 0x000ee20000300800 */
[----:B------:R-:W-:Y:S01]  /*4aab0*/  IMAD.MOV.U32 R23, RZ, RZ, R5 ;  /* 0x000000ffff177224 */ /* 0x000fe200078e0005 */
[----:B------:R-:W-:Y:S06]  /*4aac0*/  BAR.SYNC.DEFER_BLOCKING 0x0 ;  /* 0x0000000000007b1d */ /* 0x000fec0000010000 */
[----:B--2---:R-:W-:Y:S04]  /*4aad0*/  STL.64 [R1+0x1840], R18 ;  /* 0x0018401201007387 */ /* 0x004fe80000100a00 */
[----:B---3--:R0:W-:Y:S04]  /*4aae0*/  STL.64 [R1+0x1838], R16 ;  /* 0x0018381001007387 */ /* 0x0081e80000100a00 */
[----:B0-----:R-:W2:Y:S04]  /*4aaf0*/  LDL.LU R16, [R1+0x20] ;  /* 0x0000200001107983 */ /* 0x001ea80000300800 */
[----:B------:R-:W2:Y:S04]  /*4ab00*/  LDL.LU R17, [R1+0x24] ;  /* 0x0000240001117983 */ /* 0x000ea80000300800 */
[----:B------:R-:W3:Y:S04]  /*4ab10*/  LDL.LU R18, [R1+0x28] ;  /* 0x0000280001127983 */ /* 0x000ee80000300800 */
[----:B----4-:R0:W-:Y:S01]  /*4ab20*/  STSM.16.M88.4 [R0], R20 ;  /* 0x0000001400007844 */ /* 0x0101e20000000200 */
[----:B------:R-:W-:-:S03]  /*4ab30*/  PRMT R19, R12, 0x5210, R24 ;  /* 0x000052100c137816 */ /* 0x000fc60000000018 */
[----:B------:R-:W-:Y:S04]  /*4ab40*/  STL [R1+0x17ac], R6 ;  /* 0x0017ac0601007387 */ /* 0x000fe80000100800 */
[----:B------:R-:W-:Y:S01]  /*4ab50*/  STL [R1+0x16bc], R8 ;  /* 0x0016bc0801007387 */ /* 0x000fe20000100800 */
[----:B------:R-:W-:Y:S01]  /*4ab60*/  IMAD.MOV.U32 R24, RZ, RZ, R11 ;  /* 0x000000ffff187224 */ /* 0x000fe200078e000b */
[----:B0-----:R-:W-:Y:S02]  /*4ab70*/  LOP3.LUT R20, R15, 0xffff, RZ, 0xc0, !PT ;  /* 0x0000ffff0f147812 */ /* 0x001fe400078ec0ff */
[----:B------:R-:W-:Y:S02]  /*4ab80*/  LOP3.LUT R21, R14, 0xffff, RZ, 0xc0, !PT ;  /* 0x0000ffff0e157812 */ /* 0x000fe400078ec0ff */
[----:B------:R-:W-:-:S02]  /*4ab90*/  LOP3.LUT R22, R13, 0xffff, RZ, 0xc0, !PT ;  /* 0x0000ffff0d167812 */ /* 0x000fc400078ec0ff */
[----:B------:R-:W-:Y:S02]  /*4aba0*/  PRMT R26, R4, 0x4210, R21 ;  /* 0x00004210041a7816 */ /* 0x000fe40000000015 */
[----:B------:R-:W-:Y:S02]  /*4abb0*/  PRMT R25, R10, 0x4210, R20 ;  /* 0x000042100a197816 */ /* 0x000fe40000000014 */
[----:B------:R-:W-:Y:S01]  /*4abc0*/  PRMT R27, R9, 0x4210, R22 ;  /* 0x00004210091b7816 */ /* 0x000fe20000000016 */
[----:B------:R-:W-:Y:S06]  /*4abd0*/  BAR.SYNC.DEFER_BLOCKING 0x0 ;  /* 0x0000000000007b1d */ /* 0x000fec0000010000 */
[----:B---3--:R-:W-:Y:S04]  /*4abe0*/  STL.64 [R1+0x1850], R18 ;  /* 0x0018501201007387 */ /* 0x008fe80000100a00 */
[----:B--2---:R-:W-:Y:S04]  /*4abf0*/  STL.64 [R1+0x1848], R16 ;  /* 0x0018481001007387 */ /* 0x004fe80000100a00 */
[----:B------:R-:W0:Y:S04]  /*4ac00*/  LDS.128 R16, [R3] ;  /* 0x0000000003107984 */ /* 0x000e280000000c00 */
[----:B------:R-:W2:Y:S04]  /*4ac10*/  LDL.LU R15, [R1+0x13f8] ;  /* 0x0013f800010f7983 */ /* 0x000ea80000300800 */
[----:B------:R-:W3:Y:S04]  /*4ac20*/  LDL.LU R14, [R1+0x13a4] ;  /* 0x0013a400010e7983 */ /* 0x000ee80000300800 */
[----:B------:R-:W4:Y:S04]  /*4ac30*/  LDL.LU R13, [R1+0x139c] ;  /* 0x00139c00010d7983 */ /* 0x000f280000300800 */
[----:B------:R-:W4:Y:S04]  /*4ac40*/  LDL.LU R12, [R1+0x14a0] ;  /* 0x0014a000010c7983 */ /* 0x000f280000300800 */
[----:B------:R-:W4:Y:S04]  /*4ac50*/  LDL.LU R4, [R1+0x149c] ;  /* 0x00149c0001047983 */ /* 0x000f280000300800 */
[----:B------:R-:W4:Y:S04]  /*4ac60*/  LDL.LU R11, [R1+0x1498] ;  /* 0x00149800010b7983 */ /* 0x000f280000300800 */
[----:B------:R-:W4:Y:S04]  /*4ac70*/  LDL.LU R10, [R1+0x1228] ;  /* 0x00122800010a7983 */ /* 0x000f280000300800 */
[----:B0-----:R-:W-:Y:S01]  /*4ac80*/  STL [R1+0xf0], R16 ;  /* 0x0000f01001007387 */ /* 0x001fe20000100800 */
[----:B------:R-:W-:-:S03]  /*4ac90*/  IMAD.MOV.U32 R9, RZ, RZ, R17 ;  /* 0x000000ffff097224 */ /* 0x000fc600078e0011 */
[----:B------:R0:W-:Y:S04]  /*4aca0*/  STL.64 [R1+0xf8], R18 ;  /* 0x0000f81201007387 */ /* 0x0001e80000100a00 */
[----:B0-----:R-:W2:Y:S04]  /*4acb0*/  LDL.LU.64 R18, [R1+0x1850] ;  /* 0x0018500001127983 */ /* 0x001ea80000300a00 */
[----:B------:R-:W2:Y:S01]  /*4acc0*/  LDL.LU.64 R16, [R1+0x1848] ;  /* 0x0018480001107983 */ /* 0x000ea20000300a00 */
[----:B------:R-:W-:Y:S06]  /*4acd0*/  BAR.SYNC.DEFER_BLOCKING 0x0 ;  /* 0x0000000000007b1d */ /* 0x000fec0000010000 */
[----:B------:R-:W-:Y:S04]  /*4ace0*/  STL [R1+0x1688], R9 ;  /* 0x0016880901007387 */ /* 0x000fe80000100800 */
[----:B--2---:R-:W-:Y:S01]  /*4acf0*/  STSM.16.M88.4 [R0], R16 ;  /* 0x0000001000007844 */ /* 0x004fe20000000200 */
[----:B------:R-:W-:Y:S06]  /*4ad00*/  BAR.SYNC.DEFER_BLOCKING 0x0 ;  /* 0x0000000000007b1d */ /* 0x000fec0000010000 */
[----:B------:R-:W0:Y:S02]  /*4ad10*/  LDS.128 R16, [R3] ;  /* 0x0000000003107984 */ /* 0x000e240000000c00 */
[----:B------:R-:W-:Y:S06]  /*4ad20*/  BAR.SYNC.DEFER_BLOCKING 0x0 ;  /* 0x0000000000007b1d */ /* 0x000fec0000010000 */
[----:B0-----:R-:W-:Y:S04]  /*4ad30*/  STL.64 [R1+0xe0], R16 ;  /* 0x0000e01001007387 */ /* 0x001fe80000100a00 */
[----:B------:R0:W-:Y:S04]  /*4ad40*/  STL.64 [R1+0xe8], R18 ;  /* 0x0000e81201007387 */ /* 0x0001e80000100a00 */
[----:B0-----:R-:W2:Y:S04]  /*4ad50*/  LDL.LU.64 R18, [R1+0x1840] ;  /* 0x0018400001127983 */ /* 0x001ea80000300a00 */
[----:B------:R-:W3:Y:S04]  /*4ad60*/  LDL.LU.64 R16, [R1+0x1838] ;  /* 0x0018380001107983 */ /* 0x000ee80000300a00 */
[----:B------:R0:W-:Y:S01]  /*4ad70*/  STSM.16.M88.4 [R0], R24 ;  /* 0x0000001800007844 */ /* 0x0001e20000000200 */
[----:B---3--:R-:W-:-:S03]  /*4ad80*/  PRMT R5, R17, 0x5210, R22 ;  /* 0x0000521011057816 */ /* 0x008fc60000000016 */
[----:B------:R-:W3:Y:S01]  /*4ad90*/  LDL.LU R17, [R1+0x8c] ;  /* 0x00008c0001117983 */ /* 0x000ee20000300800 */
[----:B0-----:R-:W-:-:S03]  /*4ada0*/  LOP3.LUT R24, R16, 0xffff, RZ, 0xc0, !PT ;  /* 0x0000ffff10187812 */ /* 0x001fc600078ec0ff */
[----:B------:R-:W3:Y:S01]  /*4adb0*/  LDL.LU R16, [R1+0x90] ;  /* 0x0000900001107983 */ /* 0x000ee20000300800 */
[----:B--2---:R-:W-:Y:S02]  /*4adc0*/  PRMT R6, R19, 0x5210, R21 ;  /* 0x0000521013067816 */ /* 0x004fe40000000015 */
[----:B------:R-:W-:Y:S01]  /*4add0*/  PRMT R7, R18, 0x5210, R20 ;  /* 0x0000521012077816 */ /* 0x000fe20000000014 */
[----:B------:R-:W-:Y:S01]  /*4ade0*/  IMAD.MOV.U32 R19, RZ, RZ, R5 ;  /* 0x000000ffff137224 */ /* 0x000fe200078e0005 */
[----:B------:R-:W-:Y:S02]  /*4adf0*/  LOP3.LUT R25, R15, 0xffff, RZ, 0xc0, !PT ;  /* 0x0000ffff0f197812 */ /* 0x000fe400078ec0ff */
[----:B------:R-:W-:Y:S02]  /*4ae00*/  LOP3.LUT R26, R14, 0xffff, RZ, 0xc0, !PT ;  /* 0x0000ffff0e1a7812 */ /* 0x000fe400078ec0ff */
[----:B----4-:R-:W-:Y:S01]  /*4ae10*/  LOP3.LUT R27, R13, 0xffff, RZ, 0xc0, !PT ;  /* 0x0000ffff0d1b7812 */ /* 0x010fe200078ec0ff */
[----:B------:R-:W-:Y:S06]  /*4ae20*/  BAR.SYNC.DEFER_BLOCKING 0x0 ;  /* 0x0000000000007b1d */ /* 0x000fec0000010000 */
[----:B---3--:R0:W-:Y:S04]  /*4ae30*/  STL.64 [R1+0x1820], R16 ;  /* 0x0018201001007387 */ /* 0x0081e80000100a00 */
[----:B0-----:R-:W2:Y:S01]  /*4ae40*/  LDL.LU R16, [R1+0x30] ;  /* 0x0000300001107983 */ /* 0x001ea20000300800 */
[----:B------:R-:W-:-:S02]  /*4ae50*/  IMAD.MOV.U32 R18, RZ, RZ, R6 ;  /* 0x000000ffff127224 */ /* 0x000fc400078e0006 */
[----:B------:R-:W-:-:S03]  /*4ae60*/  IMAD.MOV.U32 R17, RZ, RZ, R7 ;  /* 0x000000ffff117224 */ /* 0x000fc600078e0007 */
[----:B------:R-:W-:Y:S01]  /*4ae70*/  STL.64 [R1+0x1830], R18 ;  /* 0x0018301201007387 */ /* 0x000fe20000100a00 */
[----:B------:R-:W-:Y:S02]  /*4ae80*/  PRMT R21, R4, 0x4210, R25 ;  /* 0x0000421004157816 */ /* 0x000fe40000000019 */
[----:B------:R-:W-:Y:S02]  /*4ae90*/  PRMT R22, R11, 0x4210, R26 ;  /* 0x000042100b167816 */ /* 0x000fe4000000001a */
[----:B------:R-:W-:Y:S01]  /*4aea0*/  PRMT R23, R10, 0x4210, R27 ;  /* 0x000042100a177816 */ /* 0x000fe2000000001b */
[----:B--2---:R-:W-:Y:S04]  /*4aeb0*/  STL.64 [R1+0x1828], R16 ;  /* 0x0018281001007387 */ /* 0x004fe80000100a00 */
[----:B------:R-:W0:Y:S04]  /*4aec0*/  LDS.128 R16, [R3] ;  /* 0x0000000003107984 */ /* 0x000e280000000c00 */
[----:B------:R-:W2:Y:S04]  /*4aed0*/  LDL.LU R4, [R1+0x94] ;  /* 0x0000940001047983 */ /* 0x000ea80000300800 */
[----:B------:R-:W3:Y:S04]  /*4aee0*/  LDL.LU R15, [R1+0x7c] ;  /* 0x00007c00010f7983 */ /* 0x000ee80000300800 */
[----:B------:R-:W4:Y:S04]  /*4aef0*/  LDL.LU R14, [R1+0x1410] ;  /* 0x00141000010e7983 */ /* 0x000f280000300800 */
[----:B------:R-:W4:Y:S04]  /*4af00*/  LDL.LU R13, [R1+0x140c] ;  /* 0x00140c00010d7983 */ /* 0x000f280000300800 */
[----:B0-----:R-:W-:Y:S01]  /*4af10*/  STL [R1+0xd4], R17 ;  /* 0x0000d41101007387 */ /* 0x001fe20000100800 */
[----:B------:R-:W-:-:S02]  /*4af20*/  IMAD.MOV.U32 R11, RZ, RZ, R18 ;  /* 0x000000ffff0b7224 */ /* 0x000fc400078e0012 */
[----:B------:R-:W-:Y:S01]  /*4af30*/  IMAD.MOV.U32 R10, RZ, RZ, R16 ;  /* 0x000000ffff0a7224 */ /* 0x000fe200078e0010 */
[----:B------:R0:W-:Y:S04]  /*4af40*/  STL [R1+0xdc], R19 ;  /* 0x0000dc1301007387 */ /* 0x0001e80000100800 */
[----:B0-----:R-:W2:Y:S04]  /*4af50*/  LDL.LU.64 R18, [R1+0x1830] ;  /* 0x0018300001127983 */ /* 0x001ea80000300a00 */
[----:B------:R-:W2:Y:S01]  /*4af60*/  LDL.LU.64 R16, [R1+0x1828] ;  /* 0x0018280001107983 */ /* 0x000ea20000300a00 */
[----:B------:R-:W-:Y:S01]  /*4af70*/  BAR.SYNC.DEFER_BLOCKING 0x0 ;  /* 0x0000000000007b1d */ /* 0x000fe20000010000 */
[----:B------:R-:W-:-:S05]  /*4af80*/  PRMT R20, R12, 0x4210, R24 ;  /* 0x000042100c147816 */ /* 0x000fca0000000018 */
[----:B------:R-:W-:Y:S04]  /*4af90*/  STL [R1+0x1650], R11 ;  /* 0x0016500b01007387 */ /* 0x000fe80000100800 */
[----:B------:R-:W4:Y:S04]  /*4afa0*/  LDL.LU R8, [R1+0x13c0] ;  /* 0x0013c00001087983 */ /* 0x000f280000300800 */
[----:B------:R-:W4:Y:S04]  /*4afb0*/  LDL.LU R6, [R1+0x13bc] ;  /* 0x0013bc0001067983 */ /* 0x000f280000300800 */
[----:B------:R-:W4:Y:S04]  /*4afc0*/  LDL.LU R12, [R1+0x123c] ;  /* 0x00123c00010c7983 */ /* 0x000f280000300800 */
[----:B--2---:R-:W-:Y:S01]  /*4afd0*/  STSM.16.M88.4 [R0], R16 ;  /* 0x0000001000007844 */ /* 0x004fe20000000200 */
[----:B------:R-:W-:Y:S06]  /*4afe0*/  BAR.SYNC.DEFER_BLOCKING 0x0 ;  /* 0x0000000000007b1d */ /* 0x000fec0000010000 */
[----:B------:R-:W0:Y:S02]  /*4aff0*/  LDS.128 R16, [R3] ;  /* 0x0000000003107984 */ /* 0x000e240000000c00 */
[----:B------:R-:W-:Y:S06]  /*4b000*/  BAR.SYNC.DEFER_BLOCKING 0x0 ;  /* 0x0000000000007b1d */ /* 0x000fec0000010000 */
[----:B0-----:R0:W-:Y:S01]  /*4b010*/  STL [R1+0xc4], R17 ;  /* 0x0000c41101007387 */ /* 0x0011e20000100800 */
[----:B------:R-:W-:-:S03]  /*4b020*/  IMAD.MOV.U32 R11, RZ, RZ, R16 ;  /* 0x000000ffff0b7224 */ /* 0x000fc600078e0010 */
[----:B------:R-:W-:Y:S04]  /*4b030*/  STL.64 [R1+0xc8], R18 ;  /* 0x0000c81201007387 */ /* 0x000fe80000100a00 */
[----:B0-----:R-:W2:Y:S04]  /*4b040*/  LDL.LU.64 R16, [R1+0x1820] ;  /* 0x0018200001107983 */ /* 0x001ea80000300a00 */
[----:B------:R-:W-:Y:S04]  /*4b050*/  STSM.16.M88.4 [R0], R20 ;  /* 0x0000001400007844 */ /* 0x000fe80000000200 */
[----:B------:R0:W-:Y:S04]  /*4b060*/  STL.64 [R1+0x1658], R10 ;  /* 0x0016580a01007387 */ /* 0x0001e80000100a00 */
[----:B0-----:R-:W2:Y:S01]  /*4b070*/  LDL.LU R10, [R1+0x14a4] ;  /* 0x0014a400010a7983 */ /* 0x001ea20000300800 */
[----:B------:R-:W-:-:S02]  /*4b080*/  PRMT R22, R4, 0x5210, R26 ;  /* 0x0000521004167816 */ /* 0x000fc4000000001a */
[----:B---3--:R-:W-:Y:S02]  /*4b090*/  PRMT R23, R15, 0x5210, R27 ;  /* 0x000052100f177816 */ /* 0x008fe4000000001b */
[----:B----4-:R-:W-:Y:S02]  /*4b0a0*/  LOP3.LUT R29, R14, 0xffff, RZ, 0xc0, !PT ;  /* 0x0000ffff0e1d7812 */ /* 0x010fe400078ec0ff */
[----:B------:R-:W-:Y:S01]  /*4b0b0*/  LOP3.LUT R28, R13, 0xffff, RZ, 0xc0, !PT ;  /* 0x0000ffff0d1c7812 */ /* 0x000fe200078ec0ff */
[----:B------:R-:W-:Y:S01]  /*4b0c0*/  BAR.SYNC.DEFER_BLOCKING 0x0 ;  /* 0x0000000000007b1d */ /* 0x000fe20000010000 */
[----:B--2---:R-:W-:-:S05]  /*4b0d0*/  PRMT R20, R17, 0x5210, R24 ;  /* 0x0000521011147816 */ /* 0x004fca0000000018 */
[----:B------:R-:W2:Y:S01]  /*4b0e0*/  LDL.LU R24, [R1+0x14ac] ;  /* 0x0014ac0001187983 */ /* 0x000ea20000300800 */
[----:B------:R-:W-:-:S03]  /*4b0f0*/  PRMT R21, R16, 0x5210, R25 ;  /* 0x0000521010157816 */ /* 0x000fc60000000019 */
[----:B------:R-:W3:Y:S04]  /*4b100*/  LDL.LU R25, [R1+0x14a8] ;  /* 0x0014a80001197983 */ /* 0x000ee80000300800 */
[----:B------:R-:W4:Y:S04]  /*4b110*/  LDL.LU R11, [R1+0x9c] ;  /* 0x00009c00010b7983 */ /* 0x000f280000300800 */
[----:B------:R-:W4:Y:S04]  /*4b120*/  LDL.LU R9, [R1+0x188] ;  /* 0x0001880001097983 */ /* 0x000f280000300800 */
[----:B------:R-:W4:Y:S04]  /*4b130*/  LDL.LU R18, [R1+0x98] ;  /* 0x0000980001127983 */ /* 0x000f280000300800 */
[----:B------:R-:W4:Y:S04]  /*4b140*/  LDL.LU R19, [R1+0x184] ;  /* 0x0001840001137983 */ /* 0x000f280000300800 */
[----:B------:R-:W4:Y:S04]  /*4b150*/  LDL.LU R17, [R1+0x1428] ;  /* 0x0014280001117983 */ /* 0x000f280000300800 */
[----:B------:R-:W4:Y:S04]  /*4b160*/  LDL.LU R4, [R1+0x1424] ;  /* 0x0014240001047983 */ /* 0x000f280000300800 */
[----:B------:R-:W-:Y:S04]  /*4b170*/  STL.64 [R1+0x1818], R22 ;  /* 0x0018181601007387 */ /* 0x000fe80000100a00 */
[----:B------:R-:W-:Y:S04]  /*4b180*/  STL.64 [R1+0x1810], R20 ;  /* 0x0018101401007387 */ /* 0x000fe80000100a00 */
[----:B------:R-:W0:Y:S04]  /*4b190*/  LDS.128 R20, [R3] ;  /* 0x0000000003147984 */ /* 0x000e280000000c00 */
[----:B------:R-:W4:Y:S04]  /*4b1a0*/  LDL.LU R7, [R1+0x13d8] ;  /* 0x0013d80001077983 */ /* 0x000f280000300800 */
[----:B------:R-:W4:Y:S04]  /*4b1b0*/  LDL.LU R5, [R1+0x13d4] ;  /* 0x0013d40001057983 */ /* 0x000f280000300800 */
[----:B------:R-:W4:Y:S04]  /*4b1c0*/  LDL.LU R16, [R1+0x14b8] ;  /* 0x0014b80001107983 */ /* 0x000f280000300800 */
[----:B------:R-:W4:Y:S04]  /*4b1d0*/  LDL.LU R15, [R1+0x14b4] ;  /* 0x0014b400010f7983 */ /* 0x000f280000300800 */
[----:B------:R-:W4:Y:S04]  /*4b1e0*/  LDL.LU R14, [R1+0x14b0] ;  /* 0x0014b000010e7983 */ /* 0x000f280000300800 */
[----:B------:R-:W4:Y:S04]  /*4b1f0*/  LDL.LU R13, [R1+0x1230] ;  /* 0x00123000010d7983 */ /* 0x000f280000300800 */
[----:B0-----:R-:W-:Y:S04]  /*4b200*/  STL.64 [R1+0xb0], R20 ;  /* 0x0000b01401007387 */ /* 0x001fe80000100a00 */
[----:B------:R0:W-:Y:S04]  /*4b210*/  STL.64 [R1+0xb8], R22 ;  /* 0x0000b81601007387 */ /* 0x0001e80000100a00 */
[----:B0-----:R-:W4:Y:S04]  /*4b220*/  LDL.LU.64 R22, [R1+0x1818] ;  /* 0x0018180001167983 */ /* 0x001f280000300a00 */
[----:B------:R-:W4:Y:S01]  /*4b230*/  LDL.LU.64 R20, [R1+0x1810] ;  /* 0x0018100001147983 */ /* 0x000f220000300a00 */
[----:B------:R-:W-:Y:S01]  /*4b240*/  BAR.SYNC.DEFER_BLOCKING 0x0 ;  /* 0x0000000000007b1d */ /* 0x000fe20000010000 */
[----:B------:R-:W-:-:S02]  /*4b250*/  LOP3.LUT R8, R8, 0xffff, RZ, 0xc0, !PT ;  /* 0x0000ffff08087812 */ /* 0x000fc400078ec0ff */
[----:B------:R-:W-:Y:S02]  /*4b260*/  LOP3.LUT R6, R6, 0xffff, RZ, 0xc0, !PT ;  /* 0x0000ffff06067812 */ /* 0x000fe400078ec0ff */
[----:B------:R-:W-:Y:S02]  /*4b270*/  PRMT R26, R10, 0x4210, R8 ;  /* 0x000042100a1a7816 */ /* 0x000fe40000000008 */
[----:B------:R-:W-:Y:S02]  /*4b280*/  PRMT R27, R12, 0x4210, R6 ;  /* 0x000042100c1b7816 */ /* 0x000fe40000000006 */
[--C-:B--2---:R-:W-:Y:S02]  /*4b290*/  PRMT R24, R24, 0x4210, R29.reuse ;  /* 0x0000421018187816 */ /* 0x104fe4000000001d */
[----:B---3--:R-:W-:Y:S01]  /*4b2a0*/  PRMT R25, R25, 0x4210, R28 ;  /* 0x0000421019197816 */ /* 0x008fe2000000001c */
[----:B----4-:R-:W-:Y:S01]  /*4b2b0*/  STSM.16.M88.4 [R0], R20 ;  /* 0x0000001400007844 */ /* 0x010fe20000000200 */
[----:B------:R-:W-:Y:S06]  /*4b2c0*/  BAR.SYNC.DEFER_BLOCKING 0x0 ;  /* 0x0000000000007b1d */ /* 0x000fec0000010000 */
[----:B------:R-:W0:Y:S02]  /*4b2d0*/  LDS.128 R20, [R3] ;  /* 0x0000000003147984 */ /* 0x000e240000000c00 */
[----:B------:R-:W-:Y:S06]  /*4b2e0*/  BAR.SYNC.DEFER_BLOCKING 0x0 ;  /* 0x0000000000007b1d */ /* 0x000fec0000010000 */
[----:B------:R-:W-:Y:S04]  /*4b2f0*/  STSM.16.M88.4 [R0], R24 ;  /* 0x0000001800007844 */ /* 0x000fe80000000200 */
[----:B0-----:R0:W-:Y:S04]  /*4b300*/  STL [R1+0xa4], R21 ;  /* 0x0000a41501007387 */ /* 0x0011e80000100800 */
[----:B------:R1:W-:Y:S01]  /*4b310*/  STL.64 [R1+0xa8], R22 ;  /* 0x0000a81601007387 */ /* 0x0003e20000100a00 */
[----:B------:R-:W-:Y:S01]  /*4b320*/  IMAD.MOV.U32 R12, RZ, RZ, R20 ;  /* 0x000000ffff0c7224 */ /* 0x000fe200078e0014 */
[----:B------:R-:W-:-:S02]  /*4b330*/  PRMT R20, R9, 0x5210, R29 ;  /* 0x0000521009147816 */ /* 0x000fc4000000001d */
[----:B0-----:R-:W-:Y:S02]  /*4b340*/  PRMT R21, R11, 0x5210, R28 ;  /* 0x000052100b157816 */ /* 0x001fe4000000001c */
[----:B------:R-:W-:Y:S02]  /*4b350*/  LOP3.LUT R28, R17, 0xffff, RZ, 0xc0, !PT ;  /* 0x0000ffff111c7812 */ /* 0x000fe400078ec0ff */
[----:B-1----:R-:W-:Y:S01]  /*4b360*/  PRMT R22, R18, 0x5210, R8 ;  /* 0x0000521012167816 */ /* 0x002fe20000000008 */
[----:B------:R-:W-:Y:S01]  /*4b370*/  BAR.SYNC.DEFER_BLOCKING 0x0 ;  /* 0x0000000000007b1d */ /* 0x000fe20000010000 */
[----:B------:R-:W-:Y:S02]  /*4b380*/  PRMT R23, R19, 0x5210, R6 ;  /* 0x0000521013177816 */ /* 0x000fe40000000006 */
[----:B------:R-:W-:-:S03]  /*4b390*/  LOP3.LUT R6, R4, 0xffff, RZ, 0xc0, !PT ;  /* 0x0000ffff04067812 */ /* 0x000fc600078ec0ff */
[----:B------:R-:W2:Y:S04]  /*4b3a0*/  LDL.LU R18, [R1+0x190] ;  /* 0x0001900001127983 */ /* 0x000ea80000300800 */
[----:B------:R-:W3:Y:S04]  /*4b3b0*/  LDL.LU R19, [R1+0x18c] ;  /* 0x00018c0001137983 */ /* 0x000ee80000300800 */
[----:B------:R-:W4:Y:S04]  /*4b3c0*/  LDL.LU R17, [R1+0x194] ;  /* 0x0001940001117983 */ /* 0x000f280000300800 */
[----:B------:R-:W4:Y:S04]  /*4b3d0*/  LDL.LU R4, [R1+0x180] ;  /* 0x0001800001047983 */ /* 0x000f280000300800 */
[----:B------:R-:W0:Y:S01]  /*4b3e0*/  LDS.128 R8, [R3] ;  /* 0x0000000003087984 */ /* 0x000e220000000c00 */
[----:B------:R-:W-:-:S02]  /*4b3f0*/  PRMT R24, R16, 0x4210, R28 ;  /* 0x0000421010187816 */ /* 0x000fc4000000001c */
[----:B------:R-:W-:Y:S01]  /*4b400*/  PRMT R25, R15, 0x4210, R6 ;  /* 0x000042100f197816 */ /* 0x000fe20000000006 */
[----:B------:R-:W-:Y:S06]  /*4b410*/  BAR.SYNC.DEFER_BLOCKING 0x0 ;  /* 0x0000000000007b1d */ /* 0x000fec0000010000 */
[----:B0-----:R-:W-:Y:S04]  /*4b420*/  STL.64 [R1+0x90], R8 ;  /* 0x0000900801007387 */ /* 0x001fe80000100a00 */
[----:B------:R0:W-:Y:S04]  /*4b430*/  STL [R1+0x98], R10 ;  /* 0x0000980a01007387 */ /* 0x0001e80000100800 */
[----:B------:R-:W4:Y:S04]  /*4b440*/  LDL.LU R16, [R1+0x143c] ;  /* 0x00143c0001107983 */ /* 0x000f280000300800 */
[----:B------:R-:W4:Y:S04]  /*4b450*/  LDL.LU R15, [R1+0x1438] ;  /* 0x00143800010f7983 */ /* 0x000f280000300800 */
[----:B------:R-:W-:Y:S01]  /*4b460*/  STSM.16.M88.4 [R0], R20 ;  /* 0x0000001400007844 */ /* 0x000fe20000000200 */
[----:B------:R-:W-:Y:S01]  /*4b470*/  BAR.SYNC.DEFER_BLOCKING 0x0 ;  /* 0x0000000000007b1d */ /* 0x000fe20000010000 */
[----:B------:R-:W-:-:S02]  /*4b480*/  LOP3.LUT R29, R7, 0xffff, RZ, 0xc0, !PT ;  /* 0x0000ffff071d7812 */ /* 0x000fc400078ec0ff */
[----:B------:R-:W-:-:S03]  /*4b490*/  LOP3.LUT R5, R5, 0xffff, RZ, 0xc0, !PT ;  /* 0x0000ffff05057812 */ /* 0x000fc600078ec0ff */
[----:B0-----:R-:W4:Y:S04]  /*4b4a0*/  LDL.LU R10, [R1+0x13ec] ;  /* 0x0013ec00010a7983 */ /* 0x001f280000300800 */
[----:B------:R-:W0:Y:S01]  /*4b4b0*/  LDS.128 R20, [R3] ;  /* 0x0000000003147984 */ /* 0x000e220000000c00 */
[----:B------:R-:W-:Y:S02]  /*4b4c0*/  PRMT R26, R14, 0x4210, R29 ;  /* 0x000042100e1a7816 */ /* 0x000fe4000000001d */
[----:B------:R-:W-:Y:S01]  /*4b4d0*/  PRMT R27, R13, 0x4210, R5 ;  /* 0x000042100d1b7816 */ /* 0x000fe20000000005 */
[----:B------:R-:W-:Y:S01]  /*4b4e0*/  BAR.SYNC.DEFER_BLOCKING 0x0 ;  /* 0x0000000000007b1d */ /* 0x000fe20000010000 */
[----:B------:R-:W-:-:S05]  /*4b4f0*/  IMAD.MOV.U32 R13, RZ, RZ, R11 ;  /* 0x000000ffff0d7224 */ /* 0x000fca00078e000b */
[----:B------:R-:W4:Y:S04]  /*4b500*/  LDL.LU R9, [R1+0x13e8] ;  /* 0x0013e80001097983 */ /* 0x000f280000300800 */
[----:B------:R-:W-:Y:S04]  /*4b510*/  STSM.16.M88.4 [R0], R24 ;  /* 0x0000001800007844 */ /* 0x000fe80000000200 */
[----:B------:R1:W-:Y:S01]  /*4b520*/  STL.64 [R1+0x1620], R12 ;  /* 0x0016200c01007387 */ /* 0x0003e20000100a00 */
[----:B0-----:R-:W-:-:S03]  /*4b530*/  IMAD.MOV.U32 R14, RZ, RZ, R23 ;  /* 0x000000ffff0e7224 */ /* 0x001fc600078e0017 */
[----:B-1----:R-:W4:Y:S04]  /*4b540*/  LDL.LU R12, [R1+0x1244] ;  /* 0x00124400010c7983 */ /* 0x002f280000300800 */
[----:B------:R2:W-:Y:S04]  /*4b550*/  STL.64 [R1+0x80], R20 ;  /* 0x0000801401007387 */ /* 0x0005e80000100a00 */
[----:B------:R3:W-:Y:S04]  /*4b560*/  STL [R1+0x88], R22 ;  /* 0x0000881601007387 */ /* 0x0007e80000100800 */
[----:B------:R-:W4:Y:S04]  /*4b570*/  LDL.LU R25, [R1+0x14c4] ;  /* 0x0014c40001197983 */ /* 0x000f280000300800 */
[----:B------:R-:W4:Y:S04]  /*4b580*/  LDL.LU R26, [R1+0x14c0] ;  /* 0x0014c000011a7983 */ /* 0x000f280000300800 */
[----:B------:R-:W4:Y:S04]  /*4b590*/  LDL.LU R27, [R1+0x14bc] ;  /* 0x0014bc00011b7983 */ /* 0x000f280000300800 */
[----:B------:R-:W4:Y:S04]  /*4b5a0*/  LDL.LU R13, [R1+0x198] ;  /* 0x00019800010d7983 */ /* 0x000f280000300800 */
[----:B------:R-:W4:Y:S01]  /*4b5b0*/  LDL.LU R8, [R1+0x8d0] ;  /* 0x0008d00001087983 */ /* 0x000f220000300800 */
[----:B--2---:R-:W-:-:S02]  /*4b5c0*/  PRMT R20, R18, 0x5210, R28 ;  /* 0x0000521012147816 */ /* 0x004fc4000000001c */
[----:B---3--:R-:W-:Y:S02]  /*4b5d0*/  PRMT R22, R19, 0x5210, R29 ;  /* 0x0000521013167816 */ /* 0x008fe4000000001d */
[----:B----4-:R-:W-:Y:S02]  /*4b5e0*/  PRMT R21, R17, 0x5210, R6 ;  /* 0x0000521011157816 */ /* 0x010fe40000000006 */
[----:B------:R-:W-:-:S05]  /*4b5f0*/  PRMT R23, R4, 0x5210, R5 ;  /* 0x0000521004177816 */ /* 0x000fca0000000005 */
[----:B------:R-:W-:Y:S04]  /*4b600*/  STL.64 [R1+0x1808], R22 ;  /* 0x0018081601007387 */ /* 0x000fe80000100a00 */
[----:B------:R-:W-:Y:S01]  /*4b610*/  STL.64 [R1+0x1800], R20 ;  /* 0x0018001401007387 */ /* 0x000fe20000100a00 */
[----:B------:R-:W-:Y:S06]  /*4b620*/  BAR.SYNC.DEFER_BLOCKING 0x0 ;  /* 0x0000000000007b1d */ /* 0x000fec0000010000 */
[----:B------:R-:W2:Y:S04]  /*4b630*/  LDL.LU R11, [R1+0x19c] ;  /* 0x00019c00010b7983 */ /* 0x000ea80000300800 */
[----:B------:R-:W3:Y:S04]  /*4b640*/  LDL.LU R6, [R1+0x8d4] ;  /* 0x0008d40001067983 */ /* 0x000ee80000300800 */
[----:B------:R-:W4:Y:S04]  /*4b650*/  LDL.LU R7, [R1+0x1454] ;  /* 0x0014540001077983 */ /* 0x000f280000300800 */
[----:B------:R-:W2:Y:S04]  /*4b660*/  LDL.LU R5, [R1+0x144c] ;  /* 0x00144c0001057983 */ /* 0x000ea80000300800 */
[----:B------:R-:W0:Y:S04]  /*4b670*/  LDS.128 R20, [R3] ;  /* 0x0000000003147984 */ /* 0x000e280000000c00 */
[----:B------:R-:W3:Y:S04]  /*4b680*/  LDL.LU R18, [R1+0x1408] ;  /* 0x0014080001127983 */ /* 0x000ee80000300800 */
[----:B------:R-:W4:Y:S04]  /*4b690*/  LDL.LU R19, [R1+0x1404] ;  /* 0x0014040001137983 */ /* 0x000f280000300800 */
[----:B------:R-:W4:Y:S01]  /*4b6a0*/  LDL.LU R4, [R1+0x14d0] ;  /* 0x0014d00001047983 */ /* 0x000f220000300800 */
[----:B------:R-:W-:-:S03]  /*4b6b0*/  LOP3.LUT R29, R16, 0xffff, RZ, 0xc0, !PT ;  /* 0x0000ffff101d7812 */ /* 0x000fc600078ec0ff */
[----:B------:R-:W4:Y:S01]  /*4b6c0*/  LDL.LU R17, [R1+0x14cc] ;  /* 0x0014cc0001117983 */ /* 0x000f220000300800 */
[----:B------:R-:W-:-:S03]  /*4b6d0*/  LOP3.LUT R28, R15, 0xffff, RZ, 0xc0, !PT ;  /* 0x0000ffff0f1c7812 */ /* 0x000fc600078ec0ff */
[----:B------:R-:W4:Y:S04]  /*4b6e0*/  LDL.LU R16, [R1+0x14c8] ;  /* 0x0014c80001107983 */ /* 0x000f280000300800 */
[----:B------:R-:W4:Y:S04]  /*4b6f0*/  LDL.LU R15, [R1+0x1240] ;  /* 0x00124000010f7983 */ /* 0x000f280000300800 */
[----:B0-----:R-:W-:Y:S04]  /*4b700*/  STL.64 [R1+0x70], R20 ;  /* 0x0000701401007387 */ /* 0x001fe80000100a00 */
[----:B------:R0:W-:Y:S04]  /*4b710*/  STL.64 [R1+0x78], R22 ;  /* 0x0000781601007387 */ /* 0x0001e80000100a00 */
[----:B0-----:R-:W2:Y:S04]  /*4b720*/  LDL.LU.64 R22, [R1+0x1808] ;  /* 0x0018080001167983 */ /* 0x001ea80000300a00 */
[----:B------:R-:W2:Y:S01]  /*4b730*/  LDL.LU.64 R20, [R1+0x1800] ;  /* 0x0018000001147983 */ /* 0x000ea20000300a00 */
[----:B------:R-:W-:Y:S01]  /*4b740*/  BAR.SYNC.DEFER_BLOCKING 0x0 ;  /* 0x0000000000007b1d */ /* 0x000fe20000010000 */
[----:B------:R-:W-:-:S02]  /*4b750*/  LOP3.LUT R10, R10, 0xffff, RZ, 0xc0, !PT ;  /* 0x0000ffff0a0a7812 */ /* 0x000fc400078ec0ff */
[----:B------:R-:W-:Y:S02]  /*4b760*/  LOP3.LUT R9, R9, 0xffff, RZ, 0xc0, !PT ;  /* 0x0000ffff09097812 */ /* 0x000fe400078ec0ff */
[----:B------:R-:W-:Y:S02]  /*4b770*/  PRMT R24, R25, 0x4210, R29 ;  /* 0x0000421019187816 */ /* 0x000fe4000000001d */
[----:B------:R-:W-:Y:S02]  /*4b780*/  PRMT R25, R26, 0x4210, R28 ;  /* 0x000042101a197816 */ /* 0x000fe4000000001c */
[----:B------:R-:W-:Y:S02]  /*4b790*/  PRMT R26, R27, 0x4210, R10 ;  /* 0x000042101b1a7816 */ /* 0x000fe4000000000a */
[----:B------:R-:W-:Y:S01]  /*4b7a0*/  PRMT R27, R12, 0x4210, R9 ;  /* 0x000042100c1b7816 */ /* 0x000fe20000000009 */
[----:B--2---:R-:W-:Y:S01]  /*4b7b0*/  STSM.16.M88.4 [R0], R20 ;  /* 0x0000001400007844 */ /* 0x004fe20000000200 */
[----:B------:R-:W-:Y:S06]  /*4b7c0*/  BAR.SYNC.DEFER_BLOCKING 0x0 ;  /* 0x0000000000007b1d */ /* 0x000fec0000010000 */
[----:B------:R-:W0:Y:S02]  /*4b7d0*/  LDS.128 R20, [R3] ;  /* 0x0000000003147984 */ /* 0x000e240000000c00 */
[----:B------:R-:W-:Y:S06]  /*4b7e0*/  BAR.SYNC.DEFER_BLOCKING 0x0 ;  /* 0x0000000000007b1d */ /* 0x000fec0000010000 */
[----:B------:R-:W-:Y:S04]  /*4b7f0*/  STSM.16.M88.4 [R0], R24 ;  /* 0x0000001800007844 */ /* 0x000fe80000000200 */
[----:B0-----:R0:W-:Y:S04]  /*4b800*/  STL.64 [R1+0x60], R20 ;  /* 0x0000601401007387 */ /* 0x0011e80000100a00 */
[----:B------:R1:W-:Y:S04]  /*4b810*/  STL.64 [R1+0x68], R22 ;  /* 0x0000681601007387 */ /* 0x0003e80000100a00 */
[----:B------:R-:W2:Y:S01]  /*4b820*/  LDL.LU R12, [R1+0x8f8] ;  /* 0x0008f800010c7983 */ /* 0x000ea20000300800 */
[----:B0-----:R-:W-:-:S02]  /*4b830*/  PRMT R20, R8, 0x5210, R29 ;  /* 0x0000521008147816 */ /* 0x001fc4000000001d */
[----:B---3--:R-:W-:Y:S02]  /*4b840*/  LOP3.LUT R29, R18, 0xffff, RZ, 0xc0, !PT ;  /* 0x0000ffff121d7812 */ /* 0x008fe400078ec0ff */
[----:B-1----:R-:W-:Y:S02]  /*4b850*/  PRMT R23, R6, 0x5210, R9 ;  /* 0x0000521006177816 */ /* 0x002fe40000000009 */
[----:B------:R-:W-:Y:S02]  /*4b860*/  LOP3.LUT R9, R5, 0xffff, RZ, 0xc0, !PT ;  /* 0x0000ffff05097812 */ /* 0x000fe400078ec0ff */
[----:B----4-:R-:W-:Y:S02]  /*4b870*/  LOP3.LUT R6, R19, 0xffff, RZ, 0xc0, !PT ;  /* 0x0000ffff13067812 */ /* 0x010fe400078ec0ff */
[----:B------:R-:W-:Y:S02]  /*4b880*/  PRMT R25, R17, 0x4210, R9 ;  /* 0x0000421011197816 */ /* 0x000fe40000000009 */
[----:B------:R-:W-:Y:S01]  /*4b890*/  PRMT R26, R16, 0x4210, R29 ;  /* 0x00004210101a7816 */ /* 0x000fe2000000001d */
[----:B------:R-:W-:Y:S01]  /*4b8a0*/  BAR.SYNC.DEFER_BLOCKING 0x0 ;  /* 0x0000000000007b1d */ /* 0x000fe20000010000 */
[----:B------:R-:W-:-:S02]  /*4b8b0*/  PRMT R21, R13, 0x5210, R28 ;  /* 0x000052100d157816 */ /* 0x000fc4000000001c */
[----:B------:R-:W-:-:S03]  /*4b8c0*/  PRMT R22, R11, 0x5210, R10 ;  /* 0x000052100b167816 */ /* 0x000fc6000000000a */
[----:B------:R-:W0:Y:S02]  /*4b8d0*/  LDS.128 R16, [R3] ;  /* 0x0000000003107984 */ /* 0x000e240000000c00 */
[----:B------:R-:W-:Y:S01]  /*4b8e0*/  BAR.SYNC.DEFER_BLOCKING 0x0 ;  /* 0x0000000000007b1d */ /* 0x000fe20000010000 */
[----:B------:R-:W-:-:S04]  /*4b8f0*/  LOP3.LUT R28, R7, 0xffff, RZ, 0xc0, !PT ;  /* 0x0000ffff071c7812 */ /* 0x000fc800078ec0ff */
[----:B------:R-:W-:Y:S01]  /*4b900*/  PRMT R24, R4, 0x4210, R28 ;  /* 0x0000421004187816 */ /* 0x000fe2000000001c */
[----:B------:R-:W3:Y:S04]  /*4b910*/  LDL.LU R13, [R1+0x910] ;  /* 0x00091000010d7983 */ /* 0x000ee80000300800 */
[----:B------:R-:W4:Y:S04]  /*4b920*/  LDL.LU R8, [R1+0x8fc] ;  /* 0x0008fc0001087983 */ /* 0x000f280000300800 */
[----:B------:R-:W4:Y:S04]  /*4b930*/  LDL.LU R7, [R1+0x1460] ;  /* 0x0014600001077983 */ /* 0x000f280000300800 */
[----:B------:R-:W4:Y:S04]  /*4b940*/  LDL.LU R4, [R1+0x145c] ;  /* 0x00145c0001047983 */ /* 0x000f280000300800 */
[----:B------:R-:W-:Y:S01]  /*4b950*/  STSM.16.M88.4 [R0], R20 ;  /* 0x0000001400007844 */ /* 0x000fe20000000200 */
[----:B------:R-:W-:Y:S06]  /*4b960*/  BAR.SYNC.DEFER_BLOCKING 0x0 ;  /* 0x0000000000007b1d */ /* 0x000fec0000010000 */
[----:B------:R-:W4:Y:S04]  /*4b970*/  LDL.LU R5, [R1+0x1418] ;  /* 0x0014180001057983 */ /* 0x000f280000300800 */
[----:B------:R-:W4:Y:S04]  /*4b980*/  LDL.LU R10, [R1+0x1414] ;  /* 0x00141400010a7983 */ /* 0x000f280000300800 */
[----:B------:R-:W4:Y:S04]  /*4b990*/  LDL.LU R11, [R1+0x14dc] ;  /* 0x0014dc00010b7983 */ /* 0x000f280000300800 */
[----:B0-----:R-:W-:Y:S04]  /*4b9a0*/  STL [R1+0x54], R17 ;  /* 0x0000541101007387 */ /* 0x001fe80000100800 */
[----:B------:R0:W-:Y:S04]  /*4b9b0*/  STL.64 [R1+0x58], R18 ;  /* 0x0000581201007387 */ /* 0x0001e80000100a00 */
[----:B------:R-:W1:Y:S04]  /*4b9c0*/  LDS.128 R20, [R3] ;  /* 0x0000000003147984 */ /* 0x000e680000000c00 */
[----:B0-----:R-:W4:Y:S01]  /*4b9d0*/  LDL.LU.64 R18, [R1+0x17f8] ;  /* 0x0017f80001127983 */ /* 0x001f220000300a00 */
[----:B------:R-:W-:Y:S01]  /*4b9e0*/  PRMT R27, R15, 0x4210, R6 ;  /* 0x000042100f1b7816 */ /* 0x000fe20000000006 */
[----:B------:R-:W-:Y:S01]  /*4b9f0*/  BAR.SYNC.DEFER_BLOCKING 0x0 ;  /* 0x0000000000007b1d */ /* 0x000fe20000010000 */
[----:B------:R-:W-:-:S05]  /*4ba00*/  IMAD.MOV.U32 R15, RZ, RZ, R16 ;  /* 0x000000ffff0f7224 */ /* 0x000fca00078e0010 */
[----:B------:R-:W4:Y:S04]  /*4ba10*/  LDL.LU R17, [R1+0x14d4] ;  /* 0x0014d40001117983 */ /* 0x000f280000300800 */
[----:B------:R-:W4:Y:S04]  /*4ba20*/  LDL.LU R16, [R1+0x1234] ;  /* 0x0012340001107983 */ /* 0x000f280000300800 */
[----:B------:R-:W-:Y:S04]  /*4ba30*/  STL.64 [R1+0x15c8], R14 ;  /* 0x0015c80e01007387 */ /* 0x000fe80000100a00 */
[----:B------:R0:W-:Y:S04]  /*4ba40*/  STSM.16.M88.4 [R0], R24 ;  /* 0x0000001800007844 */ /* 0x0001e80000000200 */
[----:B-1----:R2:W-:Y:S04]  /*4ba50*/  STL.64 [R1+0x40], R20 ;  /* 0x0000401401007387 */ /* 0x0025e80000100a00 */
[----:B------:R3:W-:Y:S04]  /*4ba60*/  STL.64 [R1+0x48], R22 ;  /* 0x0000481601007387 */ /* 0x0007e80000100a00 */
[----:B0-----:R-:W4:Y:S01]  /*4ba70*/  LDL.LU R27, [R1+0x14d8] ;  /* 0x0014d800011b7983 */ /* 0x001f220000300800 */
[----:B--2---:R-:W-:-:S02]  /*4ba80*/  PRMT R20, R12, 0x5210, R28 ;  /* 0x000052100c147816 */ /* 0x004fc4000000001c */
[----:B---3--:R-:W-:Y:S02]  /*4ba90*/  PRMT R22, R13, 0x5210, R29 ;  /* 0x000052100d167816 */ /* 0x008fe4000000001d */
[----:B----4-:R-:W-:Y:S02]  /*4baa0*/  PRMT R21, R8, 0x5210, R9 ;  /* 0x0000521008157816 */ /* 0x010fe40000000009 */
[----:B------:R-:W-:Y:S02]  /*4bab0*/  LOP3.LUT R28, R7, 0xffff, RZ, 0xc0, !PT ;  /* 0x0000ffff071c7812 */ /* 0x000fe400078ec0ff */
[----:B------:R-:W-:-:S05]  /*4bac0*/  PRMT R23, R19, 0x5210, R6 ;  /* 0x0000521013177816 */ /* 0x000fca0000000006 */
        /* <DEDUP_REMOVED lines=10> */
[----:B------:R-:W4:Y:S01]  /*4bb70*/  LDL.LU R6, [R1+0x1468] ;  /* 0x0014680001067983 */ /* 0x000f220000300800 */
[----:B------:R-:W-:-:S03]  /*4bb80*/  LOP3.LUT R12, R10, 0xffff, RZ, 0xc0, !PT ;  /* 0x0000ffff0a0c7812 */ /* 0x000fc600078ec0ff */
[----:B------:R-:W4:Y:S01]  /*4bb90*/  LDL.LU R7, [R1+0x1430] ;  /* 0x0014300001077983 */ /* 0x000f220000300800 */
[----:B------:R-:W-:-:S03]  /*4bba0*/  PRMT R24, R11, 0x4210, R28 ;  /* 0x000042100b187816 */ /* 0x000fc6000000001c */
[----:B------:R-:W4:Y:S04]  /*4bbb0*/  LDL.LU R4, [R1+0x142c] ;  /* 0x00142c0001047983 */ /* 0x000f280000300800 */
[----:B------:R-:W4:Y:S01]  /*4bbc0*/  LDL.LU R5, [R1+0x14e8] ;  /* 0x0014e80001057983 */ /* 0x000f220000300800 */
[----:B------:R-:W-:-:S03]  /*4bbd0*/  PRMT R25, R27, 0x4210, R19 ;  /* 0x000042101b197816 */ /* 0x000fc60000000013 */
[----:B------:R-:W4:Y:S01]  /*4bbe0*/  LDL.LU R13, [R1+0x14e4] ;  /* 0x0014e400010d7983 */ /* 0x000f220000300800 */
[----:B------:R-:W-:-:S03]  /*4bbf0*/  PRMT R26, R17, 0x4210, R29 ;  /* 0x00004210111a7816 */ /* 0x000fc6000000001d */
[----:B------:R-:W4:Y:S01]  /*4bc00*/  LDL.LU R10, [R1+0x14e0] ;  /* 0x0014e000010a7983 */ /* 0x000f220000300800 */
[----:B------:R-:W-:-:S03]  /*4bc10*/  PRMT R27, R16, 0x4210, R12 ;  /* 0x00004210101b7816 */ /* 0x000fc6000000000c */
[----:B------:R-:W4:Y:S01]  /*4bc20*/  LDL.LU R11, [R1+0x1238] ;  /* 0x00123800010b7983 */ /* 0x000f220000300800 */
[----:B------:R-:W-:Y:S06]  /*4bc30*/  BAR.SYNC.DEFER_BLOCKING 0x0 ;  /* 0x0000000000007b1d */ /* 0x000fec0000010000 */
[----:B0-----:R-:W-:Y:S01]  /*4bc40*/  STL [R1+0x30], R20 ;  /* 0x0000301401007387 */ /* 0x001fe20000100800 */
[----:B------:R-:W-:Y:S02]  /*4bc50*/  IMAD.MOV.U32 R17, RZ, RZ, R23 ;  /* 0x000000ffff117224 */ /* 0x000fe400078e0017 */
[----:B------:R-:W-:Y:S01]  /*4bc60*/  IMAD.MOV.U32 R16, RZ, RZ, R21 ;  /* 0x000000ffff107224 */ /* 0x000fe200078e0015 */
[----:B------:R0:W-:Y:S04]  /*4bc70*/  STL [R1+0x38], R22 ;  /* 0x0000381601007387 */ /* 0x0001e80000100800 */
[----:B0-----:R-:W2:Y:S04]  /*4bc80*/  LDL.LU.64 R22, [R1+0x17f0] ;  /* 0x0017f00001167983 */ /* 0x001ea80000300a00 */
[----:B------:R-:W2:Y:S04]  /*4bc90*/  LDL.LU.64 R20, [R1+0x17e8] ;  /* 0x0017e80001147983 */ /* 0x000ea80000300a00 */
[----:B------:R0:W-:Y:S04]  /*4bca0*/  STL.64 [R1+0x1568], R16 ;  /* 0x0015681001007387 */ /* 0x0001e80000100a00 */
[----:B0-----:R-:W3:Y:S04]  /*4bcb0*/  LDL.LU R17, [R1+0x914] ;  /* 0x0009140001117983 */ /* 0x001ee80000300800 */
[----:B--2---:R-:W-:Y:S01]  /*4bcc0*/  STSM.16.M88.4 [R0], R20 ;  /* 0x0000001400007844 */ /* 0x004fe20000000200 */
[----:B------:R-:W-:Y:S06]  /*4bcd0*/  BAR.SYNC.DEFER_BLOCKING 0x0 ;  /* 0x0000000000007b1d */ /* 0x000fec0000010000 */
[----:B------:R-:W0:Y:S02]  /*4bce0*/  LDS.128 R20, [R3] ;  /* 0x0000000003147984 */ /* 0x000e240000000c00 */
[----:B------:R-:W-:Y:S06]  /*4bcf0*/  BAR.SYNC.DEFER_BLOCKING 0x0 ;  /* 0x0000000000007b1d */ /* 0x000fec0000010000 */
[----:B------:R-:W-:Y:S02]  /*4bd00*/  STSM.16.M88.4 [R0], R24 ;  /* 0x0000001800007844 */ /* 0x000fe40000000200 */
[----:B------:R-:W-:Y:S06]  /*4bd10*/  BAR.SYNC.DEFER_BLOCKING 0x0 ;  /* 0x0000000000007b1d */ /* 0x000fec0000010000 */
[----:B------:R-:W1:Y:S04]  /*4bd20*/  LDS.128 R24, [R3] ;  /* 0x0000000003187984 */ /* 0x000e680000000c00 */
[----:B0-----:R3:W-:Y:S04]  /*4bd30*/  STL.64 [R1+0x20], R20 ;  /* 0x0000201401007387 */ /* 0x0017e80000100a00 */
[----:B------:R0:W-:Y:S01]  /*4bd40*/  STL.64 [R1+0x28], R22 ;  /* 0x0000281601007387 */ /* 0x0001e20000100a00 */
[----:B---3--:R-:W-:-:S02]  /*4bd50*/  PRMT R21, R17, 0x5210, R19 ;  /* 0x0000521011157816 */ /* 0x008fc40000000013 */
[----:B------:R-:W-:Y:S02]  /*4bd60*/  PRMT R20, R14, 0x5210, R28 ;  /* 0x000052100e147816 */ /* 0x000fe4000000001c */
[----:B0-----:R-:W-:Y:S02]  /*4bd70*/  PRMT R22, R15, 0x5210, R29 ;  /* 0x000052100f167816 */ /* 0x001fe4000000001d */
[----:B----4-:R-:W-:Y:S01]  /*4bd80*/  PRMT R23, R9, 0x5210, R12 ;  /* 0x0000521009177816 */ /* 0x010fe2000000000c */
[----:B------:R-:W-:Y:S01]  /*4bd90*/  BAR.SYNC.DEFER_BLOCKING 0x0 ;  /* 0x0000000000007b1d */ /* 0x000fe20000010000 */
[----:B------:R-:W-:Y:S02]  /*4bda0*/  LOP3.LUT R19, R8, 0xffff, RZ, 0xc0, !PT ;  /* 0x0000ffff08137812 */ /* 0x000fe400078ec0ff */
[----:B------:R-:W-:Y:S02]  /*4bdb0*/  LOP3.LUT R29, R6, 0xffff, RZ, 0xc0, !PT ;  /* 0x0000ffff061d7812 */ /* 0x000fe400078ec0ff */
[----:B------:R-:W-:Y:S01]  /*4bdc0*/  LOP3.LUT R28, R7, 0xffff, RZ, 0xc0, !PT ;  /* 0x0000ffff071c7812 */ /* 0x000fe200078ec0ff */
[----:B------:R-:W2:Y:S04]  /*4bdd0*/  LDL.LU R9, [R1+0x1220] ;  /* 0x0012200001097983 */ /* 0x000ea80000300800 */
[----:B------:R-:W-:Y:S01]  /*4bde0*/  STSM.16.M88.4 [R0], R20 ;  /* 0x0000001400007844 */ /* 0x000fe20000000200 */
[----:B------:R-:W-:Y:S01]  /*4bdf0*/  BAR.SYNC.DEFER_BLOCKING 0x0 ;  /* 0x0000000000007b1d */ /* 0x000fe20000010000 */
[----:B------:R-:W-:-:S05]  /*4be00*/  PRMT R12, R5, 0x4210, R19 ;  /* 0x00004210050c7816 */ /* 0x000fca0000000013 */
[----:B------:R-:W3:Y:S04]  /*4be10*/  LDL.LU R8, [R1+0x1224] ;  /* 0x0012240001087983 */ /* 0x000ee80000300800 */
[----:B------:R-:W4:Y:S04]  /*4be20*/  LDL.LU R6, [R1] ;  /* 0x0000000001067983 */ /* 0x000f280000300800 */
[----:B------:R-:W2:Y:S04]  /*4be30*/  LDL.LU R5, [R1+0x121c] ;  /* 0x00121c0001057983 */ /* 0x000ea80000300800 */
[----:B------:R-:W4:Y:S04]  /*4be40*/  LDL.LU R7, [R1+0x1f0] ;  /* 0x0001f00001077983 */ /* 0x000f280000300800 */
[----:B-1----:R-:W-:Y:S04]  /*4be50*/  STL.64 [R1+0x1550], R24 ;  /* 0x0015501801007387 */ /* 0x002fe80000100a00 */
[----:B------:R-:W-:Y:S04]  /*4be60*/  STL.64 [R1+0x1520], R26 ;  /* 0x0015201a01007387 */ /* 0x000fe80000100a00 */
[----:B------:R0:W1:Y:S04]  /*4be70*/  LDS.128 R20, [R3] ;  /* 0x0000000003147984 */ /* 0x0000680000000c00 */
[----:B0-----:R-:W3:Y:S01]  /*4be80*/  LDL.LU R3, [R1+0x1e0] ;  /* 0x0001e00001037983 */ /* 0x001ee20000300800 */
[----:B------:R-:W-:-:S02]  /*4be90*/  LOP3.LUT R4, R4, 0xffff, RZ, 0xc0, !PT ;  /* 0x0000ffff04047812 */ /* 0x000fc400078ec0ff */
[----:B------:R-:W-:Y:S02]  /*4bea0*/  PRMT R13, R13, 0x4210, R29 ;  /* 0x000042100d0d7816 */ /* 0x000fe4000000001d */
[----:B------:R-:W-:Y:S01]  /*4beb0*/  PRMT R14, R10, 0x4210, R28 ;  /* 0x000042100a0e7816 */ /* 0x000fe2000000001c */
[----:B------:R-:W-:Y:S06]  /*4bec0*/  BAR.SYNC.DEFER_BLOCKING 0x0 ;  /* 0x0000000000007b1d */ /* 0x000fec0000010000 */
[----:B---3--:R0:W-:Y:S04]  /*4bed0*/  STL.64 [R1+0x17b8], R2 ;  /* 0x0017b80201007387 */ /* 0x0081e80000100a00 */
[----:B0-----:R-:W3:Y:S04]  /*4bee0*/  LDL.LU.64 R2, [R1+0xf80] ;  /* 0x000f800001027983 */ /* 0x001ee80000300a00 */
[----:B-1----:R-:W-:Y:S04]  /*4bef0*/  STL.64 [R1+0x1540], R20 ;  /* 0x0015401401007387 */ /* 0x002fe80000100a00 */
[----:B------:R0:W-:Y:S04]  /*4bf00*/  STL.64 [R1+0x1528], R22 ;  /* 0x0015281601007387 */ /* 0x0001e80000100a00 */
[----:B0-----:R-:W2:Y:S04]  /*4bf10*/  LDL.LU.64 R22, [R1+0xf70] ;  /* 0x000f700001167983 */ /* 0x001ea80000300a00 */
[----:B------:R-:W4:Y:S04]  /*4bf20*/  LDL.LU.64 R20, [R1+0xf68] ;  /* 0x000f680001147983 */ /* 0x000f280000300a00 */
[----:B--2---:R-:W-:Y:S04]  /*4bf30*/  STL.64 [R1+0x17c8], R22 ;  /* 0x0017c81601007387 */ /* 0x004fe80000100a00 */
[----:B----4-:R0:W-:Y:S04]  /*4bf40*/  STL.64 [R1+0x17c0], R20 ;  /* 0x0017c01401007387 */ /* 0x0101e80000100a00 */
[----:B------:R-:W2:Y:S04]  /*4bf50*/  LDL.LU.64 R26, [R1+0xf60] ;  /* 0x000f6000011a7983 */ /* 0x000ea80000300a00 */
[----:B------:R-:W4:Y:S01]  /*4bf60*/  LDL.LU.64 R24, [R1+0xf58] ;  /* 0x000f580001187983 */ /* 0x000f220000300a00 */
[----:B------:R-:W-:-:S05]  /*4bf70*/  PRMT R15, R11, 0x4210, R4 ;  /* 0x000042100b0f7816 */ /* 0x000fca0000000004 */
[----:B------:R1:W-:Y:S01]  /*4bf80*/  STSM.16.M88.4 [R0], R12 ;  /* 0x0000000c00007844 */ /* 0x0003e20000000200 */
[----:B0-----:R-:W-:Y:S02]  /*4bf90*/  PRMT R21, R5, 0x5210, R29 ;  /* 0x0000521005157816 */ /* 0x001fe4000000001d */
[----:B------:R-:W-:Y:S01]  /*4bfa0*/  PRMT R20, R9, 0x5210, R19 ;  /* 0x0000521009147816 */ /* 0x000fe20000000013 */
[----:B--2---:R-:W-:Y:S04]  /*4bfb0*/  STL.64 [R1+0x17e0], R26 ;  /* 0x0017e01a01007387 */ /* 0x004fe80000100a00 */
[----:B----4-:R-:W-:Y:S04]  /*4bfc0*/  STL.64 [R1+0x17d8], R24 ;  /* 0x0017d81801007387 */ /* 0x010fe80000100a00 */
[----:B-1----:R-:W2:Y:S04]  /*4bfd0*/  LDL.LU R13, [R1+0x1f4] ;  /* 0x0001f400010d7983 */ /* 0x002ea80000300800 */
[----:B------:R-:W4:Y:S04]  /*4bfe0*/  LDL.LU.64 R16, [R1+0xf50] ;  /* 0x000f500001107983 */ /* 0x000f280000300a00 */
[----:B------:R-:W2:Y:S04]  /*4bff0*/  LDL.LU.64 R14, [R1+0xf38] ;  /* 0x000f3800010e7983 */ /* 0x000ea80000300a00 */
[----:B------:R-:W3:Y:S01]  /*4c000*/  LDL.LU R29, [R1+0x1a0] ;  /* 0x0001a000011d7983 */ /* 0x000ee20000300800 */
[----:B------:R-:W-:Y:S01]  /*4c010*/  BAR.SYNC.DEFER_BLOCKING 0x0 ;  /* 0x0000000000007b1d */ /* 0x000fe20000010000 */
[----:B------:R-:W-:-:S02]  /*4c020*/  PRMT R22, R8, 0x5210, R28 ;  /* 0x0000521008167816 */ /* 0x000fc4000000001c */
[----:B------:R-:W-:-:S03]  /*4c030*/  PRMT R23, R18, 0x5210, R4 ;  /* 0x0000521012177816 */ /* 0x000fc60000000004 */
[----:B------:R-:W2:Y:S04]  /*4c040*/  LDL.LU.64 R10, [R1+0xf30] ;  /* 0x000f3000010a7983 */ /* 0x000ea80000300a00 */
[----:B------:R-:W2:Y:S04]  /*4c050*/  LDL.LU.64 R8, [R1+0xf18] ;  /* 0x000f180001087983 */ /* 0x000ea80000300a00 */
[----:B------:R-:W2:Y:S01]  /*4c060*/  LDL.LU.64 R4, [R1+0xf10] ;  /* 0x000f100001047983 */ /* 0x000ea20000300a00 */
[----:B------:R-:W-:-:S03]  /*4c070*/  PRMT R19, R7, 0x7770, RZ ;  /* 0x0000777007137816 */ /* 0x000fc600000000ff */
[----:B---3--:R-:W0:Y:S01]  /*4c080*/  LDS.128 R24, [R29] ;  /* 0x000000001d187984 */ /* 0x008e220000000c00 */
[----:B------:R-:W-:Y:S06]  /*4c090*/  BAR.SYNC.DEFER_BLOCKING 0x0 ;  /* 0x0000000000007b1d */ /* 0x000fec0000010000 */
[----:B------:R-:W-:Y:S02]  /*4c0a0*/  STSM.16.M88.4 [R0], R20 ;  /* 0x0000001400007844 */ /* 0x000fe40000000200 */
[----:B------:R-:W-:Y:S01]  /*4c0b0*/  BAR.SYNC.DEFER_BLOCKING 0x0 ;  /* 0x0000000000007b1d */ /* 0x000fe20000010000 */
[----:B0-----:R-:W-:-:S05]  /*4c0c0*/  IMAD.MOV.U32 R28, RZ, RZ, R25 ;  /* 0x000000ffff1c7224 */ /* 0x001fca00078e0019 */
[----:B------:R-:W-:Y:S04]  /*4c0d0*/  STL [R1+0x180], R24 ;  /* 0x0001801801007387 */ /* 0x000fe80000100800 */
[----:B------:R0:W-:Y:S04]  /*4c0e0*/  STL.64 [R1+0x188], R26 ;  /* 0x0001881a01007387 */ /* 0x0001e80000100a00 */
[----:B0-----:R-:W3:Y:S04]  /*4c0f0*/  LDL.LU.64 R26, [R1+0x17e0] ;  /* 0x0017e000011a7983 */ /* 0x001ee80000300a00 */
[----:B------:R-:W4:Y:S04]  /*4c100*/  LDL.LU.64 R24, [R1+0x17d8] ;  /* 0x0017d80001187983 */ /* 0x000f280000300a00 */
[----:B------:R0:W-:Y:S04]  /*4c110*/  STL.64 [R1+0x1508], R28 ;  /* 0x0015081c01007387 */ /* 0x0001e80000100a00 */
[----:B0-----:R-:W2:Y:S04]  /*4c120*/  LDL.LU.64 R28, [R1+0xf78] ;  /* 0x000f7800011c7983 */ /* 0x001ea80000300a00 */
[----:B------:R-:W4:Y:S04]  /*4c130*/  LDL.LU R0, [R1+0x17d0] ;  /* 0x0017d00001007983 */ /* 0x000f280000300800 */
[----:B------:R-:W3:Y:S04]  /*4c140*/  LDL.LU.64 R22, [R1+0x17c8] ;  /* 0x0017c80001167983 */ /* 0x000ee80000300a00 */
[----:B------:R-:W4:Y:S04]  /*4c150*/  LDL.LU.64 R20, [R1+0x17c0] ;  /* 0x0017c00001147983 */ /* 0x000f280000300a00 */
[----:B------:R0:W-:Y:S04]  /*4c160*/  @P0 STG.E.U8 desc[UR32][R2.64], R19 ;  /* 0x0000001302000986 */ /* 0x0001e8000c101120 */
[----:B0-----:R-:W4:Y:S01]  /*4c170*/  LDL.LU.64 R2, [R1+0x17b8] ;  /* 0x0017b80001027983 */ /* 0x001f220000300a00 */
[----:B------:R-:W-:-:S02]  /*4c180*/  LOP3.LUT P0, RZ, R6, 0x80, RZ, 0xc0, !PT ;  /* 0x0000008006ff7812 */ /* 0x000fc4000780c0ff */
[----:B------:R-:W-:-:S11]  /*4c190*/  PRMT R19, R7, 0x7771, RZ ;  /* 0x0000777107137816 */ /* 0x000fd600000000ff */
[----:B--2---:R0:W-:Y:S01]  /*4c1a0*/  @P0 STG.E.U8 desc[UR32][R28.64], R19 ;  /* 0x000000131c000986 */ /* 0x0041e2000c101120 */
[----:B------:R-:W-:Y:S02]  /*4c1b0*/  LOP3.LUT P0, RZ, R6, 0x40, RZ, 0xc0, !PT ;  /* 0x0000004006ff7812 */ /* 0x000fe4000780c0ff */
[----:B0-----:R-:W-:-:S11]  /*4c1c0*/  PRMT R19, R7, 0x7772, RZ ;  /* 0x0000777207137816 */ /* 0x001fd600000000ff */
[----:B---3--:R0:W-:Y:S01]  /*4c1d0*/  @P0 STG.E.U8 desc[UR32][R22.64], R19 ;  /* 0x0000001316000986 */ /* 0x0081e2000c101120 */
[----:B------:R-:W-:Y:S02]  /*4c1e0*/  LOP3.LUT P0, RZ, R6, 0x20, RZ, 0xc0, !PT ;  /* 0x0000002006ff7812 */ /* 0x000fe4000780c0ff */
[----:B0-----:R-:W-:-:S11]  /*4c1f0*/  PRMT R19, R7, 0x7773, RZ ;  /* 0x0000777307137816 */ /* 0x001fd600000000ff */
[----:B----4-:R0:W-:Y:S02]  /*4c200*/  @P0 STG.E.U8 desc[UR32][R20.64], R19 ;  /* 0x0000001314000986 */ /* 0x0101e4000c101120 */
[----:B0-----:R-:W-:-:S05]  /*4c210*/  PRMT R19, R3, 0x7770, RZ ;  /* 0x0000777003137816 */ /* 0x001fca00000000ff */
[----:B------:R0:W-:Y:S02]  /*4c220*/  @P6 STG.E.U8 desc[UR32][R26.64], R19 ;  /* 0x000000131a006986 */ /* 0x0001e4000c101120 */
[----:B0-----:R-:W-:-:S05]  /*4c230*/  PRMT R19, R3, 0x7771, RZ ;  /* 0x0000777103137816 */ /* 0x001fca00000000ff */
[----:B------:R0:W-:Y:S02]  /*4c240*/  @P5 STG.E.U8 desc[UR32][R24.64], R19 ;  /* 0x0000001318005986 */ /* 0x0001e4000c101120 */
[----:B0-----:R-:W-:-:S05]  /*4c250*/  PRMT R19, R3, 0x7772, RZ ;  /* 0x0000777203137816 */ /* 0x001fca00000000ff */
[----:B------:R0:W-:Y:S01]  /*4c260*/  @P4 STG.E.U8 desc[UR32][R16.64], R19 ;  /* 0x0000001310004986 */ /* 0x0001e2000c101120 */
[----:B------:R-:W-:Y:S02]  /*4c270*/  LOP3.LUT P0, RZ, R6, 0x10, RZ, 0xc0, !PT ;  /* 0x0000001006ff7812 */ /* 0x000fe4000780c0ff */
[----:B0-----:R-:W-:-:S05]  /*4c280*/  PRMT R19, R3, 0x7773, RZ ;  /* 0x0000777303137816 */ /* 0x001fca00000000ff */
[----:B------:R0:W-:Y:S02]  /*4c290*/  @P3 STG.E.U8 desc[UR32][R14.64], R19 ;  /* 0x000000130e003986 */ /* 0x0001e4000c101120 */
[----:B0-----:R-:W-:-:S05]  /*4c2a0*/  PRMT R19, R13, 0x7770, RZ ;  /* 0x000077700d137816 */ /* 0x001fca00000000ff */
[----:B------:R0:W-:Y:S02]  /*4c2b0*/  @P2 STG.E.U8 desc[UR32][R10.64], R19 ;  /* 0x000000130a002986 */ /* 0x0001e4000c101120 */
[----:B0-----:R-:W-:-:S05]  /*4c2c0*/  PRMT R19, R13, 0x7771, RZ ;  /* 0x000077710d137816 */ /* 0x001fca00000000ff */
[----:B------:R0:W-:Y:S02]  /*4c2d0*/  @P1 STG.E.U8 desc[UR32][R8.64], R19 ;  /* 0x0000001308001986 */ /* 0x0001e4000c101120 */
[----:B0-----:R-:W-:Y:S02]  /*4c2e0*/  PRMT R19, R13, 0x7772, RZ ;  /* 0x000077720d137816 */ /* 0x001fe400000000ff */
[----:B------:R-:W2:Y:S04]  /*4c2f0*/  LDL.LU.64 R8, [R1+0xf08] ;  /* 0x000f080001087983 */ /* 0x000ea80000300a00 */
[----:B------:R0:W-:Y:S04]  /*4c300*/  @P0 STG.E.U8 desc[UR32][R4.64], R19 ;  /* 0x0000001304000986 */ /* 0x0001e8000c101120 */
[----:B0-----:R-:W3:Y:S04]  /*4c310*/  LDL.LU.64 R4, [R1+0xf00] ;  /* 0x000f000001047983 */ /* 0x001ee80000300a00 */
[----:B------:R-:W4:Y:S04]  /*4c320*/  LDL.LU.64 R16, [R1+0xee8] ;  /* 0x000ee80001107983 */ /* 0x000f280000300a00 */
[----:B------:R-:W4:Y:S04]  /*4c330*/  LDL.LU.64 R14, [R1+0xee0] ;  /* 0x000ee000010e7983 */ /* 0x000f280000300a00 */
[----:B------:R-:W3:Y:S01]  /*4c340*/  LDL.LU R7, [R1+0x1e4] ;  /* 0x0001e40001077983 */ /* 0x000ee20000300800 */
[----:B------:R-:W-:-:S02]  /*4c350*/  LOP3.LUT P3, RZ, R0, 0x1000, RZ, 0xc0, !PT ;  /* 0x0000100000ff7812 */ /* 0x000fc4000786c0ff */
[----:B------:R-:W-:Y:S01]  /*4c360*/  LOP3.LUT P2, RZ, R0, 0x80, RZ, 0xc0, !PT ;  /* 0x0000008000ff7812 */ /* 0x000fe2000784c0ff */
[----:B------:R-:W4:Y:S01]  /*4c370*/  LDL.LU.64 R10, [R1+0xec8] ;  /* 0x000ec800010a7983 */ /* 0x000f220000300a00 */
[----:B------:R-:W-:-:S03]  /*4c380*/  PRMT R19, R13, 0x7773, RZ ;  /* 0x000077730d137816 */ /* 0x000fc600000000ff */
[----:B------:R-:W4:Y:S06]  /*4c390*/  LDL.LU R3, [R1+0x1f8] ;  /* 0x0001f80001037983 */ /* 0x000f2c0000300800 */
[----:B--2---:R0:W-:Y:S04]  /*4c3a0*/  @P3 STG.E.U8 desc[UR32][R8.64], R19 ;  /* 0x0000001308003986 */ /* 0x0041e8000c101120 */
[----:B0-----:R-:W2:Y:S01]  /*4c3b0*/  LDL.LU.64 R8, [R1+0xec0] ;  /* 0x000ec00001087983 */ /* 0x001ea20000300a00 */
[----:B---3--:R-:W-:-:S05]  /*4c3c0*/  PRMT R19, R7, 0x7770, RZ ;  /* 0x0000777007137816 */ /* 0x008fca00000000ff */
[----:B------:R0:W-:Y:S04]  /*4c3d0*/  @P2 STG.E.U8 desc[UR32][R4.64], R19 ;  /* 0x0000001304002986 */ /* 0x0001e8000c101120 */
[----:B0-----:R-:W3:Y:S04]  /*4c3e0*/  LDL.LU.64 R4, [R1+0xea8] ;  /* 0x000ea80001047983 */ /* 0x001ee80000300a00 */
[----:B------:R-:W3:Y:S04]  /*4c3f0*/  LDL.LU R12, [R1+0x1e8] ;  /* 0x0001e800010c7983 */ /* 0x000ee80000300800 */
[----:B------:R-:W4:Y:S04]  /*4c400*/  LDL.LU.64 R28, [R1+0xe78] ;  /* 0x000e7800011c7983 */ /* 0x000f280000300a00 */
[----:B----4-:R0:W-:Y:S04]  /*4c410*/  STL.64 [R1+0x17a0], R28 ;  /* 0x0017a01c01007387 */ /* 0x0101e80000100a00 */
[----:B0-----:R-:W4:Y:S01]  /*4c420*/  LDL.LU.64 R28, [R1+0xe80] ;  /* 0x000e8000011c7983 */ /* 0x001f220000300a00 */
[----:B------:R-:W-:-:S02]  /*4c430*/  LOP3.LUT P6, RZ, R2, 0x10000000, RZ, 0xc0, !PT ;  /* 0x1000000002ff7812 */ /* 0x000fc400078cc0ff */
        /* <DEDUP_REMOVED lines=15> */
[----:B------:R-:W-:Y:S01]  /*4c530*/  LOP3.LUT R6, R6, 0xfffffffd, RZ, 0xc0, !PT ;  /* 0xfffffffd06067812 */ /* 0x000fe200078ec0ff */
[----:B----4-:R0:W-:Y:S04]  /*4c540*/  STL.64 [R1+0x17b0], R28 ;  /* 0x0017b01c01007387 */ /* 0x0101e80000100a00 */
[----:B0-----:R-:W4:Y:S06]  /*4c550*/  LDL.LU.64 R28, [R1+0xea0] ;  /* 0x000ea000011c7983 */ /* 0x001f2c0000300a00 */
[----:B------:R-:W-:-:S02]  /*4c560*/  @P6 LOP3.LUT R6, R6, 0x2, RZ, 0xfc, !PT ;  /* 0x0000000206066812 */ /* 0x000fc400078efcff */
[----:B------:R-:W-:Y:S01]  /*4c570*/  LOP3.LUT P6, RZ, R0, 0x4, RZ, 0xc0, !PT ;  /* 0x0000000400ff7812 */ /* 0x000fe200078cc0ff */
[----:B------:R-:W4:Y:S01]  /*4c580*/  LDL.LU.64 R22, [R1+0xe60] ;  /* 0x000e600001167983 */ /* 0x000f220000300a00 */
[----:B------:R-:W-:Y:S02]  /*4c590*/  LOP3.LUT R6, R6, 0xfffffffb, RZ, 0xc0, !PT ;  /* 0xfffffffb06067812 */ /* 0x000fe400078ec0ff */
[C---:B------:R-:W-:Y:S01]  /*4c5a0*/  LOP3.LUT P1, RZ, R0.reuse, 0x40, RZ, 0xc0, !PT ;  /* 0x0000004000ff7812 */ /* 0x040fe2000782c0ff */
[----:B------:R-:W4:Y:S01]  /*4c5b0*/  LDL.LU.64 R20, [R1+0xe58] ;  /* 0x000e580001147983 */ /* 0x000f220000300a00 */
[----:B------:R-:W-:Y:S02]  /*4c5c0*/  LOP3.LUT P0, RZ, R0, 0x20, RZ, 0xc0, !PT ;  /* 0x0000002000ff7812 */ /* 0x000fe4000780c0ff */
[----:B------:R-:W-:Y:S01]  /*4c5d0*/  PRMT R19, R7, 0x7771, RZ ;  /* 0x0000777107137816 */ /* 0x000fe200000000ff */
[----:B------:R-:W4:Y:S04]  /*4c5e0*/  LDL.LU R13, [R1+0x1fc] ;  /* 0x0001fc00010d7983 */ /* 0x000f280000300800 */
[----:B------:R-:W-:Y:S01]  /*4c5f0*/  @P6 LOP3.LUT R6, R6, 0x4, RZ, 0xfc, !PT ;  /* 0x0000000406066812 */ /* 0x000fe200078efcff */
[----:B------:R-:W4:Y:S01]  /*4c600*/  LDL.LU.64 R26, [R1+0xe48] ;  /* 0x000e4800011a7983 */ /* 0x000f220000300a00 */
[----:B------:R-:W-:-:S02]  /*4c610*/  LOP3.LUT P6, RZ, R0, 0x8, RZ, 0xc0, !PT ;  /* 0x0000000800ff7812 */ /* 0x000fc400078cc0ff */
[----:B------:R-:W-:Y:S01]  /*4c620*/  LOP3.LUT R6, R6, 0xfffffff7, RZ, 0xc0, !PT ;  /* 0xfffffff706067812 */ /* 0x000fe200078ec0ff */
[----:B------:R0:W-:Y:S04]  /*4c630*/  @P1 STG.E.U8 desc[UR32][R16.64], R19 ;  /* 0x0000001310001986 */ /* 0x0001e8000c101120 */
[----:B------:R-:W4:Y:S06]  /*4c640*/  LDL.LU.64 R24, [R1+0xe40] ;  /* 0x000e400001187983 */ /* 0x000f2c0000300a00 */
[----:B------:R-:W-:-:S02]  /*4c650*/  @P6 LOP3.LUT R6, R6, 0x8, RZ, 0xfc, !PT ;  /* 0x0000000806066812 */ /* 0x000fc400078efcff */
[----:B------:R-:W-:Y:S01]  /*4c660*/  LOP3.LUT P6, RZ, R0, 0x10, RZ, 0xc0, !PT ;  /* 0x0000001000ff7812 */ /* 0x000fe200078cc0ff */
[----:B0-----:R-:W4:Y:S01]  /*4c670*/  LDL.LU.64 R16, [R1+0xe38] ;  /* 0x000e380001107983 */ /* 0x001f220000300a00 */
[----:B------:R-:W-:-:S05]  /*4c680*/  PRMT R19, R7, 0x7772, RZ ;  /* 0x0000777207137816 */ /* 0x000fca00000000ff */
[----:B------:R0:W-:Y:S02]  /*4c690*/  @P0 STG.E.U8 desc[UR32][R14.64], R19 ;  /* 0x000000130e000986 */ /* 0x0001e4000c101120 */
[----:B0-----:R-:W-:Y:S02]  /*4c6a0*/  PRMT R19, R7, 0x7773, RZ ;  /* 0x0000777307137816 */ /* 0x001fe400000000ff */
[----:B------:R-:W4:Y:S04]  /*4c6b0*/  LDL.LU.64 R14, [R1+0xe30] ;  /* 0x000e3000010e7983 */ /* 0x000f280000300a00 */
[----:B------:R0:W-:Y:S01]  /*4c6c0*/  @P6 STG.E.U8 desc[UR32][R10.64], R19 ;  /* 0x000000130a006986 */ /* 0x0001e2000c101120 */
[----:B------:R-:W-:-:S03]  /*4c6d0*/  LOP3.LUT P6, RZ, R6, 0x8, RZ, 0xc0, !PT ;  /* 0x0000000806ff7812 */ /* 0x000fc600078cc0ff */
[----:B------:R-:W4:Y:S01]  /*4c6e0*/  LDL.LU R7, [R1+0x1ec] ;  /* 0x0001ec0001077983 */ /* 0x000f220000300800 */
[----:B0-----:R-:W-:-:S03]  /*4c6f0*/  PRMT R19, R3, 0x7770, RZ ;  /* 0x0000777003137816 */ /* 0x001fc600000000ff */
[----:B------:R-:W4:Y:S06]  /*4c700*/  LDL.LU.64 R10, [R1+0xe20] ;  /* 0x000e2000010a7983 */ /* 0x000f2c0000300a00 */
[----:B--2---:R0:W-:Y:S01]  /*4c710*/  @P6 STG.E.U8 desc[UR32][R8.64], R19 ;  /* 0x0000001308006986 */ /* 0x0041e2000c101120 */
[C---:B------:R-:W-:Y:S02]  /*4c720*/  LOP3.LUT P6, RZ, R6.reuse, 0x4, RZ, 0xc0, !PT ;  /* 0x0000000406ff7812 */ /* 0x040fe400078cc0ff */
[----:B0-----:R-:W-:Y:S01]  /*4c730*/  PRMT R19, R3, 0x7771, RZ ;  /* 0x0000777103137816 */ /* 0x001fe200000000ff */
[----:B------:R-:W2:Y:S10]  /*4c740*/  LDL.LU.64 R8, [R1+0xe18] ;  /* 0x000e180001087983 */ /* 0x000eb40000300a00 */
[----:B---3--:R0:W-:Y:S01]  /*4c750*/  @P6 STG.E.U8 desc[UR32][R4.64], R19 ;  /* 0x0000001304006986 */ /* 0x0081e2000c101120 */
[----:B------:R-:W-:-:S02]  /*4c760*/  LOP3.LUT P6, RZ, R6, 0x2, RZ, 0xc0, !PT ;  /* 0x0000000206ff7812 */ /* 0x000fc400078cc0ff */
[----:B0-----:R-:W-:Y:S01]  /*4c770*/  PRMT R19, R3, 0x7772, RZ ;  /* 0x0000777203137816 */ /* 0x001fe200000000ff */
[----:B------:R-:W3:Y:S10]  /*4c780*/  LDL.LU.64 R4, [R1+0xe08] ;  /* 0x000e080001047983 */ /* 0x000ef40000300a00 */
[----:B----4-:R0:W-:Y:S04]  /*4c790*/  @P6 STG.E.U8 desc[UR32][R28.64], R19 ;  /* 0x000000131c006986 */ /* 0x0101e8000c101120 */
[----:B0-----:R-:W4:Y:S01]  /*4c7a0*/  LDL.LU.64 R28, [R1+0x17b0] ;  /* 0x0017b000011c7983 */ /* 0x001f220000300a00 */
[----:B------:R-:W-:-:S02]  /*4c7b0*/  LOP3.LUT P6, RZ, R6, 0x1, RZ, 0xc0, !PT ;  /* 0x0000000106ff7812 */ /* 0x000fc400078cc0ff */
[----:B------:R-:W-:Y:S01]  /*4c7c0*/  PRMT R19, R3, 0x7773, RZ ;  /* 0x0000777303137816 */ /* 0x000fe200000000ff */
[----:B------:R-:W3:Y:S04]  /*4c7d0*/  LDL.LU R6, [R1+0x17ac] ;  /* 0x0017ac0001067983 */ /* 0x000ee80000300800 */
[----:B------:R-:W3:Y:S06]  /*4c7e0*/  LDL.LU R3, [R1+0x17a8] ;  /* 0x0017a80001037983 */ /* 0x000eec0000300800 */
[----:B----4-:R0:W-:Y:S04]  /*4c7f0*/  @P6 STG.E.U8 desc[UR32][R28.64], R19 ;  /* 0x000000131c006986 */ /* 0x0101e8000c101120 */
[----:B0-----:R-:W4:Y:S01]  /*4c800*/  LDL.LU.64 R28, [R1+0x17a0] ;  /* 0x0017a000011c7983 */ /* 0x001f220000300a00 */
[----:B------:R-:W-:-:S02]  /*4c810*/  LOP3.LUT P6, RZ, R18, 0x80000000, RZ, 0xc0, !PT ;  /* 0x8000000012ff7812 */ /* 0x000fc400078cc0ff */
[----:B------:R-:W-:Y:S02]  /*4c820*/  PRMT R19, R12, 0x7770, RZ ;  /* 0x000077700c137816 */ /* 0x000fe400000000ff */
[C---:B------:R-:W-:Y:S02]  /*4c830*/  LOP3.LUT P5, RZ, R2.reuse, 0x8000000, RZ, 0xc0, !PT ;  /* 0x0800000002ff7812 */ /* 0x040fe400078ac0ff */
[C---:B------:R-:W-:Y:S02]  /*4c840*/  LOP3.LUT P4, RZ, R2.reuse, 0x4000000, RZ, 0xc0, !PT ;  /* 0x0400000002ff7812 */ /* 0x040fe4000788c0ff */
[C---:B------:R-:W-:Y:S02]  /*4c850*/  LOP3.LUT P3, RZ, R2.reuse, 0x2000000, RZ, 0xc0, !PT ;  /* 0x0200000002ff7812 */ /* 0x040fe4000786c0ff */
[C---:B------:R-:W-:Y:S02]  /*4c860*/  LOP3.LUT P2, RZ, R2.reuse, 0x1000000, RZ, 0xc0, !PT ;  /* 0x0100000002ff7812 */ /* 0x040fe4000784c0ff */
[----:B------:R-:W-:Y:S01]  /*4c870*/  LOP3.LUT P1, RZ, R2, 0x800000, RZ, 0xc0, !PT ;  /* 0x0080000002ff7812 */ /* 0x000fe2000782c0ff */
[----:B----4-:R0:W-:Y:S01]  /*4c880*/  @P6 STG.E.U8 desc[UR32][R28.64], R19 ;  /* 0x000000131c006986 */ /* 0x0101e2000c101120 */
[----:B------:R-:W-:-:S02]  /*4c890*/  LOP3.LUT P6, RZ, R18, 0x40000000, RZ, 0xc0, !PT ;  /* 0x4000000012ff7812 */ /* 0x000fc400078cc0ff */
[----:B0-----:R-:W-:-:S11]  /*4c8a0*/  PRMT R19, R12, 0x7771, RZ ;  /* 0x000077710c137816 */ /* 0x001fd600000000ff */
[----:B------:R0:W-:Y:S01]  /*4c8b0*/  @P6 STG.E.U8 desc[UR32][R22.64], R19 ;  /* 0x0000001316006986 */ /* 0x0001e2000c101120 */
[----:B------:R-:W-:Y:S02]  /*4c8c0*/  LOP3.LUT P6, RZ, R18, 0x20000000, RZ, 0xc0, !PT ;  /* 0x2000000012ff7812 */ /* 0x000fe400078cc0ff */
[----:B0-----:R-:W-:-:S11]  /*4c8d0*/  PRMT R19, R12, 0x7772, RZ ;  /* 0x000077720c137816 */ /* 0x001fd600000000ff */
[----:B------:R0:W-:Y:S01]  /*4c8e0*/  @P6 STG.E.U8 desc[UR32][R20.64], R19 ;  /* 0x0000001314006986 */ /* 0x0001e2000c101120 */
[----:B------:R-:W-:Y:S02]  /*4c8f0*/  LOP3.LUT P6, RZ, R18, 0x10000000, RZ, 0xc0, !PT ;  /* 0x1000000012ff7812 */ /* 0x000fe400078cc0ff */
[----:B0-----:R-:W-:-:S11]  /*4c900*/  PRMT R19, R12, 0x7773, RZ ;  /* 0x000077730c137816 */ /* 0x001fd600000000ff */
[----:B------:R0:W-:Y:S02]  /*4c910*/  @P6 STG.E.U8 desc[UR32][R26.64], R19 ;  /* 0x000000131a006986 */ /* 0x0001e4000c101120 */
[----:B0-----:R-:W-:-:S05]  /*4c920*/  PRMT R19, R13, 0x7770, RZ ;  /* 0x000077700d137816 */ /* 0x001fca00000000ff */
[----:B------:R0:W-:Y:S02]  /*4c930*/  @P5 STG.E.U8 desc[UR32][R24.64], R19 ;  /* 0x0000001318005986 */ /* 0x0001e4000c101120 */
[----:B0-----:R-:W-:-:S05]  /*4c940*/  PRMT R19, R13, 0x7771, RZ ;  /* 0x000077710d137816 */ /* 0x001fca00000000ff */
[----:B------:R0:W-:Y:S02]  /*4c950*/  @P4 STG.E.U8 desc[UR32][R16.64], R19 ;  /* 0x0000001310004986 */ /* 0x0001e4000c101120 */
[----:B0-----:R-:W-:-:S05]  /*4c960*/  PRMT R19, R13, 0x7772, RZ ;  /* 0x000077720d137816 */ /* 0x001fca00000000ff */
[----:B------:R0:W-:Y:S02]  /*4c970*/  @P3 STG.E.U8 desc[UR32][R14.64], R19 ;  /* 0x000000130e003986 */ /* 0x0001e4000c101120 */
[----:B0-----:R-:W-:-:S05]  /*4c980*/  PRMT R19, R13, 0x7773, RZ ;  /* 0x000077730d137816 */ /* 0x001fca00000000ff */
[----:B------:R0:W-:Y:S02]  /*4c990*/  @P2 STG.E.U8 desc[UR32][R10.64], R19 ;  /* 0x000000130a002986 */ /* 0x0001e4000c101120 */
[----:B0-----:R-:W-:Y:S02]  /*4c9a0*/  PRMT R19, R7, 0x7770, RZ ;  /* 0x0000777007137816 */ /* 0x001fe400000000ff */
[----:B------:R-:W4:Y:S04]  /*4c9b0*/  LDL.LU.64 R10, [R1+0xe00] ;  /* 0x000e0000010a7983 */ /* 0x000f280000300a00 */
[----:B--2---:R0:W-:Y:S04]  /*4c9c0*/  @P1 STG.E.U8 desc[UR32][R8.64], R19 ;  /* 0x0000001308001986 */ /* 0x0041e8000c101120 */
[----:B0-----:R-:W2:Y:S01]  /*4c9d0*/  LDL.LU.64 R8, [R1+0xdf8] ;  /* 0x000df80001087983 */ /* 0x001ea20000300a00 */
[----:B------:R-:W-:-:S02]  /*4c9e0*/  LOP3.LUT P0, RZ, R2, 0x400000, RZ, 0xc0, !PT ;  /* 0x0040000002ff7812 */ /* 0x000fc4000780c0ff */
[C---:B------:R-:W-:Y:S01]  /*4c9f0*/  LOP3.LUT P3, RZ, R2.reuse, 0x200000, RZ, 0xc0, !PT ;  /* 0x0020000002ff7812 */ /* 0x040fe2000786c0ff */
[----:B------:R-:W2:Y:S01]  /*4ca00*/  LDL.LU.64 R16, [R1+0xdf0] ;  /* 0x000df00001107983 */ /* 0x000ea20000300a00 */
[C---:B------:R-:W-:Y:S02]  /*4ca10*/  PRMT R19, R7.reuse, 0x7771, RZ ;  /* 0x0000777107137816 */ /* 0x040fe400000000ff */
[----:B------:R-:W-:Y:S01]  /*4ca20*/  LOP3.LUT P2, RZ, R2, 0x100000, RZ, 0xc0, !PT ;  /* 0x0010000002ff7812 */ /* 0x000fe2000784c0ff */
[----:B------:R-:W2:Y:S04]  /*4ca30*/  LDL.LU.64 R14, [R1+0xde0] ;  /* 0x000de000010e7983 */ /* 0x000ea80000300a00 */
[----:B------:R-:W2:Y:S04]  /*4ca40*/  LDL.LU.64 R12, [R1+0xdd8] ;  /* 0x000dd800010c7983 */ /* 0x000ea80000300a00 */
[----:B---3--:R0:W-:Y:S02]  /*4ca50*/  @P0 STG.E.U8 desc[UR32][R4.64], R19 ;  /* 0x0000001304000986 */ /* 0x0081e4000c101120 */
[----:B0-----:R-:W-:-:S02]  /*4ca60*/  PRMT R19, R7, 0x7772, RZ ;  /* 0x0000777207137816 */ /* 0x001fc400000000ff */
[----:B------:R-:W3:Y:S04]  /*4ca70*/  LDL.LU R5, [R1+0x1d0] ;  /* 0x0001d00001057983 */ /* 0x000ee80000300800 */
[----:B----4-:R0:W-:Y:S02]  /*4ca80*/  @P3 STG.E.U8 desc[UR32][R10.64], R19 ;  /* 0x000000130a003986 */ /* 0x0101e4000c101120 */
[----:B0-----:R-:W-:Y:S02]  /*4ca90*/  PRMT R19, R7, 0x7773, RZ ;  /* 0x0000777307137816 */ /* 0x001fe400000000ff */
[----:B------:R-:W4:Y:S04]  /*4caa0*/  LDL.LU.64 R10, [R1+0xdc8] ;  /* 0x000dc800010a7983 */ /* 0x000f280000300a00 */
[----:B------:R-:W4:Y:S04]  /*4cab0*/  LDL.LU R4, [R1+0x1c0] ;  /* 0x0001c00001047983 */ /* 0x000f280000300800 */
[----:B--2---:R0:W-:Y:S04]  /*4cac0*/  @P2 STG.E.U8 desc[UR32][R8.64], R19 ;  /* 0x0000001308002986 */ /* 0x0041e8000c101120 */
[----:B0-----:R-:W2:Y:S04]  /*4cad0*/  LDL.LU.64 R8, [R1+0xdc0] ;  /* 0x000dc00001087983 */ /* 0x001ea80000300a00 */
[----:B------:R-:W3:Y:S04]  /*4cae0*/  LDL.LU R27, [R1+0x1d4] ;  /* 0x0001d400011b7983 */ /* 0x000ee80000300800 */
[----:B---3--:R0:W-:Y:S04]  /*4caf0*/  STL [R1+0x1788], R27 ;  /* 0x0017881b01007387 */ /* 0x0081e80000100800 */
[----:B0-----:R-:W3:Y:S04]  /*4cb00*/  LDL.LU.64 R26, [R1+0xda0] ;  /* 0x000da000011a7983 */ /* 0x001ee80000300a00 */
[----:B---3--:R0:W-:Y:S04]  /*4cb10*/  STL.64 [R1+0x1790], R26 ;  /* 0x0017901a01007387 */ /* 0x0081e80000100a00 */
[----:B0-----:R-:W3:Y:S01]  /*4cb20*/  LDL.LU.64 R26, [R1+0xdb0] ;  /* 0x000db000011a7983 */ /* 0x001ee20000300a00 */
        /* <DEDUP_REMOVED lines=17> */
[----:B---3--:R0:W-:Y:S04]  /*4cc40*/  STL.64 [R1+0x1798], R26 ;  /* 0x0017981a01007387 */ /* 0x0081e80000100a00 */
[----:B0-----:R-:W3:Y:S06]  /*4cc50*/  LDL.LU.64 R26, [R1+0xdb8] ;  /* 0x000db800011a7983 */ /* 0x001eec0000300a00 */
[----:B------:R-:W-:-:S02]  /*4cc60*/  @P6 LOP3.LUT R18, R18, 0x2000000, RZ, 0xfc, !PT ;  /* 0x0200000012126812 */ /* 0x000fc400078efcff */
[----:B------:R-:W-:Y:S01]  /*4cc70*/  LOP3.LUT P6, RZ, R2, 0x8000, RZ, 0xc0, !PT ;  /* 0x0000800002ff7812 */ /* 0x000fe200078cc0ff */
[----:B------:R-:W3:Y:S01]  /*4cc80*/  LDL.LU.64 R28, [R1+0xd98] ;  /* 0x000d9800011c7983 */ /* 0x000ee20000300a00 */
[----:B------:R-:W-:Y:S02]  /*4cc90*/  LOP3.LUT R18, R18, 0xfbffffff, RZ, 0xc0, !PT ;  /* 0xfbffffff12127812 */ /* 0x000fe400078ec0ff */
[C---:B------:R-:W-:Y:S01]  /*4cca0*/  LOP3.LUT P1, RZ, R2.reuse, 0x80000, RZ, 0xc0, !PT ;  /* 0x0008000002ff7812 */ /* 0x040fe2000782c0ff */
[----:B------:R-:W3:Y:S01]  /*4ccb0*/  LDL.LU.64 R22, [R1+0xd78] ;  /* 0x000d780001167983 */ /* 0x000ee20000300a00 */
[----:B------:R-:W-:Y:S02]  /*4ccc0*/  LOP3.LUT P0, RZ, R2, 0x40000, RZ, 0xc0, !PT ;  /* 0x0004000002ff7812 */ /* 0x000fe4000780c0ff */
[----:B------:R-:W-:Y:S01]  /*4ccd0*/  PRMT R19, R5, 0x7770, RZ ;  /* 0x0000777005137816 */ /* 0x000fe200000000ff */
[----:B------:R-:W3:Y:S04]  /*4cce0*/  LDL.LU R7, [R1+0x1c4] ;  /* 0x0001c40001077983 */ /* 0x000ee80000300800 */
[----:B------:R-:W-:Y:S01]  /*4ccf0*/  @P6 LOP3.LUT R18, R18, 0x4000000, RZ, 0xfc, !PT ;  /* 0x0400000012126812 */ /* 0x000fe200078efcff */
[----:B------:R-:W3:Y:S01]  /*4cd00*/  LDL.LU.64 R20, [R1+0xd70] ;  /* 0x000d700001147983 */ /* 0x000ee20000300a00 */
[----:B------:R-:W-:-:S02]  /*4cd10*/  LOP3.LUT P6, RZ, R2, 0x10000, RZ, 0xc0, !PT ;  /* 0x0001000002ff7812 */ /* 0x000fc400078cc0ff */
[----:B------:R-:W-:Y:S01]  /*4cd20*/  LOP3.LUT R18, R18, 0xf7ffffff, RZ, 0xc0, !PT ;  /* 0xf7ffffff12127812 */ /* 0x000fe200078ec0ff */
[----:B------:R0:W-:Y:S04]  /*4cd30*/  @P1 STG.E.U8 desc[UR32][R16.64], R19 ;  /* 0x0000001310001986 */ /* 0x0001e8000c101120 */
[----:B------:R-:W3:Y:S06]  /*4cd40*/  LDL.LU.64 R24, [R1+0xd58] ;  /* 0x000d580001187983 */ /* 0x000eec0000300a00 */
[----:B------:R-:W-:-:S02]  /*4cd50*/  @P6 LOP3.LUT R18, R18, 0x8000000, RZ, 0xfc, !PT ;  /* 0x0800000012126812 */ /* 0x000fc400078efcff */
[----:B------:R-:W-:Y:S01]  /*4cd60*/  LOP3.LUT P6, RZ, R2, 0x20000, RZ, 0xc0, !PT ;  /* 0x0002000002ff7812 */ /* 0x000fe200078cc0ff */
[----:B0-----:R-:W3:Y:S01]  /*4cd70*/  LDL.LU.64 R16, [R1+0xd50] ;  /* 0x000d500001107983 */ /* 0x001ee20000300a00 */
[----:B------:R-:W-:-:S05]  /*4cd80*/  PRMT R19, R5, 0x7771, RZ ;  /* 0x0000777105137816 */ /* 0x000fca00000000ff */
[----:B------:R0:W-:Y:S02]  /*4cd90*/  @P0 STG.E.U8 desc[UR32][R14.64], R19 ;  /* 0x000000130e000986 */ /* 0x0001e4000c101120 */
[C---:B0-----:R-:W-:Y:S02]  /*4cda0*/  PRMT R19, R5.reuse, 0x7772, RZ ;  /* 0x0000777205137816 */ /* 0x041fe400000000ff */
[----:B------:R-:W3:Y:S04]  /*4cdb0*/  LDL.LU.64 R14, [R1+0xd38] ;  /* 0x000d3800010e7983 */ /* 0x000ee80000300a00 */
[----:B------:R0:W-:Y:S01]  /*4cdc0*/  @P6 STG.E.U8 desc[UR32][R12.64], R19 ;  /* 0x000000130c006986 */ /* 0x0001e2000c101120 */
[C---:B------:R-:W-:Y:S02]  /*4cdd0*/  LOP3.LUT P6, RZ, R18.reuse, 0x8000000, RZ, 0xc0, !PT ;  /* 0x0800000012ff7812 */ /* 0x040fe400078cc0ff */
[----:B0-----:R-:W-:Y:S01]  /*4cde0*/  PRMT R19, R5, 0x7773, RZ ;  /* 0x0000777305137816 */ /* 0x001fe200000000ff */
[----:B------:R-:W3:Y:S10]  /*4cdf0*/  LDL.LU.64 R12, [R1+0xd30] ;  /* 0x000d3000010c7983 */ /* 0x000ef40000300a00 */
[----:B----4-:R0:W-:Y:S01]  /*4ce00*/  @P6 STG.E.U8 desc[UR32][R10.64], R19 ;  /* 0x000000130a006986 */ /* 0x0101e2000c101120 */
[----:B------:R-:W-:-:S02]  /*4ce10*/  LOP3.LUT P6, RZ, R18, 0x4000000, RZ, 0xc0, !PT ;  /* 0x0400000012ff7812 */ /* 0x000fc400078cc0ff */
[----:B0-----:R-:W-:Y:S01]  /*4ce20*/  PRMT R19, R4, 0x7770, RZ ;  /* 0x0000777004137816 */ /* 0x001fe200000000ff */
[----:B------:R-:W4:Y:S10]  /*4ce30*/  LDL.LU.64 R10, [R1+0xd18] ;  /* 0x000d1800010a7983 */ /* 0x000f340000300a00 */
[----:B--2---:R0:W-:Y:S01]  /*4ce40*/  @P6 STG.E.U8 desc[UR32][R8.64], R19 ;  /* 0x0000001308006986 */ /* 0x0041e2000c101120 */
[----:B------:R-:W-:-:S03]  /*4ce50*/  LOP3.LUT P6, RZ, R18, 0x2000000, RZ, 0xc0, !PT ;  /* 0x0200000012ff7812 */ /* 0x000fc600078cc0ff */
[----:B------:R-:W2:Y:S01]  /*4ce60*/  LDL.LU R5, [R1+0x1d8] ;  /* 0x0001d80001057983 */ /* 0x000ea20000300800 */
[----:B0-----:R-:W-:-:S03]  /*4ce70*/  PRMT R19, R4, 0x7771, RZ ;  /* 0x0000777104137816 */ /* 0x001fc600000000ff */
[----:B------:R-:W2:Y:S06]  /*4ce80*/  LDL.LU.64 R8, [R1+0xd10] ;  /* 0x000d100001087983 */ /* 0x000eac0000300a00 */
[----:B---3--:R0:W-:Y:S04]  /*4ce90*/  @P6 STG.E.U8 desc[UR32][R26.64], R19 ;  /* 0x000000131a006986 */ /* 0x0081e8000c101120 */
[----:B0-----:R-:W3:Y:S01]  /*4cea0*/  LDL.LU.64 R26, [R1+0x1798] ;  /* 0x00179800011a7983 */ /* 0x001ee20000300a00 */
[----:B------:R-:W-:-:S02]  /*4ceb0*/  LOP3.LUT P6, RZ, R18, 0x1000000, RZ, 0xc0, !PT ;  /* 0x0100000012ff7812 */ /* 0x000fc400078cc0ff */
[----:B------:R-:W-:-:S11]  /*4cec0*/  PRMT R19, R4, 0x7772, RZ ;  /* 0x0000777204137816 */ /* 0x000fd600000000ff */
[----:B---3--:R0:W-:Y:S04]  /*4ced0*/  @P6 STG.E.U8 desc[UR32][R26.64], R19 ;  /* 0x000000131a006986 */ /* 0x0081e8000c101120 */
[----:B0-----:R-:W3:Y:S01]  /*4cee0*/  LDL.LU.64 R26, [R1+0x1790] ;  /* 0x00179000011a7983 */ /* 0x001ee20000300a00 */
[----:B------:R-:W-:Y:S02]  /*4cef0*/  LOP3.LUT P6, RZ, R18, 0x800000, RZ, 0xc0, !PT ;  /* 0x0080000012ff7812 */ /* 0x000fe400078cc0ff */
[----:B------:R-:W-:Y:S02]  /*4cf00*/  PRMT R19, R4, 0x7773, RZ ;  /* 0x0000777304137816 */ /* 0x000fe400000000ff */
[----:B------:R-:W2:Y:S09]  /*4cf10*/  LDL.LU R4, [R1+0x178c] ;  /* 0x00178c0001047983 */ /* 0x000eb20000300800 */
[----:B---3--:R0:W-:Y:S04]  /*4cf20*/  @P6 STG.E.U8 desc[UR32][R26.64], R19 ;  /* 0x000000131a006986 */ /* 0x0081e8000c101120 */
[----:B0-----:R-:W3:Y:S01]  /*4cf30*/  LDL.LU R27, [R1+0x1788] ;  /* 0x00178800011b7983 */ /* 0x001ee20000300800 */
[----:B------:R-:W-:-:S02]  /*4cf40*/  LOP3.LUT P6, RZ, R18, 0x400000, RZ, 0xc0, !PT ;  /* 0x0040000012ff7812 */ /* 0x000fc400078cc0ff */
[C---:B------:R-:W-:Y:S02]  /*4cf50*/  LOP3.LUT P5, RZ, R2.reuse, 0x100, RZ, 0xc0, !PT ;  /* 0x0000010002ff7812 */ /* 0x040fe400078ac0ff */
[C---:B------:R-:W-:Y:S02]  /*4cf60*/  LOP3.LUT P4, RZ, R2.reuse, 0x80, RZ, 0xc0, !PT ;  /* 0x0000008002ff7812 */ /* 0x040fe4000788c0ff */
[C---:B------:R-:W-:Y:S02]  /*4cf70*/  LOP3.LUT P3, RZ, R2.reuse, 0x40, RZ, 0xc0, !PT ;  /* 0x0000004002ff7812 */ /* 0x040fe4000786c0ff */
[C---:B------:R-:W-:Y:S02]  /*4cf80*/  LOP3.LUT P2, RZ, R2.reuse, 0x20, RZ, 0xc0, !PT ;  /* 0x0000002002ff7812 */ /* 0x040fe4000784c0ff */
[C---:B------:R-:W-:Y:S02]  /*4cf90*/  LOP3.LUT P1, RZ, R2.reuse, 0x10, RZ, 0xc0, !PT ;  /* 0x0000001002ff7812 */ /* 0x040fe4000782c0ff */
[----:B------:R-:W-:-:S02]  /*4cfa0*/  LOP3.LUT P0, RZ, R2, 0x8, RZ, 0xc0, !PT ;  /* 0x0000000802ff7812 */ /* 0x000fc4000780c0ff */
[----:B---3--:R-:W-:-:S05]  /*4cfb0*/  PRMT R19, R27, 0x7770, RZ ;  /* 0x000077701b137816 */ /* 0x008fca00000000ff */
        /* <DEDUP_REMOVED lines=16> */
[----:B----4-:R2:W-:Y:S02]  /*4d0c0*/  @P1 STG.E.U8 desc[UR32][R10.64], R19 ;  /* 0x000000130a001986 */ /* 0x0105e4000c101120 */
[----:B--2---:R-:W-:Y:S02]  /*4d0d0*/  PRMT R19, R5, 0x7770, RZ ;  /* 0x0000777005137816 */ /* 0x004fe400000000ff */
[----:B------:R-:W2:Y:S04]  /*4d0e0*/  LDL.LU.64 R10, [R1+0xcf8] ;  /* 0x000cf800010a7983 */ /* 0x000ea80000300a00 */
[----:B------:R0:W-:Y:S04]  /*4d0f0*/  @P0 STG.E.U8 desc[UR32][R8.64], R19 ;  /* 0x0000001308000986 */ /* 0x0001e8000c101120 */
[----:B0-----:R-:W3:Y:S01]  /*4d100*/  LDL.LU.64 R8, [R1+0xcf0] ;  /* 0x000cf00001087983 */ /* 0x001ee20000300a00 */
[----:B------:R-:W-:-:S02]  /*4d110*/  LOP3.LUT P3, RZ, R2, 0x4, RZ, 0xc0, !PT ;  /* 0x0000000402ff7812 */ /* 0x000fc4000786c0ff */
[----:B------:R-:W-:Y:S01]  /*4d120*/  LOP3.LUT P2, RZ, R2, 0x2, RZ, 0xc0, !PT ;  /* 0x0000000202ff7812 */ /* 0x000fe2000784c0ff */
[----:B------:R-:W4:Y:S01]  /*4d130*/  LDL.LU.64 R16, [R1+0xcd8] ;  /* 0x000cd80001107983 */ /* 0x000f220000300a00 */
[----:B------:R-:W-:-:S03]  /*4d140*/  PRMT R19, R5, 0x7771, RZ ;  /* 0x0000777105137816 */ /* 0x000fc600000000ff */
[----:B------:R-:W4:Y:S04]  /*4d150*/  LDL.LU.64 R14, [R1+0xcd0] ;  /* 0x000cd000010e7983 */ /* 0x000f280000300a00 */
[----:B------:R-:W4:Y:S04]  /*4d160*/  LDL.LU.64 R12, [R1+0xcb8] ;  /* 0x000cb800010c7983 */ /* 0x000f280000300a00 */
[----:B------:R-:W4:Y:S04]  /*4d170*/  LDL.LU R28, [R1+0x1c8] ;  /* 0x0001c800011c7983 */ /* 0x000f280000300800 */
[----:B--2---:R0:W-:Y:S02]  /*4d180*/  @P3 STG.E.U8 desc[UR32][R10.64], R19 ;  /* 0x000000130a003986 */ /* 0x0041e4000c101120 */
[----:B0-----:R-:W-:-:S02]  /*4d190*/  PRMT R19, R5, 0x7772, RZ ;  /* 0x0000777205137816 */ /* 0x001fc400000000ff */
[----:B------:R-:W2:Y:S04]  /*4d1a0*/  LDL.LU.64 R10, [R1+0xcb0] ;  /* 0x000cb000010a7983 */ /* 0x000ea80000300a00 */
[----:B------:R-:W2:Y:S04]  /*4d1b0*/  LDL.LU R29, [R1+0x1dc] ;  /* 0x0001dc00011d7983 */ /* 0x000ea80000300800 */
[----:B---3--:R0:W-:Y:S04]  /*4d1c0*/  @P2 STG.E.U8 desc[UR32][R8.64], R19 ;  /* 0x0000001308002986 */ /* 0x0081e8000c101120 */
[----:B0-----:R-:W3:Y:S04]  /*4d1d0*/  LDL.LU.64 R8, [R1+0xc98] ;  /* 0x000c980001087983 */ /* 0x001ee80000300a00 */
[----:B------:R-:W4:Y:S04]  /*4d1e0*/  LDL.LU.64 R22, [R1+0xc58] ;  /* 0x000c580001167983 */ /* 0x000f280000300a00 */
[----:B----4-:R0:W-:Y:S04]  /*4d1f0*/  STL.64 [R1+0x1770], R22 ;  /* 0x0017701601007387 */ /* 0x0101e80000100a00 */
[----:B0-----:R-:W4:Y:S04]  /*4d200*/  LDL.LU.64 R22, [R1+0xc70] ;  /* 0x000c700001167983 */ /* 0x001f280000300a00 */
        /* <DEDUP_REMOVED lines=22> */
[C---:B------:R-:W-:Y:S01]  /*4d370*/  LOP3.LUT P6, RZ, R3.reuse, 0x10000000, RZ, 0xc0, !PT ;  /* 0x1000000003ff7812 */ /* 0x040fe200078cc0ff */
[----:B------:R-:W4:Y:S01]  /*4d380*/  LDL.LU R7, [R1+0x1cc] ;  /* 0x0001cc0001077983 */ /* 0x000f220000300800 */
[----:B------:R-:W-:Y:S02]  /*4d390*/  LOP3.LUT R18, R18, 0xfffbffff, RZ, 0xc0, !PT ;  /* 0xfffbffff12127812 */ /* 0x000fe400078ec0ff */
[----:B------:R-:W-:Y:S01]  /*4d3a0*/  LOP3.LUT P1, RZ, R2, 0x1, RZ, 0xc0, !PT ;  /* 0x0000000102ff7812 */ /* 0x000fe2000782c0ff */
[----:B------:R-:W4:Y:S01]  /*4d3b0*/  LDL.LU.64 R20, [R1+0xc50] ;  /* 0x000c500001147983 */ /* 0x000f220000300a00 */
[----:B------:R-:W-:Y:S02]  /*4d3c0*/  LOP3.LUT P0, RZ, R3, 0x80000000, RZ, 0xc0, !PT ;  /* 0x8000000003ff7812 */ /* 0x000fe4000780c0ff */
[----:B------:R-:W-:Y:S01]  /*4d3d0*/  PRMT R19, R5, 0x7773, RZ ;  /* 0x0000777305137816 */ /* 0x000fe200000000ff */
[----:B------:R-:W4:Y:S04]  /*4d3e0*/  LDL.LU.64 R26, [R1+0xc38] ;  /* 0x000c3800011a7983 */ /* 0x000f280000300a00 */
[----:B------:R-:W-:Y:S01]  /*4d3f0*/  @P6 LOP3.LUT R18, R18, 0x40000, RZ, 0xfc, !PT ;  /* 0x0004000012126812 */ /* 0x000fe200078efcff */
[----:B------:R-:W4:Y:S01]  /*4d400*/  LDL.LU R5, [R1+0x1b0] ;  /* 0x0001b00001057983 */ /* 0x000f220000300800 */
        /* <DEDUP_REMOVED lines=12> */
[----:B------:R-:W-:Y:S02]  /*4d4d0*/  LOP3.LUT P6, RZ, R18, 0x80000, RZ, 0xc0, !PT ;  /* 0x0008000012ff7812 */ /* 0x000fe400078cc0ff */
[----:B0-----:R-:W-:Y:S01]  /*4d4e0*/  PRMT R19, R28, 0x7772, RZ ;  /* 0x000077721c137816 */ /* 0x001fe200000000ff */
[----:B------:R-:W4:Y:S10]  /*4d4f0*/  LDL.LU.64 R12, [R1+0xbf8] ;  /* 0x000bf800010c7983 */ /* 0x000f340000300a00 */
[----:B--2---:R0:W-:Y:S01]  /*4d500*/  @P6 STG.E.U8 desc[UR32][R10.64], R19 ;  /* 0x000000130a006986 */ /* 0x0041e2000c101120 */
[----:B------:R-:W-:-:S02]  /*4d510*/  LOP3.LUT P6, RZ, R18, 0x40000, RZ, 0xc0, !PT ;  /* 0x0004000012ff7812 */ /* 0x000fc400078cc0ff */
        /* <DEDUP_REMOVED lines=9> */
[----:B------:R-:W-:-:S11]  /*4d5b0*/  PRMT R19, R29, 0x7771, RZ ;  /* 0x000077711d137816 */ /* 0x000fd600000000ff */
[----:B----4-:R0:W-:Y:S04]  /*4d5c0*/  @P6 STG.E.U8 desc[UR32][R22.64], R19 ;  /* 0x0000001316006986 */ /* 0x0101e8000c101120 */
[----:B0-----:R-:W4:Y:S01]  /*4d5d0*/  LDL.LU.64 R22, [R1+0x1778] ;  /* 0x0017780001167983 */ /* 0x001f220000300a00 */
[----:B------:R-:W-:Y:S02]  /*4d5e0*/  LOP3.LUT P6, RZ, R18, 0x8000, RZ, 0xc0, !PT ;  /* 0x0000800012ff7812 */ /* 0x000fe400078cc0ff */
[----:B------:R-:W-:-:S11]  /*4d5f0*/  PRMT R19, R29, 0x7772, RZ ;  /* 0x000077721d137816 */ /* 0x000fd600000000ff */
[----:B----4-:R0:W-:Y:S04]  /*4d600*/  @P6 STG.E.U8 desc[UR32][R22.64], R19 ;  /* 0x0000001316006986 */ /* 0x0101e8000c101120 */
[----:B0-----:R-:W4:Y:S01]  /*4d610*/  LDL.LU.64 R22, [R1+0x1770] ;  /* 0x0017700001167983 */ /* 0x001f220000300a00 */
[----:B------:R-:W-:Y:S02]  /*4d620*/  LOP3.LUT P6, RZ, R18, 0x4000, RZ, 0xc0, !PT ;  /* 0x0000400012ff7812 */ /* 0x000fe400078cc0ff */
[----:B------:R-:W-:Y:S02]  /*4d630*/  PRMT R19, R29, 0x7773, RZ ;  /* 0x000077731d137816 */ /* 0x000fe400000000ff */
[C---:B------:R-:W-:Y:S02]  /*4d640*/  LOP3.LUT P5, RZ, R3.reuse, 0x200000, RZ, 0xc0, !PT ;  /* 0x0020000003ff7812 */ /* 0x040fe400078ac0ff */
[----:B------:R-:W-:-:S02]  /*4d650*/  LOP3.LUT P4, RZ, R3, 0x100000, RZ, 0xc0, !PT ;  /* 0x0010000003ff7812 */ /* 0x000fc4000788c0ff */
[C---:B------:R-:W-:Y:S02]  /*4d660*/  LOP3.LUT P3, RZ, R3.reuse, 0x80000, RZ, 0xc0, !PT ;  /* 0x0008000003ff7812 */ /* 0x040fe4000786c0ff */
[C---:B------:R-:W-:Y:S02]  /*4d670*/  LOP3.LUT P2, RZ, R3.reuse, 0x40000, RZ, 0xc0, !PT ;  /* 0x0004000003ff7812 */ /* 0x040fe4000784c0ff */
[C---:B------:R-:W-:Y:S02]  /*4d680*/  LOP3.LUT P1, RZ, R3.reuse, 0x20000, RZ, 0xc0, !PT ;  /* 0x0002000003ff7812 */ /* 0x040fe4000782c0ff */
[----:B------:R-:W-:Y:S01]  /*4d690*/  LOP3.LUT P0, RZ, R3, 0x10000, RZ, 0xc0, !PT ;  /* 0x0001000003ff7812 */ /* 0x000fe2000780c0ff */
[----:B----4-:R0:W-:Y:S01]  /*4d6a0*/  @P6 STG.E.U8 desc[UR32][R22.64], R19 ;  /* 0x0000001316006986 */ /* 0x0101e2000c101120 */
        /* <DEDUP_REMOVED lines=15> */
[----:B--2---:R0:W-:Y:S02]  /*4d7a0*/  @P1 STG.E.U8 desc[UR32][R10.64], R19 ;  /* 0x000000130a001986 */ /* 0x0041e4000c101120 */
[----:B0-----:R-:W-:Y:S02]  /*4d7b0*/  PRMT R19, R5, 0x7773, RZ ;  /* 0x0000777305137816 */ /* 0x001fe400000000ff */
[----:B------:R-:W2:Y:S04]  /*4d7c0*/  LDL.LU.64 R10, [R1+0xbd0] ;  /* 0x000bd000010a7983 */ /* 0x000ea80000300a00 */
[----:B---3--:R0:W-:Y:S04]  /*4d7d0*/  @P0 STG.E.U8 desc[UR32][R8.64], R19 ;  /* 0x0000001308000986 */ /* 0x0081e8000c101120 */
[----:B0-----:R-:W3:Y:S04]  /*4d7e0*/  LDL.LU.64 R8, [R1+0xbb0] ;  /* 0x000bb00001087983 */ /* 0x001ee80000300a00 */
[----:B------:R-:W4:Y:S04]  /*4d7f0*/  LDL.LU.64 R24, [R1+0xba8] ;  /* 0x000ba80001187983 */ /* 0x000f280000300a00 */
[----:B------:R-:W2:Y:S01]  /*4d800*/  LDL.LU R7, [R1+0x10] ;  /* 0x0000100001077983 */ /* 0x000ea20000300800 */
[----:B------:R-:W-:-:S02]  /*4d810*/  LOP3.LUT P6, RZ, R3, 0x8, RZ, 0xc0, !PT ;  /* 0x0000000803ff7812 */ /* 0x000fc400078cc0ff */
[----:B------:R-:W-:Y:S01]  /*4d820*/  LOP3.LUT R18, R18, 0xffffffef, RZ, 0xc0, !PT ;  /* 0xffffffef12127812 */ /* 0x000fe200078ec0ff */
[----:B------:R-:W4:Y:S01]  /*4d830*/  LDL.LU.64 R14, [R1+0xb90] ;  /* 0x000b9000010e7983 */ /* 0x000f220000300a00 */
[C---:B------:R-:W-:Y:S02]  /*4d840*/  LOP3.LUT P3, RZ, R3.reuse, 0x8000, RZ, 0xc0, !PT ;  /* 0x0000800003ff7812 */ /* 0x040fe4000786c0ff */
[----:B------:R-:W-:Y:S01]  /*4d850*/  LOP3.LUT P2, RZ, R3, 0x4000, RZ, 0xc0, !PT ;  /* 0x0000400003ff7812 */ /* 0x000fe2000784c0ff */
[----:B------:R-:W4:Y:S04]  /*4d860*/  LDL.LU.64 R12, [R1+0xb88] ;  /* 0x000b8800010c7983 */ /* 0x000f280000300a00 */
[----:B------:R-:W4:Y:S02]  /*4d870*/  LDL.LU R5, [R1+0x1b4] ;  /* 0x0001b40001057983 */ /* 0x000f240000300800 */
[----:B------:R-:W-:-:S02]  /*4d880*/  @P6 LOP3.LUT R18, R18, 0x10, RZ, 0xfc, !PT ;  /* 0x0000001012126812 */ /* 0x000fc400078efcff */
        /* <DEDUP_REMOVED lines=20> */
[C---:B------:R-:W-:Y:S02]  /*4d9d0*/  LOP3.LUT P1, RZ, R3.reuse, 0x2000, RZ, 0xc0, !PT ;  /* 0x0000200003ff7812 */ /* 0x040fe4000782c0ff */
[C---:B------:R-:W-:Y:S02]  /*4d9e0*/  LOP3.LUT P0, RZ, R3.reuse, 0x1000, RZ, 0xc0, !PT ;  /* 0x0000100003ff7812 */ /* 0x040fe4000780c0ff */
[----:B------:R-:W-:-:S02]  /*4d9f0*/  LOP3.LUT P5, RZ, R3, 0x4, RZ, 0xc0, !PT ;  /* 0x0000000403ff7812 */ /* 0x000fc400078ac0ff */
[----:B------:R-:W-:-:S03]  /*4da00*/  LOP3.LUT P4, RZ, R3, 0x2, RZ, 0xc0, !PT ;  /* 0x0000000203ff7812 */ /* 0x000fc6000788c0ff */
[----:B------:R-:W-:Y:S02]  /*4da10*/  @P6 LOP3.LUT R18, R18, 0x800, RZ, 0xfc, !PT ;  /* 0x0000080012126812 */ /* 0x000fe400078efcff */
[----:B------:R-:W-:Y:S02]  /*4da20*/  LOP3.LUT P6, RZ, R3, 0x800, RZ, 0xc0, !PT ;  /* 0x0000080003ff7812 */ /* 0x000fe400078cc0ff */
[----:B--2---:R-:W-:-:S05]  /*4da30*/  PRMT R19, R7, 0x7770, RZ ;  /* 0x0000777007137816 */ /* 0x004fca00000000ff */
[----:B------:R0:W-:Y:S01]  /*4da40*/  @P3 STG.E.U8 desc[UR32][R10.64], R19 ;  /* 0x000000130a003986 */ /* 0x0001e2000c101120 */
[----:B------:R-:W-:Y:S02]  /*4da50*/  LOP3.LUT P3, RZ, R3, 0x1, RZ, 0xc0, !PT ;  /* 0x0000000103ff7812 */ /* 0x000fe4000786c0ff */
[C---:B0-----:R-:W-:Y:S01]  /*4da60*/  PRMT R19, R7.reuse, 0x7771, RZ ;  /* 0x0000777107137816 */ /* 0x041fe200000000ff */
[----:B------:R-:W2:Y:S04]  /*4da70*/  LDL.LU.64 R10, [R1+0xb70] ;  /* 0x000b7000010a7983 */ /* 0x000ea80000300a00 */
[----:B---3--:R0:W-:Y:S04]  /*4da80*/  @P2 STG.E.U8 desc[UR32][R8.64], R19 ;  /* 0x0000001308002986 */ /* 0x0081e8000c101120 */
[----:B0-----:R-:W3:Y:S04]  /*4da90*/  LDL.LU.64 R8, [R1+0xb68] ;  /* 0x000b680001087983 */ /* 0x001ee80000300a00 */
[----:B------:R-:W3:Y:S04]  /*4daa0*/  LDL.LU R16, [R1+0x14] ;  /* 0x0000140001107983 */ /* 0x000ee80000300800 */
[----:B------:R0:W-:Y:S04]  /*4dab0*/  STL.64 [R1+0x1750], R2 ;  /* 0x0017500201007387 */ /* 0x0001e80000100a00 */
[----:B0-----:R-:W4:Y:S04]  /*4dac0*/  LDL.LU.64 R2, [R1+0xb30] ;  /* 0x000b300001027983 */ /* 0x001f280000300a00 */
[----:B----4-:R0:W-:Y:S04]  /*4dad0*/  STL.64 [R1+0x1758], R2 ;  /* 0x0017580201007387 */ /* 0x0101e80000100a00 */
[----:B0-----:R-:W4:Y:S01]  /*4dae0*/  LDL.LU.64 R2, [R1+0xb48] ;  /* 0x000b480001027983 */ /* 0x001f220000300a00 */
[----:B------:R-:W-:-:S05]  /*4daf0*/  PRMT R19, R7, 0x7772, RZ ;  /* 0x0000777207137816 */ /* 0x000fca00000000ff */
[----:B------:R0:W-:Y:S02]  /*4db00*/  @P1 STG.E.U8 desc[UR32][R24.64], R19 ;  /* 0x0000001318001986 */ /* 0x0001e4000c101120 */
[----:B0-----:R-:W-:-:S05]  /*4db10*/  PRMT R19, R7, 0x7773, RZ ;  /* 0x0000777307137816 */ /* 0x001fca00000000ff */
[----:B------:R0:W-:Y:S02]  /*4db20*/  @P0 STG.E.U8 desc[UR32][R14.64], R19 ;  /* 0x000000130e000986 */ /* 0x0001e4000c101120 */
[----:B0-----:R-:W-:-:S05]  /*4db30*/  PRMT R19, R5, 0x7770, RZ ;  /* 0x0000777005137816 */ /* 0x001fca00000000ff */
[----:B------:R-:W-:Y:S04]  /*4db40*/  @P6 STG.E.U8 desc[UR32][R12.64], R19 ;  /* 0x000000130c006986 */ /* 0x000fe8000c101120 */
[----:B----4-:R0:W-:Y:S04]  /*4db50*/  STL.64 [R1+0x1760], R2 ;  /* 0x0017600201007387 */ /* 0x0101e80000100a00 */
[----:B0-----:R-:W4:Y:S01]  /*4db60*/  LDL.LU.64 R2, [R1+0xb50] ;  /* 0x000b500001027983 */ /* 0x001f220000300a00 */
[C---:B------:R-:W-:Y:S02]  /*4db70*/  LOP3.LUT P6, RZ, R18.reuse, 0x800, RZ, 0xc0, !PT ;  /* 0x0000080012ff7812 */ /* 0x040fe400078cc0ff */
[----:B------:R-:W-:Y:S01]  /*4db80*/  PRMT R19, R5, 0x7771, RZ ;  /* 0x0000777105137816 */ /* 0x000fe200000000ff */
[----:B------:R-:W4:Y:S04]  /*4db90*/  LDL.LU.64 R28, [R1+0xb28] ;  /* 0x000b2800011c7983 */ /* 0x000f280000300a00 */
[----:B------:R-:W4:Y:S04]  /*4dba0*/  LDL.LU.64 R22, [R1+0xb10] ;  /* 0x000b100001167983 */ /* 0x000f280000300a00 */
[----:B------:R-:W4:Y:S04]  /*4dbb0*/  LDL.LU R17, [R1+0x1b8] ;  /* 0x0001b80001117983 */ /* 0x000f280000300800 */
[----:B--2---:R0:W-:Y:S01]  /*4dbc0*/  @P6 STG.E.U8 desc[UR32][R10.64], R19 ;  /* 0x000000130a006986 */ /* 0x0041e2000c101120 */
[----:B------:R-:W-:-:S03]  /*4dbd0*/  LOP3.LUT P6, RZ, R18, 0x400, RZ, 0xc0, !PT ;  /* 0x0000040012ff7812 */ /* 0x000fc600078cc0ff */
[----:B------:R-:W2:Y:S04]  /*4dbe0*/  LDL.LU.64 R20, [R1+0xb08] ;  /* 0x000b080001147983 */ /* 0x000ea80000300a00 */
[----:B------:R-:W2:Y:S01]  /*4dbf0*/  LDL.LU.64 R26, [R1+0xaf0] ;  /* 0x000af000011a7983 */ /* 0x000ea20000300a00 */
[----:B0-----:R-:W-:-:S03]  /*4dc00*/  PRMT R19, R5, 0x7772, RZ ;  /* 0x0000777205137816 */ /* 0x001fc600000000ff */
[----:B------:R-:W2:Y:S04]  /*4dc10*/  LDL.LU.64 R24, [R1+0xae8] ;  /* 0x000ae80001187983 */ /* 0x000ea80000300a00 */
[----:B---3--:R0:W-:Y:S01]  /*4dc20*/  @P6 STG.E.U8 desc[UR32][R8.64], R19 ;  /* 0x0000001308006986 */ /* 0x0081e2000c101120 */
[----:B------:R-:W-:-:S03]  /*4dc30*/  LOP3.LUT P6, RZ, R18, 0x200, RZ, 0xc0, !PT ;  /* 0x0000020012ff7812 */ /* 0x000fc600078cc0ff */
[----:B------:R-:W3:Y:S04]  /*4dc40*/  LDL.LU.64 R14, [R1+0xad0] ;  /* 0x000ad000010e7983 */ /* 0x000ee80000300a00 */
[----:B------:R-:W3:Y:S01]  /*4dc50*/  LDL.LU R7, [R1+0x18] ;  /* 0x0000180001077983 */ /* 0x000ee20000300800 */
[----:B0-----:R-:W-:-:S03]  /*4dc60*/  PRMT R19, R5, 0x7773, RZ ;  /* 0x0000777305137816 */ /* 0x001fc600000000ff */
[----:B------:R-:W3:Y:S04]  /*4dc70*/  LDL.LU.64 R12, [R1+0xac8] ;  /* 0x000ac800010c7983 */ /* 0x000ee80000300a00 */
[----:B------:R-:W3:Y:S04]  /*4dc80*/  LDL.LU.64 R10, [R1+0xab0] ;  /* 0x000ab000010a7983 */ /* 0x000ee80000300a00 */
[----:B------:R-:W3:Y:S04]  /*4dc90*/  LDL.LU.64 R8, [R1+0xaa8] ;  /* 0x000aa80001087983 */ /* 0x000ee80000300a00 */
[----:B------:R-:W3:Y:S04]  /*4dca0*/  LDL.LU R5, [R1+0x1768] ;  /* 0x0017680001057983 */ /* 0x000ee80000300800 */
[----:B----4-:R0:W-:Y:S04]  /*4dcb0*/  @P6 STG.E.U8 desc[UR32][R2.64], R19 ;  /* 0x0000001302006986 */ /* 0x0101e8000c101120 */
[----:B0-----:R-:W4:Y:S01]  /*4dcc0*/  LDL.LU.64 R2, [R1+0x1760] ;  /* 0x0017600001027983 */ /* 0x001f220000300a00 */
[----:B------:R-:W-:-:S02]  /*4dcd0*/  LOP3.LUT P6, RZ, R18, 0x100, RZ, 0xc0, !PT ;  /* 0x0000010012ff7812 */ /* 0x000fc400078cc0ff */
[----:B------:R-:W-:-:S11]  /*4dce0*/  PRMT R19, R16, 0x7770, RZ ;  /* 0x0000777010137816 */ /* 0x000fd600000000ff */
[----:B----4-:R0:W-:Y:S04]  /*4dcf0*/  @P6 STG.E.U8 desc[UR32][R2.64], R19 ;  /* 0x0000001302006986 */ /* 0x0101e8000c101120 */
[----:B0-----:R-:W4:Y:S01]  /*4dd00*/  LDL.LU.64 R2, [R1+0x1758] ;  /* 0x0017580001027983 */ /* 0x001f220000300a00 */
[----:B------:R-:W-:Y:S02]  /*4dd10*/  LOP3.LUT P6, RZ, R18, 0x80, RZ, 0xc0, !PT ;  /* 0x0000008012ff7812 */ /* 0x000fe400078cc0ff */
[----:B------:R-:W-:Y:S02]  /*4dd20*/  PRMT R19, R16, 0x7771, RZ ;  /* 0x0000777110137816 */ /* 0x000fe400000000ff */
[C---:B------:R-:W-:Y:S02]  /*4dd30*/  LOP3.LUT P2, RZ, R4.reuse, 0x80000000, RZ, 0xc0, !PT ;  /* 0x8000000004ff7812 */ /* 0x040fe4000784c0ff */
[----:B------:R-:W-:-:S02]  /*4dd40*/  LOP3.LUT P1, RZ, R4, 0x40000000, RZ, 0xc0, !PT ;  /* 0x4000000004ff7812 */ /* 0x000fc4000782c0ff */
[----:B------:R-:W-:-:S05]  /*4dd50*/  LOP3.LUT P0, RZ, R4, 0x20000000, RZ, 0xc0, !PT ;  /* 0x2000000004ff7812 */ /* 0x000fca000780c0ff */
[----:B----4-:R0:W-:Y:S01]  /*4dd60*/  @P6 STG.E.U8 desc[UR32][R2.64], R19 ;  /* 0x0000001302006986 */ /* 0x0101e2000c101120 */
[----:B------:R-:W-:Y:S02]  /*4dd70*/  LOP3.LUT P6, RZ, R18, 0x40, RZ, 0xc0, !PT ;  /* 0x0000004012ff7812 */ /* 0x000fe400078cc0ff */
[----:B0-----:R-:W-:Y:S01]  /*4dd80*/  PRMT R19, R16, 0x7772, RZ ;  /* 0x0000777210137816 */ /* 0x001fe200000000ff */
[----:B------:R-:W4:Y:S10]  /*4dd90*/  LDL.LU.64 R2, [R1+0x1750] ;  /* 0x0017500001027983 */ /* 0x000f340000300a00 */
[----:B------:R0:W-:Y:S01]  /*4dda0*/  @P6 STG.E.U8 desc[UR32][R28.64], R19 ;  /* 0x000000131c006986 */ /* 0x0001e2000c101120 */
[----:B------:R-:W-:-:S02]  /*4ddb0*/  LOP3.LUT P6, RZ, R18, 0x20, RZ, 0xc0, !PT ;  /* 0x0000002012ff7812 */ /* 0x000fc400078cc0ff */
[----:B0-----:R-:W-:-:S11]  /*4ddc0*/  PRMT R19, R16, 0x7773, RZ ;  /* 0x0000777310137816 */ /* 0x001fd600000000ff */
[----:B------:R0:W-:Y:S01]  /*4ddd0*/  @P6 STG.E.U8 desc[UR32][R22.64], R19 ;  /* 0x0000001316006986 */ /* 0x0001e2000c101120 */
[----:B------:R-:W-:Y:S02]  /*4dde0*/  LOP3.LUT P6, RZ, R18, 0x10, RZ, 0xc0, !PT ;  /* 0x0000001012ff7812 */ /* 0x000fe400078cc0ff */
[----:B0-----:R-:W-:-:S11]  /*4ddf0*/  PRMT R19, R17, 0x7770, RZ ;  /* 0x0000777011137816 */ /* 0x001fd600000000ff */
[----:B--2---:R0:W-:Y:S02]  /*4de00*/  @P6 STG.E.U8 desc[UR32][R20.64], R19 ;  /* 0x0000001314006986 */ /* 0x0041e4000c101120 */
[----:B0-----:R-:W-:-:S05]  /*4de10*/  PRMT R19, R17, 0x7771, RZ ;  /* 0x0000777111137816 */ /* 0x001fca00000000ff */
[----:B------:R0:W-:Y:S02]  /*4de20*/  @P5 STG.E.U8 desc[UR32][R26.64], R19 ;  /* 0x000000131a005986 */ /* 0x0001e4000c101120 */
[----:B0-----:R-:W-:-:S05]  /*4de30*/  PRMT R19, R17, 0x7772, RZ ;  /* 0x0000777211137816 */ /* 0x001fca00000000ff */
[----:B------:R0:W-:Y:S02]  /*4de40*/  @P4 STG.E.U8 desc[UR32][R24.64], R19 ;  /* 0x0000001318004986 */ /* 0x0001e4000c101120 */
[----:B0-----:R-:W-:-:S05]  /*4de50*/  PRMT R19, R17, 0x7773, RZ ;  /* 0x0000777311137816 */ /* 0x001fca00000000ff */
[----:B---3--:R0:W-:Y:S02]  /*4de60*/  @P3 STG.E.U8 desc[UR32][R14.64], R19 ;  /* 0x000000130e003986 */ /* 0x0081e4000c101120 */
        /* <DEDUP_REMOVED lines=8> */
[----:B------:R-:W3:Y:S04]  /*4def0*/  LDL.LU.64 R26, [R1+0xa80] ;  /* 0x000a8000011a7983 */ /* 0x000ee80000300a00 */
[----:B------:R-:W3:Y:S04]  /*4df00*/  LDL.LU.64 R16, [R1+0xa78] ;  /* 0x000a780001107983 */ /* 0x000ee80000300a00 */
[----:B------:R-:W3:Y:S01]  /*4df10*/  LDL.LU R15, [R1+0x1bc] ;  /* 0x0001bc00010f7983 */ /* 0x000ee20000300800 */
[----:B------:R-:W-:-:S02]  /*4df20*/  LOP3.LUT P6, RZ, R4, 0x10000, RZ, 0xc0, !PT ;  /* 0x0001000004ff7812 */ /* 0x000fc400078cc0ff */
[C---:B------:R-:W-:Y:S01]  /*4df30*/  LOP3.LUT P3, RZ, R4.reuse, 0x10000000, RZ, 0xc0, !PT ;  /* 0x1000000004ff7812 */ /* 0x040fe2000786c0ff */
[----:B------:R-:W3:Y:S01]  /*4df40*/  LDL.LU.64 R12, [R1+0xa58] ;  /* 0x000a5800010c7983 */ /* 0x000ee20000300a00 */
[----:B------:R-:W-:Y:S02]  /*4df50*/  LOP3.LUT P2, RZ, R4, 0x8000000, RZ, 0xc0, !PT ;  /* 0x0800000004ff7812 */ /* 0x000fe4000784c0ff */
[----:B------:R-:W-:Y:S01]  /*4df60*/  PRMT R19, R7, 0x7773, RZ ;  /* 0x0000777307137816 */ /* 0x000fe200000000ff */
[----:B------:R-:W3:Y:S01]  /*4df70*/  LDL.LU R24, [R1+0x1c] ;  /* 0x00001c0001187983 */ /* 0x000ee20000300800 */
[----:B----4-:R-:W-:-:S05]  /*4df80*/  LOP3.LUT R2, R2, 0xefffffff, RZ, 0xc0, !PT ;  /* 0xefffffff02027812 */ /* 0x010fca00078ec0ff */
        /* <DEDUP_REMOVED lines=9> */
[----:B------:R-:W-:-:S05]  /*4e020*/  @P6 LOP3.LUT R2, R2, 0x80000000, RZ, 0xfc, !PT ;  /* 0x8000000002026812 */ /* 0x000fca00078efcff */
[----:B------:R-:W-:Y:S04]  /*4e030*/  STL.64 [R1+0x1740], R2 ;  /* 0x0017400201007387 */ /* 0x000fe80000100a00 */
[----:B--2---:R0:W-:Y:S04]  /*4e040*/  @P3 STG.E.U8 desc[UR32][R10.64], R19 ;  /* 0x000000130a003986 */ /* 0x0041e8000c101120 */
[----:B0-----:R-:W2:Y:S01]  /*4e050*/  LDL.LU.64 R10, [R1+0xa50] ;  /* 0x000a5000010a7983 */ /* 0x001ea20000300a00 */
[----:B---3--:R-:W-:-:S05]  /*4e060*/  PRMT R19, R15, 0x7770, RZ ;  /* 0x000077700f137816 */ /* 0x008fca00000000ff */
[----:B------:R0:W-:Y:S04]  /*4e070*/  @P2 STG.E.U8 desc[UR32][R8.64], R19 ;  /* 0x0000001308002986 */ /* 0x0001e8000c101120 */
[----:B0-----:R-:W3:Y:S04]  /*4e080*/  LDL.LU.64 R8, [R1+0xa38] ;  /* 0x000a380001087983 */ /* 0x001ee80000300a00 */
[----:B------:R-:W4:Y:S01]  /*4e090*/  LDL.LU.64 R2, [R1+0xa18] ;  /* 0x000a180001027983 */ /* 0x000f220000300a00 */
        /* <DEDUP_REMOVED lines=8> */
[----:B------:R-:W-:-:S09]  /*4e120*/  LOP3.LUT P1, RZ, R4, 0x4000000, RZ, 0xc0, !PT ;  /* 0x0400000004ff7812 */ /* 0x000fd2000782c0ff */
[----:B------:R-:W-:Y:S02]  /*4e130*/  @P6 LOP3.LUT R18, R18, 0x4, RZ, 0xfc, !PT ;  /* 0x0000000412126812 */ /* 0x000fe400078efcff */
[C---:B------:R-:W-:Y:S02]  /*4e140*/  LOP3.LUT P6, RZ, R4.reuse, 0x800000, RZ, 0xc0, !PT ;  /* 0x0080000004ff7812 */ /* 0x040fe400078cc0ff */
[----:B------:R-:W-:Y:S01]  /*4e150*/  LOP3.LUT P0, RZ, R4, 0x2000000, RZ, 0xc0, !PT ;  /* 0x0200000004ff7812 */ /* 0x000fe2000780c0ff */
[----:B----4-:R0:W-:Y:S04]  /*4e160*/  STL.64 [R1+0x1748], R2 ;  /* 0x0017480201007387 */ /* 0x0101e80000100a00 */
[----:B0-----:R-:W4:Y:S04]  /*4e170*/  LDL.LU.64 R2, [R1+0xa30] ;  /* 0x000a300001027983 */ /* 0x001f280000300a00 */
[----:B------:R-:W4:Y:S04]  /*4e180*/  LDL.LU R7, [R1+0x170] ;  /* 0x0001700001077983 */ /* 0x000f280000300800 */
[----:B------:R-:W4:Y:S01]  /*4e190*/  LDL.LU.64 R28, [R1+0x9f8] ;  /* 0x0009f800011c7983 */ /* 0x000f220000300a00 */
[----:B------:R-:W-:-:S02]  /*4e1a0*/  LOP3.LUT R18, R18, 0xfffffff7, RZ, 0xc0, !PT ;  /* 0xfffffff712127812 */ /* 0x000fc400078ec0ff */
[C---:B------:R-:W-:Y:S02]  /*4e1b0*/  PRMT R19, R15.reuse, 0x7771, RZ ;  /* 0x000077710f137816 */ /* 0x040fe400000000ff */
[----:B------:R-:W-:Y:S02]  /*4e1c0*/  @P6 LOP3.LUT R18, R18, 0x8, RZ, 0xfc, !PT ;  /* 0x0000000812126812 */ /* 0x000fe400078efcff */
[----:B------:R-:W-:Y:S01]  /*4e1d0*/  LOP3.LUT P6, RZ, R4, 0x1000000, RZ, 0xc0, !PT ;  /* 0x0100000004ff7812 */ /* 0x000fe200078cc0ff */
[----:B------:R0:W-:Y:S02]  /*4e1e0*/  @P1 STG.E.U8 desc[UR32][R26.64], R19 ;  /* 0x000000131a001986 */ /* 0x0001e4000c101120 */
[----:B0-----:R-:W-:-:S05]  /*4e1f0*/  PRMT R19, R15, 0x7772, RZ ;  /* 0x000077720f137816 */ /* 0x001fca00000000ff */
[----:B------:R0:W-:Y:S02]  /*4e200*/  @P0 STG.E.U8 desc[UR32][R16.64], R19 ;  /* 0x0000001310000986 */ /* 0x0001e4000c101120 */
[----:B0-----:R-:W-:-:S05]  /*4e210*/  PRMT R19, R15, 0x7773, RZ ;  /* 0x000077730f137816 */ /* 0x001fca00000000ff */
[----:B------:R0:W-:Y:S01]  /*4e220*/  @P6 STG.E.U8 desc[UR32][R12.64], R19 ;  /* 0x000000130c006986 */ /* 0x0001e2000c101120 */
[----:B------:R-:W-:Y:S02]  /*4e230*/  LOP3.LUT P6, RZ, R18, 0x8, RZ, 0xc0, !PT ;  /* 0x0000000812ff7812 */ /* 0x000fe400078cc0ff */
[----:B0-----:R-:W-:-:S11]  /*4e240*/  PRMT R19, R24, 0x7770, RZ ;  /* 0x0000777018137816 */ /* 0x001fd600000000ff */
[----:B--2---:R0:W-:Y:S01]  /*4e250*/  @P6 STG.E.U8 desc[UR32][R10.64], R19 ;  /* 0x000000130a006986 */ /* 0x0041e2000c101120 */
[----:B------:R-:W-:Y:S02]  /*4e260*/  LOP3.LUT P6, RZ, R18, 0x4, RZ, 0xc0, !PT ;  /* 0x0000000412ff7812 */ /* 0x000fe400078cc0ff */
[----:B0-----:R-:W-:-:S11]  /*4e270*/  PRMT R19, R24, 0x7771, RZ ;  /* 0x0000777118137816 */ /* 0x001fd600000000ff */
[----:B---3--:R0:W-:Y:S01]  /*4e280*/  @P6 STG.E.U8 desc[UR32][R8.64], R19 ;  /* 0x0000001308006986 */ /* 0x0081e2000c101120 */
[----:B------:R-:W-:Y:S02]  /*4e290*/  LOP3.LUT P6, RZ, R18, 0x2, RZ, 0xc0, !PT ;  /* 0x0000000212ff7812 */ /* 0x000fe400078cc0ff */
[----:B0-----:R-:W-:Y:S01]  /*4e2a0*/  PRMT R19, R24, 0x7772, RZ ;  /* 0x0000777218137816 */ /* 0x001fe200000000ff */
[----:B----4-:R0:W-:Y:S04]  /*4e2b0*/  STL.64 [R1+0x1738], R28 ;  /* 0x0017381c01007387 */ /* 0x0101e80000100a00 */
[----:B0-----:R-:W2:Y:S04]  /*4e2c0*/  LDL.LU.64 R28, [R1+0xa10] ;  /* 0x000a1000011c7983 */ /* 0x001ea80000300a00 */
[----:B------:R-:W3:Y:S04]  /*4e2d0*/  LDL.LU.64 R22, [R1+0x9f0] ;  /* 0x0009f00001167983 */ /* 0x000ee80000300a00 */
[----:B------:R-:W4:Y:S04]  /*4e2e0*/  LDL.LU.64 R20, [R1+0x9d8] ;  /* 0x0009d80001147983 */ /* 0x000f280000300a00 */
[----:B------:R-:W4:Y:S04]  /*4e2f0*/  LDL.LU.64 R26, [R1+0x9d0] ;  /* 0x0009d000011a7983 */ /* 0x000f280000300a00 */
[----:B------:R-:W4:Y:S04]  /*4e300*/  LDL.LU.64 R16, [R1+0x9b8] ;  /* 0x0009b80001107983 */ /* 0x000f280000300a00 */
[----:B------:R-:W4:Y:S04]  /*4e310*/  LDL.LU.64 R14, [R1+0x9b0] ;  /* 0x0009b000010e7983 */ /* 0x000f280000300a00 */
[----:B------:R-:W4:Y:S04]  /*4e320*/  LDL.LU R25, [R1+0x174] ;  /* 0x0001740001197983 */ /* 0x000f280000300800 */
[----:B------:R-:W4:Y:S04]  /*4e330*/  LDL.LU.64 R12, [R1+0x998] ;  /* 0x00099800010c7983 */ /* 0x000f280000300a00 */
[----:B------:R-:W4:Y:S04]  /*4e340*/  LDL.LU.64 R10, [R1+0x990] ;  /* 0x00099000010a7983 */ /* 0x000f280000300a00 */
[----:B------:R-:W4:Y:S04]  /*4e350*/  LDL.LU.64 R8, [R1+0x978] ;  /* 0x0009780001087983 */ /* 0x000f280000300a00 */
[----:B------:R0:W-:Y:S04]  /*4e360*/  @P6 STG.E.U8 desc[UR32][R2.64], R19 ;  /* 0x0000001302006986 */ /* 0x0001e8000c101120 */
[----:B0-----:R-:W2:Y:S01]  /*4e370*/  LDL.LU.64 R2, [R1+0x1748] ;  /* 0x0017480001027983 */ /* 0x001ea20000300a00 */
[----:B------:R-:W-:-:S02]  /*4e380*/  LOP3.LUT P6, RZ, R18, 0x1, RZ, 0xc0, !PT ;  /* 0x0000000112ff7812 */ /* 0x000fc400078cc0ff */
[----:B------:R-:W-:-:S11]  /*4e390*/  PRMT R18, R24, 0x7773, RZ ;  /* 0x0000777318127816 */ /* 0x000fd600000000ff */
[----:B--2---:R0:W-:Y:S04]  /*4e3a0*/  @P6 STG.E.U8 desc[UR32][R2.64], R18 ;  /* 0x0000001202006986 */ /* 0x0041e8000c101120 */
[----:B0-----:R-:W2:Y:S01]  /*4e3b0*/  LDL.LU.64 R2, [R1+0x1740] ;  /* 0x0017400001027983 */ /* 0x001ea20000300a00 */
[----:B------:R-:W-:Y:S02]  /*4e3c0*/  PRMT R18, R7, 0x7770, RZ ;  /* 0x0000777007127816 */ /* 0x000fe400000000ff */
[----:B--2---:R-:W-:-:S13]  /*4e3d0*/  LOP3.LUT P6, RZ, R2, 0x80000000, RZ, 0xc0, !PT ;  /* 0x8000000002ff7812 */ /* 0x004fda00078cc0ff */
[----:B------:R0:W-:Y:S04]  /*4e3e0*/  @P6 STG.E.U8 desc[UR32][R28.64], R18 ;  /* 0x000000121c006986 */ /* 0x0001e8000c101120 */
[----:B0-----:R-:W2:Y:S01]  /*4e3f0*/  LDL.LU.64 R28, [R1+0x1738] ;  /* 0x00173800011c7983 */ /* 0x001ea20000300a00 */
[----:B------:R-:W-:Y:S02]  /*4e400*/  LOP3.LUT P6, RZ, R2, 0x40000000, RZ, 0xc0, !PT ;  /* 0x4000000002ff7812 */ /* 0x000fe400078cc0ff */
[----:B------:R-:W-:Y:S02]  /*4e410*/  PRMT R18, R7, 0x7771, RZ ;  /* 0x0000777107127816 */ /* 0x000fe400000000ff */
[C---:B------:R-:W-:Y:S02]  /*4e420*/  LOP3.LUT P5, RZ, R4.reuse, 0x8000, RZ, 0xc0, !PT ;  /* 0x0000800004ff7812 */ /* 0x040fe400078ac0ff */
[----:B------:R-:W-:-:S02]  /*4e430*/  LOP3.LUT P4, RZ, R4, 0x4000, RZ, 0xc0, !PT ;  /* 0x0000400004ff7812 */ /* 0x000fc4000788c0ff */
[C---:B------:R-:W-:Y:S02]  /*4e440*/  LOP3.LUT P3, RZ, R4.reuse, 0x2000, RZ, 0xc0, !PT ;  /* 0x0000200004ff7812 */ /* 0x040fe4000786c0ff */
[C---:B------:R-:W-:Y:S02]  /*4e450*/  LOP3.LUT P2, RZ, R4.reuse, 0x1000, RZ, 0xc0, !PT ;  /* 0x0000100004ff7812 */ /* 0x040fe4000784c0ff */
[----:B------:R-:W-:Y:S01]  /*4e460*/  LOP3.LUT P1, RZ, R4, 0x800, RZ, 0xc0, !PT ;  /* 0x0000080004ff7812 */ /* 0x000fe2000782c0ff */
        /* <DEDUP_REMOVED lines=12> */
[----:B------:R0:W-:Y:S02]  /*4e530*/  @P3 STG.E.U8 desc[UR32][R14.64], R18 ;  /* 0x000000120e003986 */ /* 0x0001e4000c101120 */
[----:B0-----:R-:W-:Y:S02]  /*4e540*/  PRMT R18, R5, 0x7773, RZ ;  /* 0x0000777305127816 */ /* 0x001fe400000000ff */
[----:B------:R-:W2:Y:S04]  /*4e550*/  LDL.LU R5, [R1+0x1730] ;  /* 0x0017300001057983 */ /* 0x000ea80000300800 */
[----:B------:R0:W-:Y:S02]  /*4e560*/  @P2 STG.E.U8 desc[UR32][R12.64], R18 ;  /* 0x000000120c002986 */ /* 0x0001e4000c101120 */
[----:B0-----:R-:W-:-:S02]  /*4e570*/  PRMT R18, R25, 0x7770, RZ ;  /* 0x0000777019127816 */ /* 0x001fc400000000ff */
[----:B------:R-:W3:Y:S04]  /*4e580*/  LDL.LU.64 R12, [R1+0x970] ;  /* 0x00097000010c7983 */ /* 0x000ee80000300a00 */
[----:B------:R0:W-:Y:S04]  /*4e590*/  @P1 STG.E.U8 desc[UR32][R10.64], R18 ;  /* 0x000000120a001986 */ /* 0x0001e8000c101120 */
[----:B0-----:R-:W4:Y:S01]  /*4e5a0*/  LDL.LU.64 R10, [R1+0x958] ;  /* 0x00095800010a7983 */ /* 0x001f220000300a00 */
[C---:B------:R-:W-:Y:S02]  /*4e5b0*/  LOP3.LUT P0, RZ, R4.reuse, 0x400, RZ, 0xc0, !PT ;  /* 0x0000040004ff7812 */ /* 0x040fe4000780c0ff */
[----:B------:R-:W-:Y:S01]  /*4e5c0*/  LOP3.LUT P3, RZ, R4, 0x200, RZ, 0xc0, !PT ;  /* 0x0000020004ff7812 */ /* 0x000fe2000786c0ff */
[----:B------:R-:W2:Y:S01]  /*4e5d0*/  LDL.LU.64 R16, [R1+0x950] ;  /* 0x0009500001107983 */ /* 0x000ea20000300a00 */
[----:B------:R-:W-:-:S02]  /*4e5e0*/  PRMT R18, R25, 0x7771, RZ ;  /* 0x0000777119127816 */ /* 0x000fc400000000ff */
[----:B------:R-:W-:-:S07]  /*4e5f0*/  LOP3.LUT P2, RZ, R4, 0x100, RZ, 0xc0, !PT ;  /* 0x0000010004ff7812 */ /* 0x000fce000784c0ff */
[----:B------:R0:W-:Y:S02]  /*4e600*/  @P0 STG.E.U8 desc[UR32][R8.64], R18 ;  /* 0x0000001208000986 */ /* 0x0001e4000c101120 */
[C---:B0-----:R-:W-:Y:S01]  /*4e610*/  PRMT R18, R25.reuse, 0x7772, RZ ;  /* 0x0000777219127816 */ /* 0x041fe200000000ff */
[----:B------:R-:W-:Y:S02]  /*4e620*/  IMAD.MOV.U32 R8, RZ, RZ, R6 ;  /* 0x000000ffff087224 */ /* 0x000fe400078e0006 */
[----:B------:R-:W2:Y:S04]  /*4e630*/  LDL.LU.64 R6, [R1+0x938] ;  /* 0x0009380001067983 */ /* 0x000ea80000300a00 */
[----:B------:R-:W2:Y:S04]  /*4e640*/  LDL.LU.64 R14, [R1+0x930] ;  /* 0x00093000010e7983 */ /* 0x000ea80000300a00 */
[----:B------:R-:W2:Y:S04]  /*4e650*/  LDL.LU R9, [R1+0x164] ;  /* 0x0001640001097983 */ /* 0x000ea80000300800 */
[----:B---3--:R0:W-:Y:S02]  /*4e660*/  @P3 STG.E.U8 desc[UR32][R12.64], R18 ;  /* 0x000000120c003986 */ /* 0x0081e4000c101120 */
[----:B0-----:R-:W-:-:S02]  /*4e670*/  PRMT R18, R25, 0x7773, RZ ;  /* 0x0000777319127816 */ /* 0x001fc400000000ff */
[----:B------:R-:W3:Y:S04]  /*4e680*/  LDL.LU.64 R12, [R1+0x908] ;  /* 0x00090800010c7983 */ /* 0x000ee80000300a00 */
[----:B------:R-:W3:Y:S04]  /*4e690*/  LDL.LU R19, [R1+0x178] ;  /* 0x0001780001137983 */ /* 0x000ee80000300800 */
[----:B----4-:R0:W-:Y:S04]  /*4e6a0*/  @P2 STG.E.U8 desc[UR32][R10.64], R18 ;  /* 0x000000120a002986 */ /* 0x0101e8000c101120 */
[----:B0-----:R-:W4:Y:S04]  /*4e6b0*/  LDL.LU.64 R10, [R1+0x900] ;  /* 0x00090000010a7983 */ /* 0x001f280000300a00 */
[----:B------:R-:W2:Y:S04]  /*4e6c0*/  LDL.LU R21, [R1+0x168] ;  /* 0x0001680001157983 */ /* 0x000ea80000300800 */
[----:B--2---:R0:W-:Y:S04]  /*4e6d0*/  STL [R1+0x1718], R21 ;  /* 0x0017181501007387 */ /* 0x0041e80000100800 */
[----:B0-----:R-:W2:Y:S04]  /*4e6e0*/  LDL.LU.64 R20, [R1+0x8b8] ;  /* 0x0008b80001147983 */ /* 0x001ea80000300a00 */
[----:B--2---:R0:W-:Y:S04]  /*4e6f0*/  STL.64 [R1+0x1720], R20 ;  /* 0x0017201401007387 */ /* 0x0041e80000100a00 */
[----:B0-----:R-:W2:Y:S01]  /*4e700*/  LDL.LU.64 R20, [R1+0x8d8] ;  /* 0x0008d80001147983 */ /* 0x001ea20000300a00 */
        /* <DEDUP_REMOVED lines=17> */
[----:B--2---:R0:W-:Y:S04]  /*4e820*/  STL.64 [R1+0x1728], R20 ;  /* 0x0017281401007387 */ /* 0x0041e80000100a00 */
[----:B0-----:R-:W2:Y:S06]  /*4e830*/  LDL.LU.64 R20, [R1+0x8e0] ;  /* 0x0008e00001147983 */ /* 0x001eac0000300a00 */
[----:B------:R-:W-:-:S02]  /*4e840*/  @P6 LOP3.LUT R2, R2, 0x2000000, RZ, 0xfc, !PT ;  /* 0x0200000002026812 */ /* 0x000fc400078efcff */
[----:B------:R-:W-:Y:S02]  /*4e850*/  LOP3.LUT P6, RZ, R4, 0x8, RZ, 0xc0, !PT ;  /* 0x0000000804ff7812 */ /* 0x000fe400078cc0ff */
[----:B------:R-:W-:Y:S02]  /*4e860*/  LOP3.LUT R2, R2, 0xfbffffff, RZ, 0xc0, !PT ;  /* 0xfbffffff02027812 */ /* 0x000fe400078ec0ff */
[----:B------:R-:W-:-:S09]  /*4e870*/  LOP3.LUT P1, RZ, R4, 0x80, RZ, 0xc0, !PT ;  /* 0x0000008004ff7812 */ /* 0x000fd2000782c0ff */
[----:B------:R-:W-:Y:S02]  /*4e880*/  @P6 LOP3.LUT R2, R2, 0x4000000, RZ, 0xfc, !PT ;  /* 0x0400000002026812 */ /* 0x000fe400078efcff */
[C---:B------:R-:W-:Y:S02]  /*4e890*/  LOP3.LUT P6, RZ, R4.reuse, 0x10, RZ, 0xc0, !PT ;  /* 0x0000001004ff7812 */ /* 0x040fe400078cc0ff */
[----:B------:R-:W-:Y:S02]  /*4e8a0*/  LOP3.LUT P0, RZ, R4, 0x40, RZ, 0xc0, !PT ;  /* 0x0000004004ff7812 */ /* 0x000fe4000780c0ff */
[----:B------:R-:W-:Y:S02]  /*4e8b0*/  LOP3.LUT R2, R2, 0xf7ffffff, RZ, 0xc0, !PT ;  /* 0xf7ffffff02027812 */ /* 0x000fe400078ec0ff */
[----:B------:R-:W-:-:S05]  /*4e8c0*/  PRMT R18, R9, 0x7770, RZ ;  /* 0x0000777009127816 */ /* 0x000fca00000000ff */
[----:B------:R0:W-:Y:S02]  /*4e8d0*/  @P1 STG.E.U8 desc[UR32][R16.64], R18 ;  /* 0x0000001210001986 */ /* 0x0001e4000c101120 */
[----:B------:R-:W-:Y:S02]  /*4e8e0*/  @P6 LOP3.LUT R2, R2, 0x8000000, RZ, 0xfc, !PT ;  /* 0x0800000002026812 */ /* 0x000fe400078efcff */
[----:B------:R-:W-:Y:S02]  /*4e8f0*/  LOP3.LUT P6, RZ, R4, 0x20, RZ, 0xc0, !PT ;  /* 0x0000002004ff7812 */ /* 0x000fe400078cc0ff */
[----:B0-----:R-:W-:-:S05]  /*4e900*/  PRMT R18, R9, 0x7771, RZ ;  /* 0x0000777109127816 */ /* 0x001fca00000000ff */
[----:B------:R0:W-:Y:S02]  /*4e910*/  @P0 STG.E.U8 desc[UR32][R6.64], R18 ;  /* 0x0000001206000986 */ /* 0x0001e4000c101120 */
[----:B0-----:R-:W-:Y:S02]  /*4e920*/  PRMT R18, R9, 0x7772, RZ ;  /* 0x0000777209127816 */ /* 0x001fe400000000ff */
[----:B------:R-:W2:Y:S04]  /*4e930*/  LDL.LU.64 R6, [R1+0x8b0] ;  /* 0x0008b00001067983 */ /* 0x000ea80000300a00 */
[----:B------:R0:W-:Y:S01]  /*4e940*/  @P6 STG.E.U8 desc[UR32][R14.64], R18 ;  /* 0x000000120e006986 */ /* 0x0001e2000c101120 */
        /* <DEDUP_REMOVED lines=8> */
[----:B------:R-:W3:Y:S01]  /*4e9d0*/  LDL.LU.64 R16, [R1+0x858] ;  /* 0x0008580001107983 */ /* 0x000ee20000300a00 */
[----:B0-----:R-:W-:-:S03]  /*4e9e0*/  PRMT R18, R19, 0x7770, RZ ;  /* 0x0000777013127816 */ /* 0x001fc600000000ff */
[----:B------:R-:W3:Y:S04]  /*4e9f0*/  LDL.LU.64 R14, [R1+0x850] ;  /* 0x00085000010e7983 */ /* 0x000ee80000300a00 */
[----:B----4-:R0:W-:Y:S01]  /*4ea00*/  @P6 STG.E.U8 desc[UR32][R10.64], R18 ;  /* 0x000000120a006986 */ /* 0x0101e2000c101120 */
[----:B------:R-:W-:-:S03]  /*4ea10*/  LOP3.LUT P6, RZ, R2, 0x2000000, RZ, 0xc0, !PT ;  /* 0x0200000002ff7812 */ /* 0x000fc600078cc0ff */
[----:B------:R-:W4:Y:S04]  /*4ea20*/  LDL.LU.64 R12, [R1+0x838] ;  /* 0x00083800010c7983 */ /* 0x000f280000300a00 */
[----:B------:R-:W4:Y:S01]  /*4ea30*/  LDL.LU R9, [R1+0x16c] ;  /* 0x00016c0001097983 */ /* 0x000f220000300800 */
[----:B0-----:R-:W-:-:S03]  /*4ea40*/  PRMT R18, R19, 0x7771, RZ ;  /* 0x0000777113127816 */ /* 0x001fc600000000ff */
[----:B------:R-:W4:Y:S04]  /*4ea50*/  LDL.LU.64 R10, [R1+0x830] ;  /* 0x00083000010a7983 */ /* 0x000f280000300a00 */
[----:B--2---:R0:W-:Y:S04]  /*4ea60*/  @P6 STG.E.U8 desc[UR32][R20.64], R18 ;  /* 0x0000001214006986 */ /* 0x0041e8000c101120 */
[----:B0-----:R-:W2:Y:S01]  /*4ea70*/  LDL.LU.64 R20, [R1+0x1728] ;  /* 0x0017280001147983 */ /* 0x001ea20000300a00 */
[----:B------:R-:W-:Y:S02]  /*4ea80*/  LOP3.LUT P6, RZ, R2, 0x1000000, RZ, 0xc0, !PT ;  /* 0x0100000002ff7812 */ /* 0x000fe400078cc0ff */
[----:B------:R-:W-:-:S11]  /*4ea90*/  PRMT R18, R19, 0x7772, RZ ;  /* 0x0000777213127816 */ /* 0x000fd600000000ff */
[----:B--2---:R0:W-:Y:S04]  /*4eaa0*/  @P6 STG.E.U8 desc[UR32][R20.64], R18 ;  /* 0x0000001214006986 */ /* 0x0041e8000c101120 */
[----:B0-----:R-:W2:Y:S01]  /*4eab0*/  LDL.LU.64 R20, [R1+0x1720] ;  /* 0x0017200001147983 */ /* 0x001ea20000300a00 */
[----:B------:R-:W-:Y:S02]  /*4eac0*/  LOP3.LUT P6, RZ, R2, 0x800000, RZ, 0xc0, !PT ;  /* 0x0080000002ff7812 */ /* 0x000fe400078cc0ff */
[----:B------:R-:W-:-:S11]  /*4ead0*/  PRMT R18, R19, 0x7773, RZ ;  /* 0x0000777313127816 */ /* 0x000fd600000000ff */
[----:B--2---:R0:W-:Y:S04]  /*4eae0*/  @P6 STG.E.U8 desc[UR32][R20.64], R18 ;  /* 0x0000001214006986 */ /* 0x0041e8000c101120 */
[----:B0-----:R-:W2:Y:S01]  /*4eaf0*/  LDL.LU R21, [R1+0x1718] ;  /* 0x0017180001157983 */ /* 0x001ea20000300800 */
[----:B------:R-:W-:Y:S02]  /*4eb00*/  LOP3.LUT P6, RZ, R2, 0x400000, RZ, 0xc0, !PT ;  /* 0x0040000002ff7812 */ /* 0x000fe400078cc0ff */
[----:B------:R-:W-:Y:S02]  /*4eb10*/  LOP3.LUT P5, RZ, R5, 0x10000000, RZ, 0xc0, !PT ;  /* 0x1000000005ff7812 */ /* 0x000fe400078ac0ff */
[----:B--2---:R-:W-:-:S09]  /*4eb20*/  PRMT R18, R21, 0x7770, RZ ;  /* 0x0000777015127816 */ /* 0x004fd200000000ff */
[----:B------:R0:W-:Y:S04]  /*4eb30*/  @P6 STG.E.U8 desc[UR32][R6.64], R18 ;  /* 0x0000001206006986 */ /* 0x0001e8000c101120 */
[----:B0-----:R-:W2:Y:S01]  /*4eb40*/  LDL.LU.64 R6, [R1+0x1710] ;  /* 0x0017100001067983 */ /* 0x001ea20000300a00 */
[----:B------:R-:W-:Y:S02]  /*4eb50*/  LOP3.LUT P6, RZ, R2, 0x200000, RZ, 0xc0, !PT ;  /* 0x0020000002ff7812 */ /* 0x000fe400078cc0ff */
[----:B------:R-:W-:-:S11]  /*4eb60*/  PRMT R18, R21, 0x7771, RZ ;  /* 0x0000777115127816 */ /* 0x000fd600000000ff */
[----:B------:R0:W-:Y:S01]  /*4eb70*/  @P6 STG.E.U8 desc[UR32][R28.64], R18 ;  /* 0x000000121c006986 */ /* 0x0001e2000c101120 */
[----:B------:R-:W-:Y:S02]  /*4eb80*/  LOP3.LUT P6, RZ, R2, 0x100000, RZ, 0xc0, !PT ;  /* 0x0010000002ff7812 */ /* 0x000fe400078cc0ff */
[----:B------:R-:W-:Y:S02]  /*4eb90*/  LOP3.LUT P4, RZ, R5, 0x8000000, RZ, 0xc0, !PT ;  /* 0x0800000005ff7812 */ /* 0x000fe4000788c0ff */
[----:B0-----:R-:W-:-:S09]  /*4eba0*/  PRMT R18, R21, 0x7772, RZ ;  /* 0x0000777215127816 */ /* 0x001fd200000000ff */
[----:B------:R0:W-:Y:S01]  /*4ebb0*/  @P6 STG.E.U8 desc[UR32][R22.64], R18 ;  /* 0x0000001216006986 */ /* 0x0001e2000c101120 */
[----:B------:R-:W-:Y:S02]  /*4ebc0*/  LOP3.LUT P3, RZ, R5, 0x4000000, RZ, 0xc0, !PT ;  /* 0x0400000005ff7812 */ /* 0x000fe4000786c0ff */
[----:B0-----:R-:W-:-:S05]  /*4ebd0*/  PRMT R18, R21, 0x7773, RZ ;  /* 0x0000777315127816 */ /* 0x001fca00000000ff */
[----:B------:R2:W-:Y:S01]  /*4ebe0*/  @P5 STG.E.U8 desc[UR32][R26.64], R18 ;  /* 0x000000121a005986 */ /* 0x0005e2000c101120 */
[C---:B------:R-:W-:Y:S02]  /*4ebf0*/  LOP3.LUT P2, RZ, R5.reuse, 0x2000000, RZ, 0xc0, !PT ;  /* 0x0200000005ff7812 */ /* 0x040fe4000784c0ff */
[C---:B------:R-:W-:Y:S02]  /*4ec00*/  LOP3.LUT P1, RZ, R5.reuse, 0x1000000, RZ, 0xc0, !PT ;  /* 0x0100000005ff7812 */ /* 0x040fe4000782c0ff */
[C---:B------:R-:W-:Y:S02]  /*4ec10*/  LOP3.LUT P0, RZ, R5.reuse, 0x800000, RZ, 0xc0, !PT ;  /* 0x0080000005ff7812 */ /* 0x040fe4000780c0ff */
[----:B------:R-:W-:Y:S02]  /*4ec20*/  LOP3.LUT P6, RZ, R5, 0x400, RZ, 0xc0, !PT ;  /* 0x0000040005ff7812 */ /* 0x000fe400078cc0ff */
[----:B------:R-:W-:Y:S02]  /*4ec30*/  LOP3.LUT R2, R2, 0xffffefff, RZ, 0xc0, !PT ;  /* 0xffffefff02027812 */ /* 0x000fe400078ec0ff */
[----:B--2---:R-:W-:-:S05]  /*4ec40*/  PRMT R18, R6, 0x7770, RZ ;  /* 0x0000777006127816 */ /* 0x004fca00000000ff */
[----:B---3--:R0:W-:Y:S02]  /*4ec50*/  @P4 STG.E.U8 desc[UR32][R24.64], R18 ;  /* 0x0000001218004986 */ /* 0x0081e4000c101120 */
[----:B0-----:R-:W-:-:S05]  /*4ec60*/  PRMT R18, R6, 0x7771, RZ ;  /* 0x0000777106127816 */ /* 0x001fca00000000ff */
[----:B------:R0:W-:Y:S02]  /*4ec70*/  @P3 STG.E.U8 desc[UR32][R16.64], R18 ;  /* 0x0000001210003986 */ /* 0x0001e4000c101120 */
[----:B0-----:R-:W-:-:S05]  /*4ec80*/  PRMT R18, R6, 0x7772, RZ ;  /* 0x0000777206127816 */ /* 0x001fca00000000ff */
[----:B------:R0:W-:Y:S02]  /*4ec90*/  @P2 STG.E.U8 desc[UR32][R14.64], R18 ;  /* 0x000000120e002986 */ /* 0x0001e4000c101120 */
[----:B0-----:R-:W-:Y:S02]  /*4eca0*/  PRMT R18, R6, 0x7773, RZ ;  /* 0x0000777306127816 */ /* 0x001fe400000000ff */
[----:B------:R-:W2:Y:S04]  /*4ecb0*/  LDL.LU R6, [R1+0x1708] ;  /* 0x0017080001067983 */ /* 0x000ea80000300800 */
[----:B----4-:R0:W-:Y:S02]  /*4ecc0*/  @P1 STG.E.U8 desc[UR32][R12.64], R18 ;  /* 0x000000120c001986 */ /* 0x0101e4000c101120 */
[----:B0-----:R-:W-:-:S02]  /*4ecd0*/  PRMT R18, R9, 0x7770, RZ ;  /* 0x0000777009127816 */ /* 0x001fc400000000ff */
[----:B------:R-:W3:Y:S04]  /*4ece0*/  LDL.LU.64 R12, [R1+0x818] ;  /* 0x00081800010c7983 */ /* 0x000ee80000300a00 */
[----:B------:R0:W-:Y:S04]  /*4ecf0*/  @P0 STG.E.U8 desc[UR32][R10.64], R18 ;  /* 0x000000120a000986 */ /* 0x0001e8000c101120 */
[----:B0-----:R-:W4:Y:S01]  /*4ed00*/  LDL.LU.64 R10, [R1+0x810] ;  /* 0x00081000010a7983 */ /* 0x001f220000300a00 */
[----:B------:R-:W-:Y:S02]  /*4ed10*/  @P6 LOP3.LUT R2, R2, 0x1000, RZ, 0xfc, !PT ;  /* 0x0000100002026812 */ /* 0x000fe400078efcff */
[----:B------:R-:W-:Y:S01]  /*4ed20*/  LOP3.LUT P6, RZ, R5, 0x800, RZ, 0xc0, !PT ;  /* 0x0000080005ff7812 */ /* 0x000fe200078cc0ff */
[----:B------:R-:W2:Y:S01]  /*4ed30*/  LDL.LU.64 R24, [R1+0x7f8] ;  /* 0x0007f80001187983 */ /* 0x000ea20000300a00 */
[----:B------:R-:W-:-:S02]  /*4ed40*/  LOP3.LUT R2, R2, 0xffffdfff, RZ, 0xc0, !PT ;  /* 0xffffdfff02027812 */ /* 0x000fc400078ec0ff */
[C---:B------:R-:W-:Y:S01]  /*4ed50*/  LOP3.LUT P3, RZ, R5.reuse, 0x400000, RZ, 0xc0, !PT ;  /* 0x0040000005ff7812 */ /* 0x040fe2000786c0ff */
[----:B------:R-:W2:Y:S01]  /*4ed60*/  LDL.LU.64 R16, [R1+0x7f0] ;  /* 0x0007f00001107983 */ /* 0x000ea20000300a00 */
[----:B------:R-:W-:Y:S02]  /*4ed70*/  LOP3.LUT P2, RZ, R5, 0x200000, RZ, 0xc0, !PT ;  /* 0x0020000005ff7812 */ /* 0x000fe4000784c0ff */
[----:B------:R-:W-:Y:S01]  /*4ed80*/  PRMT R18, R9, 0x7771, RZ ;  /* 0x0000777109127816 */ /* 0x000fe200000000ff */
[----:B------:R-:W2:Y:S04]  /*4ed90*/  LDL.LU.64 R14, [R1+0x7d8] ;  /* 0x0007d800010e7983 */ /* 0x000ea80000300a00 */
[----:B------:R-:W-:Y:S01]  /*4eda0*/  @P6 LOP3.LUT R2, R2, 0x2000, RZ, 0xfc, !PT ;  /* 0x0000200002026812 */ /* 0x000fe200078efcff */
[----:B------:R-:W2:Y:S01]  /*4edb0*/  LDL.LU R19, [R1+0x150] ;  /* 0x0001500001137983 */ /* 0x000ea20000300800 */
        /* <DEDUP_REMOVED lines=22> */
[C---:B------:R-:W-:Y:S01]  /*4ef20*/  LOP3.LUT P6, RZ, R5.reuse, 0x40000, RZ, 0xc0, !PT ;  /* 0x0004000005ff7812 */ /* 0x040fe200078cc0ff */
[----:B---3--:R0:W-:Y:S01]  /*4ef30*/  @P3 STG.E.U8 desc[UR32][R12.64], R18 ;  /* 0x000000120c003986 */ /* 0x0081e2000c101120 */
[----:B------:R-:W-:Y:S02]  /*4ef40*/  LOP3.LUT P3, RZ, R5, 0x1, RZ, 0xc0, !PT ;  /* 0x0000000105ff7812 */ /* 0x000fe4000786c0ff */
[C---:B0-----:R-:W-:Y:S01]  /*4ef50*/  PRMT R18, R9.reuse, 0x7772, RZ ;  /* 0x0000777209127816 */ /* 0x041fe200000000ff */
[----:B------:R-:W3:Y:S04]  /*4ef60*/  LDL.LU.64 R12, [R1+0x7d0] ;  /* 0x0007d000010c7983 */ /* 0x000ee80000300a00 */
[----:B----4-:R0:W-:Y:S04]  /*4ef70*/  @P2 STG.E.U8 desc[UR32][R10.64], R18 ;  /* 0x000000120a002986 */ /* 0x0101e8000c101120 */
[----:B0-----:R-:W4:Y:S04]  /*4ef80*/  LDL.LU.64 R10, [R1+0x7b8] ;  /* 0x0007b800010a7983 */ /* 0x001f280000300a00 */
[----:B------:R-:W4:Y:S04]  /*4ef90*/  LDL.LU R26, [R1+0x140] ;  /* 0x00014000011a7983 */ /* 0x000f280000300800 */
[----:B------:R0:W-:Y:S04]  /*4efa0*/  STL.64 [R1+0x16d0], R4 ;  /* 0x0016d00401007387 */ /* 0x0001e80000100a00 */
[----:B------:R-:W4:Y:S04]  /*4efb0*/  LDL.LU R27, [R1+0x154] ;  /* 0x00015400011b7983 */ /* 0x000f280000300800 */
[----:B0-----:R-:W2:Y:S04]  /*4efc0*/  LDL.LU.64 R4, [R1+0x788] ;  /* 0x0007880001047983 */ /* 0x001ea80000300a00 */
[----:B--2---:R0:W-:Y:S04]  /*4efd0*/  STL.64 [R1+0x16f0], R4 ;  /* 0x0016f00401007387 */ /* 0x0041e80000100a00 */
[----:B0-----:R-:W2:Y:S04]  /*4efe0*/  LDL.LU.64 R4, [R1+0x798] ;  /* 0x0007980001047983 */ /* 0x001ea80000300a00 */
[----:B--2---:R0:W-:Y:S04]  /*4eff0*/  STL.64 [R1+0x16f8], R4 ;  /* 0x0016f80401007387 */ /* 0x0041e80000100a00 */
[----:B0-----:R-:W2:Y:S01]  /*4f000*/  LDL.LU.64 R4, [R1+0x7a0] ;  /* 0x0007a00001047983 */ /* 0x001ea20000300a00 */
[----:B------:R-:W-:-:S05]  /*4f010*/  PRMT R18, R9, 0x7773, RZ ;  /* 0x0000777309127816 */ /* 0x000fca00000000ff */
[----:B------:R0:W-:Y:S02]  /*4f020*/  @P1 STG.E.U8 desc[UR32][R24.64], R18 ;  /* 0x0000001218001986 */ /* 0x0001e4000c101120 */
[----:B0-----:R-:W-:-:S05]  /*4f030*/  PRMT R18, R19, 0x7770, RZ ;  /* 0x0000777013127816 */ /* 0x001fca00000000ff */
[----:B------:R0:W-:Y:S02]  /*4f040*/  @P0 STG.E.U8 desc[UR32][R16.64], R18 ;  /* 0x0000001210000986 */ /* 0x0001e4000c101120 */
[----:B0-----:R-:W-:-:S05]  /*4f050*/  PRMT R18, R19, 0x7771, RZ ;  /* 0x0000777113127816 */ /* 0x001fca00000000ff */
[----:B------:R-:W-:Y:S04]  /*4f060*/  @P6 STG.E.U8 desc[UR32][R14.64], R18 ;  /* 0x000000120e006986 */ /* 0x000fe8000c101120 */
[----:B--2---:R0:W-:Y:S04]  /*4f070*/  STL.64 [R1+0x1700], R4 ;  /* 0x0017000401007387 */ /* 0x0041e80000100a00 */
[----:B0-----:R-:W2:Y:S01]  /*4f080*/  LDL.LU.64 R4, [R1+0x7b0] ;  /* 0x0007b00001047983 */ /* 0x001ea20000300a00 */
[C---:B------:R-:W-:Y:S02]  /*4f090*/  LOP3.LUT P6, RZ, R2.reuse, 0x80000, RZ, 0xc0, !PT ;  /* 0x0008000002ff7812 */ /* 0x040fe400078cc0ff */
[----:B------:R-:W-:Y:S01]  /*4f0a0*/  PRMT R18, R19, 0x7772, RZ ;  /* 0x0000777213127816 */ /* 0x000fe200000000ff */
[----:B------:R-:W2:Y:S04]  /*4f0b0*/  LDL.LU.64 R28, [R1+0x780] ;  /* 0x00078000011c7983 */ /* 0x000ea80000300a00 */
[----:B------:R-:W2:Y:S04]  /*4f0c0*/  LDL.LU.64 R22, [R1+0x768] ;  /* 0x0007680001167983 */ /* 0x000ea80000300a00 */
[----:B------:R-:W2:Y:S04]  /*4f0d0*/  LDL.LU.64 R20, [R1+0x760] ;  /* 0x0007600001147983 */ /* 0x000ea80000300a00 */
[----:B---3--:R0:W-:Y:S01]  /*4f0e0*/  @P6 STG.E.U8 desc[UR32][R12.64], R18 ;  /* 0x000000120c006986 */ /* 0x0081e2000c101120 */
[----:B------:R-:W-:-:S03]  /*4f0f0*/  LOP3.LUT P6, RZ, R2, 0x40000, RZ, 0xc0, !PT ;  /* 0x0004000002ff7812 */ /* 0x000fc600078cc0ff */
[----:B------:R-:W3:Y:S04]  /*4f100*/  LDL.LU.64 R24, [R1+0x748] ;  /* 0x0007480001187983 */ /* 0x000ee80000300a00 */
[----:B------:R-:W3:Y:S01]  /*4f110*/  LDL.LU R9, [R1+0x144] ;  /* 0x0001440001097983 */ /* 0x000ee20000300800 */
[----:B0-----:R-:W-:-:S03]  /*4f120*/  PRMT R18, R19, 0x7773, RZ ;  /* 0x0000777313127816 */ /* 0x001fc600000000ff */
[----:B------:R-:W3:Y:S04]  /*4f130*/  LDL.LU.64 R16, [R1+0x740] ;  /* 0x0007400001107983 */ /* 0x000ee80000300a00 */
[----:B----4-:R0:W-:Y:S01]  /*4f140*/  @P6 STG.E.U8 desc[UR32][R10.64], R18 ;  /* 0x000000120a006986 */ /* 0x0101e2000c101120 */
[----:B------:R-:W-:-:S03]  /*4f150*/  LOP3.LUT P6, RZ, R2, 0x20000, RZ, 0xc0, !PT ;  /* 0x0002000002ff7812 */ /* 0x000fc600078cc0ff */
[----:B------:R-:W4:Y:S04]  /*4f160*/  LDL.LU.64 R14, [R1+0x728] ;  /* 0x00072800010e7983 */ /* 0x000f280000300a00 */
[----:B------:R-:W4:Y:S01]  /*4f170*/  LDL.LU.64 R12, [R1+0x720] ;  /* 0x00072000010c7983 */ /* 0x000f220000300a00 */
        /* <DEDUP_REMOVED lines=11> */
[----:B0-----:R-:W2:Y:S01]  /*4f230*/  LDL.LU.64 R4, [R1+0x16f0] ;  /* 0x0016f00001047983 */ /* 0x001ea20000300a00 */
[----:B------:R-:W-:Y:S02]  /*4f240*/  LOP3.LUT P6, RZ, R2, 0x4000, RZ, 0xc0, !PT ;  /* 0x0000400002ff7812 */ /* 0x000fe400078cc0ff */
[----:B------:R-:W-:Y:S02]  /*4f250*/  PRMT R18, R26, 0x7773, RZ ;  /* 0x000077731a127816 */ /* 0x000fe400000000ff */
[C---:B------:R-:W-:Y:S02]  /*4f260*/  LOP3.LUT P2, RZ, R6.reuse, 0x80000000, RZ, 0xc0, !PT ;  /* 0x8000000006ff7812 */ /* 0x040fe4000784c0ff */
[----:B------:R-:W-:-:S02]  /*4f270*/  LOP3.LUT P1, RZ, R6, 0x40000000, RZ, 0xc0, !PT ;  /* 0x4000000006ff7812 */ /* 0x000fc4000782c0ff */
[----:B------:R-:W-:-:S05]  /*4f280*/  LOP3.LUT P0, RZ, R6, 0x4000000, RZ, 0xc0, !PT ;  /* 0x0400000006ff7812 */ /* 0x000fca000780c0ff */
[----:B--2---:R0:W-:Y:S01]  /*4f290*/  @P6 STG.E.U8 desc[UR32][R4.64], R18 ;  /* 0x0000001204006986 */ /* 0x0041e2000c101120 */
        /* <DEDUP_REMOVED lines=13> */
[----:B----4-:R0:W-:Y:S02]  /*4f370*/  @P2 STG.E.U8 desc[UR32][R14.64], R18 ;  /* 0x000000120e002986 */ /* 0x0101e4000c101120 */
[----:B0-----:R-:W-:-:S05]  /*4f380*/  PRMT R18, R9, 0x7772, RZ ;  /* 0x0000777209127816 */ /* 0x001fca00000000ff */
[----:B------:R0:W-:Y:S02]  /*4f390*/  @P1 STG.E.U8 desc[UR32][R12.64], R18 ;  /* 0x000000120c001986 */ /* 0x0001e4000c101120 */
[----:B0-----:R-:W-:Y:S02]  /*4f3a0*/  PRMT R18, R9, 0x7773, RZ ;  /* 0x0000777309127816 */ /* 0x001fe400000000ff */
[----:B------:R-:W2:Y:S04]  /*4f3b0*/  LDL.LU.64 R12, [R1+0x700] ;  /* 0x00070000010c7983 */ /* 0x000ea80000300a00 */
[----:B------:R0:W-:Y:S04]  /*4f3c0*/  @P0 STG.E.U8 desc[UR32][R10.64], R18 ;  /* 0x000000120a000986 */ /* 0x0001e8000c101120 */
[----:B0-----:R-:W3:Y:S04]  /*4f3d0*/  LDL.LU.64 R10, [R1+0x6e8] ;  /* 0x0006e800010a7983 */ /* 0x001ee80000300a00 */
[----:B------:R-:W4:Y:S04]  /*4f3e0*/  LDL.LU.64 R24, [R1+0x6e0] ;  /* 0x0006e00001187983 */ /* 0x000f280000300a00 */
[----:B------:R-:W2:Y:S01]  /*4f3f0*/  LDL.LU R9, [R1+0x158] ;  /* 0x0001580001097983 */ /* 0x000ea20000300800 */
[----:B------:R-:W-:-:S02]  /*4f400*/  LOP3.LUT P3, RZ, R6, 0x10000, RZ, 0xc0, !PT ;  /* 0x0001000006ff7812 */ /* 0x000fc4000786c0ff */
[----:B------:R-:W-:Y:S01]  /*4f410*/  LOP3.LUT P2, RZ, R6, 0x8000, RZ, 0xc0, !PT ;  /* 0x0000800006ff7812 */ /* 0x000fe2000784c0ff */
[----:B------:R-:W4:Y:S04]  /*4f420*/  LDL.LU.64 R16, [R1+0x6c8] ;  /* 0x0006c80001107983 */ /* 0x000f280000300a00 */
[----:B------:R-:W4:Y:S04]  /*4f430*/  LDL.LU.64 R14, [R1+0x6c0] ;  /* 0x0006c000010e7983 */ /* 0x000f280000300a00 */
[----:B------:R-:W4:Y:S01]  /*4f440*/  LDL.LU R19, [R1+0x148] ;  /* 0x0001480001137983 */ /* 0x000f220000300800 */
[----:B--2---:R-:W-:-:S05]  /*4f450*/  PRMT R18, R9, 0x7770, RZ ;  /* 0x0000777009127816 */ /* 0x004fca00000000ff */
[----:B------:R0:W-:Y:S02]  /*4f460*/  @P3 STG.E.U8 desc[UR32][R12.64], R18 ;  /* 0x000000120c003986 */ /* 0x0001e4000c101120 */
[----:B0-----:R-:W-:Y:S02]  /*4f470*/  PRMT R18, R9, 0x7771, RZ ;  /* 0x0000777109127816 */ /* 0x001fe400000000ff */
[----:B------:R-:W2:Y:S04]  /*4f480*/  LDL.LU.64 R12, [R1+0x6a8] ;  /* 0x0006a800010c7983 */ /* 0x000ea80000300a00 */
[----:B---3--:R0:W-:Y:S04]  /*4f490*/  @P2 STG.E.U8 desc[UR32][R10.64], R18 ;  /* 0x000000120a002986 */ /* 0x0081e8000c101120 */
[----:B0-----:R-:W3:Y:S04]  /*4f4a0*/  LDL.LU.64 R10, [R1+0x6a0] ;  /* 0x0006a000010a7983 */ /* 0x001ee80000300a00 */
[----:B------:R-:W4:Y:S04]  /*4f4b0*/  LDL.LU R29, [R1+0x15c] ;  /* 0x00015c00011d7983 */ /* 0x000f280000300800 */
[----:B----4-:R0:W-:Y:S04]  /*4f4c0*/  STL [R1+0x16e8], R29 ;  /* 0x0016e81d01007387 */ /* 0x0101e80000100800 */
[----:B0-----:R-:W4:Y:S04]  /*4f4d0*/  LDL.LU.64 R28, [R1+0x688] ;  /* 0x00068800011c7983 */ /* 0x001f280000300a00 */
[----:B------:R-:W2:Y:S01]  /*4f4e0*/  LDL.LU.64 R4, [R1+0x660] ;  /* 0x0006600001047983 */ /* 0x000ea20000300a00 */
        /* <DEDUP_REMOVED lines=15> */
[----:B------:R-:W-:Y:S01]  /*4f5e0*/  LOP3.LUT P6, RZ, R6, 0x80, RZ, 0xc0, !PT ;  /* 0x0000008006ff7812 */ /* 0x000fe200078cc0ff */
[----:B--2---:R0:W-:Y:S04]  /*4f5f0*/  STL.64 [R1+0x16d8], R4 ;  /* 0x0016d80401007387 */ /* 0x0041e80000100a00 */
[----:B0-----:R-:W2:Y:S01]  /*4f600*/  LDL.LU.64 R4, [R1+0x668] ;  /* 0x0006680001047983 */ /* 0x001ea20000300a00 */
[----:B------:R-:W-:-:S07]  /*4f610*/  LOP3.LUT R2, R2, 0xfffffdff, RZ, 0xc0, !PT ;  /* 0xfffffdff02027812 */ /* 0x000fce00078ec0ff */
[----:B------:R-:W-:Y:S02]  /*4f620*/  @P6 LOP3.LUT R2, R2, 0x200, RZ, 0xfc, !PT ;  /* 0x0000020002026812 */ /* 0x000fe400078efcff */
        /* <DEDUP_REMOVED lines=13> */
[----:B0-----:R-:W-:-:S05]  /*4f700*/  PRMT R18, R19, 0x7770, RZ ;  /* 0x0000777013127816 */ /* 0x001fca00000000ff */
[----:B------:R0:W-:Y:S01]  /*4f710*/  @P6 STG.E.U8 desc[UR32][R14.64], R18 ;  /* 0x000000120e006986 */ /* 0x0001e2000c101120 */
[----:B------:R-:W-:Y:S02]  /*4f720*/  LOP3.LUT P6, RZ, R2, 0x800, RZ, 0xc0, !PT ;  /* 0x0000080002ff7812 */ /* 0x000fe400078cc0ff */
[----:B0-----:R-:W-:-:S11]  /*4f730*/  PRMT R18, R19, 0x7771, RZ ;  /* 0x0000777113127816 */ /* 0x001fd600000000ff */
[----:B------:R0:W-:Y:S01]  /*4f740*/  @P6 STG.E.U8 desc[UR32][R12.64], R18 ;  /* 0x000000120c006986 */ /* 0x0001e2000c101120 */
[----:B------:R-:W-:Y:S02]  /*4f750*/  LOP3.LUT P6, RZ, R2, 0x400, RZ, 0xc0, !PT ;  /* 0x0000040002ff7812 */ /* 0x000fe400078cc0ff */
[----:B0-----:R-:W-:-:S11]  /*4f760*/  PRMT R18, R19, 0x7772, RZ ;  /* 0x0000777213127816 */ /* 0x001fd600000000ff */
[----:B---3--:R0:W-:Y:S01]  /*4f770*/  @P6 STG.E.U8 desc[UR32][R10.64], R18 ;  /* 0x000000120a006986 */ /* 0x0081e2000c101120 */
[----:B------:R-:W-:Y:S02]  /*4f780*/  LOP3.LUT P6, RZ, R2, 0x200, RZ, 0xc0, !PT ;  /* 0x0000020002ff7812 */ /* 0x000fe400078cc0ff */
[----:B0-----:R-:W-:-:S11]  /*4f790*/  PRMT R18, R19, 0x7773, RZ ;  /* 0x0000777313127816 */ /* 0x001fd600000000ff */
[----:B----4-:R-:W-:Y:S04]  /*4f7a0*/  @P6 STG.E.U8 desc[UR32][R28.64], R18 ;  /* 0x000000121c006986 */ /* 0x010fe8000c101120 */
[----:B--2---:R0:W-:Y:S04]  /*4f7b0*/  STL.64 [R1+0x16e0], R4 ;  /* 0x0016e00401007387 */ /* 0x0041e80000100a00 */
[----:B0-----:R-:W2:Y:S04]  /*4f7c0*/  LDL.LU.64 R4, [R1+0x680] ;  /* 0x0006800001047983 */ /* 0x001ea80000300a00 */
[----:B------:R-:W3:Y:S04]  /*4f7d0*/  LDL.LU.64 R22, [R1+0x648] ;  /* 0x0006480001167983 */ /* 0x000ee80000300a00 */
[----:B------:R-:W4:Y:S04]  /*4f7e0*/  LDL.LU R9, [R1+0x14c] ;  /* 0x00014c0001097983 */ /* 0x000f280000300800 */
[----:B------:R-:W4:Y:S04]  /*4f7f0*/  LDL.LU.64 R20, [R1+0x640] ;  /* 0x0006400001147983 */ /* 0x000f280000300a00 */
[----:B------:R-:W4:Y:S04]  /*4f800*/  LDL.LU.64 R26, [R1+0x628] ;  /* 0x00062800011a7983 */ /* 0x000f280000300a00 */
[----:B------:R-:W4:Y:S04]  /*4f810*/  LDL.LU.64 R24, [R1+0x620] ;  /* 0x0006200001187983 */ /* 0x000f280000300a00 */
[----:B------:R-:W4:Y:S04]  /*4f820*/  LDL.LU.64 R16, [R1+0x608] ;  /* 0x0006080001107983 */ /* 0x000f280000300a00 */
[----:B------:R-:W4:Y:S04]  /*4f830*/  LDL.LU.64 R14, [R1+0x600] ;  /* 0x00060000010e7983 */ /* 0x000f280000300a00 */
[----:B------:R-:W4:Y:S04]  /*4f840*/  LDL.LU.64 R12, [R1+0x5e8] ;  /* 0x0005e800010c7983 */ /* 0x000f280000300a00 */
[----:B------:R-:W4:Y:S04]  /*4f850*/  LDL.LU.64 R10, [R1+0x5e0] ;  /* 0x0005e000010a7983 */ /* 0x000f280000300a00 */
[----:B------:R-:W2:Y:S01]  /*4f860*/  LDL.LU R29, [R1+0x16e8] ;  /* 0x0016e800011d7983 */ /* 0x000ea20000300800 */
[----:B------:R-:W-:-:S02]  /*4f870*/  LOP3.LUT P6, RZ, R2, 0x100, RZ, 0xc0, !PT ;  /* 0x0000010002ff7812 */ /* 0x000fc400078cc0ff */
[----:B--2---:R-:W-:-:S11]  /*4f880*/  PRMT R18, R29, 0x7770, RZ ;  /* 0x000077701d127816 */ /* 0x004fd600000000ff */
[----:B------:R0:W-:Y:S04]  /*4f890*/  @P6 STG.E.U8 desc[UR32][R4.64], R18 ;  /* 0x0000001204006986 */ /* 0x0001e8000c101120 */
        /* <DEDUP_REMOVED lines=13> */
[----:B--2---:R0:W-:Y:S01]  /*4f970*/  @P6 STG.E.U8 desc[UR32][R4.64], R18 ;  /* 0x0000001204006986 */ /* 0x0041e2000c101120 */
[C---:B------:R-:W-:Y:S02]  /*4f980*/  LOP3.LUT P6, RZ, R2.reuse, 0x20, RZ, 0xc0, !PT ;  /* 0x0000002002ff7812 */ /* 0x040fe400078cc0ff */
[----:B0-----:R-:W-:Y:S01]  /*4f990*/  PRMT R18, R29, 0x7773, RZ ;  /* 0x000077731d127816 */ /* 0x001fe200000000ff */
[----:B------:R-:W2:Y:S10]  /*4f9a0*/  LDL.LU.64 R4, [R1+0x16d0] ;  /* 0x0016d00001047983 */ /* 0x000eb40000300a00 */
[----:B---3--:R4:W-:Y:S01]  /*4f9b0*/  @P6 STG.E.U8 desc[UR32][R22.64], R18 ;  /* 0x0000001216006986 */ /* 0x0089e2000c101120 */
[----:B------:R-:W-:-:S02]  /*4f9c0*/  LOP3.LUT P6, RZ, R2, 0x10, RZ, 0xc0, !PT ;  /* 0x0000001002ff7812 */ /* 0x000fc400078cc0ff */
[----:B----4-:R-:W-:-:S11]  /*4f9d0*/  PRMT R18, R9, 0x7770, RZ ;  /* 0x0000777009127816 */ /* 0x010fd600000000ff */
        /* <DEDUP_REMOVED lines=9> */
[C---:B0-----:R-:W-:Y:S02]  /*4fa70*/  PRMT R18, R7.reuse, 0x7771, RZ ;  /* 0x0000777107127816 */ /* 0x041fe400000000ff */
[----:B------:R-:W3:Y:S04]  /*4fa80*/  LDL.LU.64 R14, [R1+0x5d8] ;  /* 0x0005d800010e7983 */ /* 0x000ee80000300a00 */
[----:B------:R0:W-:Y:S02]  /*4fa90*/  @P1 STG.E.U8 desc[UR32][R12.64], R18 ;  /* 0x000000120c001986 */ /* 0x0001e4000c101120 */
[----:B0-----:R-:W-:-:S02]  /*4faa0*/  PRMT R18, R7, 0x7772, RZ ;  /* 0x0000777207127816 */ /* 0x001fc400000000ff */
[----:B------:R-:W4:Y:S04]  /*4fab0*/  LDL.LU.64 R12, [R1+0x5d0] ;  /* 0x0005d000010c7983 */ /* 0x000f280000300a00 */
[----:B------:R-:W4:Y:S04]  /*4fac0*/  LDL.LU.64 R26, [R1+0x5b8] ;  /* 0x0005b800011a7983 */ /* 0x000f280000300a00 */
[----:B------:R0:W-:Y:S04]  /*4fad0*/  @P0 STG.E.U8 desc[UR32][R10.64], R18 ;  /* 0x000000120a000986 */ /* 0x0001e8000c101120 */
[----:B------:R-:W4:Y:S04]  /*4fae0*/  LDL.LU.64 R24, [R1+0x5b0] ;  /* 0x0005b00001187983 */ /* 0x000f280000300a00 */
[----:B0-----:R-:W4:Y:S01]  /*4faf0*/  LDL.LU R10, [R1+0x120] ;  /* 0x00012000010a7983 */ /* 0x001f220000300800 */
[----:B------:R-:W-:-:S02]  /*4fb00*/  LOP3.LUT P3, RZ, R6, 0x800000, RZ, 0xc0, !PT ;  /* 0x0080000006ff7812 */ /* 0x000fc4000786c0ff */
[----:B------:R-:W-:Y:S01]  /*4fb10*/  LOP3.LUT P2, RZ, R6, 0x1000000, RZ, 0xc0, !PT ;  /* 0x0100000006ff7812 */ /* 0x000fe2000784c0ff */
[----:B------:R-:W-:Y:S01]  /*4fb20*/  IMAD.MOV.U32 R9, RZ, RZ, R8 ;  /* 0x000000ffff097224 */ /* 0x000fe200078e0008 */
[----:B------:R-:W-:Y:S01]  /*4fb30*/  PRMT R18, R7, 0x7773, RZ ;  /* 0x0000777307127816 */ /* 0x000fe200000000ff */
[----:B------:R-:W4:Y:S04]  /*4fb40*/  LDL.LU.64 R16, [R1+0x598] ;  /* 0x0005980001107983 */ /* 0x000f280000300a00 */
[----:B------:R-:W4:Y:S04]  /*4fb50*/  LDL.LU R8, [R1+0x134] ;  /* 0x0001340001087983 */ /* 0x000f280000300800 */
[----:B--2---:R-:W-:Y:S04]  /*4fb60*/  STL.64 [R1+0x1678], R4 ;  /* 0x0016780401007387 */ /* 0x004fe80000100a00 */
[----:B------:R-:W2:Y:S04]  /*4fb70*/  LDL.LU R7, [R1+0x16c8] ;  /* 0x0016c80001077983 */ /* 0x000ea80000300800 */
[----:B---3--:R0:W-:Y:S04]  /*4fb80*/  @P3 STG.E.U8 desc[UR32][R14.64], R18 ;  /* 0x000000120e003986 */ /* 0x0081e8000c101120 */
[----:B0-----:R-:W3:Y:S01]  /*4fb90*/  LDL.LU.64 R14, [R1+0x590] ;  /* 0x00059000010e7983 */ /* 0x001ee20000300a00 */
[----:B----4-:R-:W-:-:S05]  /*4fba0*/  PRMT R18, R10, 0x7770, RZ ;  /* 0x000077700a127816 */ /* 0x010fca00000000ff */
[----:B------:R0:W-:Y:S04]  /*4fbb0*/  @P2 STG.E.U8 desc[UR32][R12.64], R18 ;  /* 0x000000120c002986 */ /* 0x0001e8000c101120 */
[----:B0-----:R-:W4:Y:S04]  /*4fbc0*/  LDL.LU.64 R12, [R1+0x578] ;  /* 0x00057800010c7983 */ /* 0x001f280000300a00 */
[----:B------:R-:W2:Y:S04]  /*4fbd0*/  LDL.LU R29, [R1+0x124] ;  /* 0x00012400011d7983 */ /* 0x000ea80000300800 */
[----:B--2---:R0:W-:Y:S04]  /*4fbe0*/  STL [R1+0x16b8], R29 ;  /* 0x0016b81d01007387 */ /* 0x0041e80000100800 */
        /* <DEDUP_REMOVED lines=19> */
[----:B0-----:R-:W2:Y:S04]  /*4fd20*/  LDL.LU.64 R28, [R1+0x570] ;  /* 0x00057000011c7983 */ /* 0x001ea80000300a00 */
[----:B------:R-:W2:Y:S02]  /*4fd30*/  LDL.LU.64 R18, [R1+0x538] ;  /* 0x0005380001127983 */ /* 0x000ea40000300a00 */
[----:B------:R-:W-:-:S02]  /*4fd40*/  @P6 LOP3.LUT R2, R2, 0x2, RZ, 0xfc, !PT ;  /* 0x0000000202026812 */ /* 0x000fc400078efcff */
[----:B------:R-:W-:Y:S02]  /*4fd50*/  LOP3.LUT P6, RZ, R5, 0x2, RZ, 0xc0, !PT ;  /* 0x0000000205ff7812 */ /* 0x000fe400078cc0ff */
[----:B------:R-:W-:Y:S02]  /*4fd60*/  LOP3.LUT R2, R2, 0xfffffffb, RZ, 0xc0, !PT ;  /* 0xfffffffb02027812 */ /* 0x000fe400078ec0ff */
[----:B------:R-:W-:-:S09]  /*4fd70*/  LOP3.LUT P1, RZ, R6, 0x2000000, RZ, 0xc0, !PT ;  /* 0x0200000006ff7812 */ /* 0x000fd2000782c0ff */
[----:B------:R-:W-:Y:S02]  /*4fd80*/  @P6 LOP3.LUT R2, R2, 0x4, RZ, 0xfc, !PT ;  /* 0x0000000402026812 */ /* 0x000fe400078efcff */
[----:B------:R-:W-:Y:S02]  /*4fd90*/  LOP3.LUT P6, RZ, R6, 0x20000000, RZ, 0xc0, !PT ;  /* 0x2000000006ff7812 */ /* 0x000fe400078cc0ff */
[----:B------:R-:W-:Y:S02]  /*4fda0*/  LOP3.LUT R2, R2, 0xfffffff7, RZ, 0xc0, !PT ;  /* 0xfffffff702027812 */ /* 0x000fe400078ec0ff */
[C---:B------:R-:W-:Y:S02]  /*4fdb0*/  LOP3.LUT P0, RZ, R6.reuse, 0x8000000, RZ, 0xc0, !PT ;  /* 0x0800000006ff7812 */ /* 0x040fe4000780c0ff */
[C---:B------:R-:W-:Y:S02]  /*4fdc0*/  LOP3.LUT P5, RZ, R6.reuse, 0x8, RZ, 0xc0, !PT ;  /* 0x0000000806ff7812 */ /* 0x040fe400078ac0ff */
[----:B------:R-:W-:-:S02]  /*4fdd0*/  LOP3.LUT P4, RZ, R6, 0x10, RZ, 0xc0, !PT ;  /* 0x0000001006ff7812 */ /* 0x000fc4000788c0ff */
[C---:B------:R-:W-:Y:S02]  /*4fde0*/  LOP3.LUT P3, RZ, R6.reuse, 0x2, RZ, 0xc0, !PT ;  /* 0x0000000206ff7812 */ /* 0x040fe4000786c0ff */
[----:B------:R-:W-:Y:S02]  /*4fdf0*/  LOP3.LUT P2, RZ, R6, 0x1, RZ, 0xc0, !PT ;  /* 0x0000000106ff7812 */ /* 0x000fe4000784c0ff */
[----:B------:R-:W-:Y:S02]  /*4fe00*/  @P6 LOP3.LUT R2, R2, 0x8, RZ, 0xfc, !PT ;  /* 0x0000000802026812 */ /* 0x000fe400078efcff */
[----:B------:R-:W-:Y:S02]  /*4fe10*/  LOP3.LUT P6, RZ, R6, 0x10000000, RZ, 0xc0, !PT ;  /* 0x1000000006ff7812 */ /* 0x000fe400078cc0ff */
[----:B------:R-:W-:-:S05]  /*4fe20*/  PRMT R6, R10, 0x7771, RZ ;  /* 0x000077710a067816 */ /* 0x000fca00000000ff */
[----:B------:R0:W-:Y:S02]  /*4fe30*/  @P1 STG.E.U8 desc[UR32][R26.64], R6 ;  /* 0x000000061a001986 */ /* 0x0001e4000c101120 */
[----:B0-----:R-:W-:-:S05]  /*4fe40*/  PRMT R6, R10, 0x7772, RZ ;  /* 0x000077720a067816 */ /* 0x001fca00000000ff */
[----:B------:R0:W-:Y:S02]  /*4fe50*/  @P0 STG.E.U8 desc[UR32][R24.64], R6 ;  /* 0x0000000618000986 */ /* 0x0001e4000c101120 */
[----:B0-----:R-:W-:-:S05]  /*4fe60*/  PRMT R6, R10, 0x7773, RZ ;  /* 0x000077730a067816 */ /* 0x001fca00000000ff */
[----:B------:R0:W-:Y:S01]  /*4fe70*/  @P6 STG.E.U8 desc[UR32][R16.64], R6 ;  /* 0x0000000610006986 */ /* 0x0001e2000c101120 */
[----:B------:R-:W-:Y:S02]  /*4fe80*/  LOP3.LUT P6, RZ, R2, 0x8, RZ, 0xc0, !PT ;  /* 0x0000000802ff7812 */ /* 0x000fe400078cc0ff */
[----:B0-----:R-:W-:-:S11]  /*4fe90*/  PRMT R6, R8, 0x7770, RZ ;  /* 0x0000777008067816 */ /* 0x001fd600000000ff */
[----:B---3--:R0:W-:Y:S01]  /*4fea0*/  @P6 STG.E.U8 desc[UR32][R14.64], R6 ;  /* 0x000000060e006986 */ /* 0x0081e2000c101120 */
[----:B------:R-:W-:Y:S02]  /*4feb0*/  LOP3.LUT P6, RZ, R2, 0x4, RZ, 0xc0, !PT ;  /* 0x0000000402ff7812 */ /* 0x000fe400078cc0ff */
[----:B0-----:R-:W-:-:S11]  /*4fec0*/  PRMT R6, R8, 0x7771, RZ ;  /* 0x0000777108067816 */ /* 0x001fd600000000ff */
[----:B----4-:R0:W-:Y:S01]  /*4fed0*/  @P6 STG.E.U8 desc[UR32][R12.64], R6 ;  /* 0x000000060c006986 */ /* 0x0101e2000c101120 */
[----:B------:R-:W-:Y:S02]  /*4fee0*/  LOP3.LUT P6, RZ, R2, 0x2, RZ, 0xc0, !PT ;  /* 0x0000000202ff7812 */ /* 0x000fe400078cc0ff */
[----:B0-----:R-:W-:Y:S01]  /*4fef0*/  PRMT R6, R8, 0x7772, RZ ;  /* 0x0000777208067816 */ /* 0x001fe200000000ff */
[----:B--2---:R0:W-:Y:S04]  /*4ff00*/  STL.64 [R1+0x16b0], R18 ;  /* 0x0016b01201007387 */ /* 0x0041e80000100a00 */
[----:B0-----:R-:W2:Y:S04]  /*4ff10*/  LDL.LU.64 R18, [R1+0x550] ;  /* 0x0005500001127983 */ /* 0x001ea80000300a00 */
[----:B------:R-:W3:Y:S04]  /*4ff20*/  LDL.LU R11, [R1+0x138] ;  /* 0x00013800010b7983 */ /* 0x000ee80000300800 */
[----:B------:R-:W4:Y:S04]  /*4ff30*/  LDL.LU.64 R4, [R1+0x530] ;  /* 0x0005300001047983 */ /* 0x000f280000300a00 */
[----:B------:R-:W3:Y:S04]  /*4ff40*/  LDL.LU.64 R22, [R1+0x518] ;  /* 0x0005180001167983 */ /* 0x000ee80000300a00 */
[----:B------:R-:W3:Y:S04]  /*4ff50*/  LDL.LU.64 R20, [R1+0x510] ;  /* 0x0005100001147983 */ /* 0x000ee80000300a00 */
[----:B------:R-:W3:Y:S04]  /*4ff60*/  LDL.LU.64 R26, [R1+0x4f8] ;  /* 0x0004f800011a7983 */ /* 0x000ee80000300a00 */
[----:B------:R-:W3:Y:S04]  /*4ff70*/  LDL.LU R10, [R1+0x128] ;  /* 0x00012800010a7983 */ /* 0x000ee80000300800 */
[----:B------:R-:W3:Y:S04]  /*4ff80*/  LDL.LU.64 R24, [R1+0x4f0] ;  /* 0x0004f00001187983 */ /* 0x000ee80000300a00 */
[----:B------:R-:W3:Y:S04]  /*4ff90*/  LDL.LU.64 R16, [R1+0x4d8] ;  /* 0x0004d80001107983 */ /* 0x000ee80000300a00 */
[----:B------:R-:W3:Y:S04]  /*4ffa0*/  LDL.LU.64 R14, [R1+0x4d0] ;  /* 0x0004d000010e7983 */ /* 0x000ee80000300a00 */
[----:B------:R-:W3:Y:S04]  /*4ffb0*/  LDL.LU.64 R12, [R1+0x4b8] ;  /* 0x0004b800010c7983 */ /* 0x000ee80000300a00 */
[----:B------:R0:W-:Y:S04]  /*4ffc0*/  @P6 STG.E.U8 desc[UR32][R28.64], R6 ;  /* 0x000000061c006986 */ /* 0x0001e8000c101120 */
[----:B0-----:R-:W2:Y:S01]  /*4ffd0*/  LDL.LU.64 R28, [R1+0x16c0] ;  /* 0x0016c000011c7983 */ /* 0x001ea20000300a00 */
[----:B------:R-:W-:-:S02]  /*4ffe0*/  LOP3.LUT P6, RZ, R2, 0x1, RZ, 0xc0, !PT ;  /* 0x0000000102ff7812 */ /* 0x000fc400078cc0ff */
[----:B------:R-:W-:Y:S02]  /*4fff0*/  PRMT R2, R8, 0x7773, RZ ;  /* 0x0000777308027816 */ /* 0x000fe400000000ff */
[----:B------:R-:W3:Y:S09]  /*50000*/  LDL.LU R8, [R1+0x16bc] ;  /* 0x0016bc0001087983 */ /* 0x000ef20000300800 */
[----:B--2---:R0:W-:Y:S04]  /*50010*/  @P6 STG.E.U8 desc[UR32][R28.64], R2 ;  /* 0x000000021c006986 */ /* 0x0041e8000c101120 */
[----:B0-----:R-:W2:Y:S01]  /*50020*/  LDL.LU R29, [R1+0x16b8] ;  /* 0x0016b800011d7983 */ /* 0x001ea20000300800 */
[----:B------:R-:W-:-:S02]  /*50030*/  LOP3.LUT P6, RZ, R3, 0x80000000, RZ, 0xc0, !PT ;  /* 0x8000000003ff7812 */ /* 0x000fc400078cc0ff */
[----:B--2---:R-:W-:-:S11]  /*50040*/  PRMT R2, R29, 0x7770, RZ ;  /* 0x000077701d027816 */ /* 0x004fd600000000ff */
[----:B------:R0:W-:Y:S04]  /*50050*/  @P6 STG.E.U8 desc[UR32][R18.64], R2 ;  /* 0x0000000212006986 */ /* 0x0001e8000c101120 */
[----:B0-----:R-:W2:Y:S01]  /*50060*/  LDL.LU.64 R18, [R1+0x16b0] ;  /* 0x0016b00001127983 */ /* 0x001ea20000300a00 */
[----:B------:R-:W-:Y:S02]  /*50070*/  LOP3.LUT P6, RZ, R3, 0x40000000, RZ, 0xc0, !PT ;  /* 0x4000000003ff7812 */ /* 0x000fe400078cc0ff */
[----:B------:R-:W-:Y:S02]  /*50080*/  PRMT R2, R29, 0x7771, RZ ;  /* 0x000077711d027816 */ /* 0x000fe400000000ff */
[C---:B------:R-:W-:Y:S02]  /*50090*/  LOP3.LUT P1, RZ, R7.reuse, 0x80000000, RZ, 0xc0, !PT ;  /* 0x8000000007ff7812 */ /* 0x040fe4000782c0ff */
[----:B------:R-:W-:-:S07]  /*500a0*/  LOP3.LUT P0, RZ, R7, 0x40000000, RZ, 0xc0, !PT ;  /* 0x4000000007ff7812 */ /* 0x000fce000780c0ff */
[----:B--2---:R0:W-:Y:S01]  /*500b0*/  @P6 STG.E.U8 desc[UR32][R18.64], R2 ;  /* 0x0000000212006986 */ /* 0x0041e2000c101120 */
[----:B------:R-:W-:Y:S02]  /*500c0*/  LOP3.LUT P6, RZ, R3, 0x20000000, RZ, 0xc0, !PT ;  /* 0x2000000003ff7812 */ /* 0x000fe400078cc0ff */
[----:B0-----:R-:W-:-:S11]  /*500d0*/  PRMT R2, R29, 0x7772, RZ ;  /* 0x000077721d027816 */ /* 0x001fd600000000ff */
[----:B----4-:R0:W-:Y:S01]  /*500e0*/  @P6 STG.E.U8 desc[UR32][R4.64], R2 ;  /* 0x0000000204006986 */ /* 0x0101e2000c101120 */
[----:B------:R-:W-:Y:S02]  /*500f0*/  LOP3.LUT P6, RZ, R3, 0x10000000, RZ, 0xc0, !PT ;  /* 0x1000000003ff7812 */ /* 0x000fe400078cc0ff */
[----:B0-----:R-:W-:-:S11]  /*50100*/  PRMT R2, R29, 0x7773, RZ ;  /* 0x000077731d027816 */ /* 0x001fd600000000ff */
[----:B---3--:R0:W-:Y:S02]  /*50110*/  @P6 STG.E.U8 desc[UR32][R22.64], R2 ;  /* 0x0000000216006986 */ /* 0x0081e4000c101120 */
[----:B0-----:R-:W-:-:S05]  /*50120*/  PRMT R2, R11, 0x7770, RZ ;  /* 0x000077700b027816 */ /* 0x001fca00000000ff */
[----:B------:R0:W-:Y:S02]  /*50130*/  @P5 STG.E.U8 desc[UR32][R20.64], R2 ;  /* 0x0000000214005986 */ /* 0x0001e4000c101120 */
[C---:B0-----:R-:W-:Y:S02]  /*50140*/  PRMT R2, R11.reuse, 0x7771, RZ ;  /* 0x000077710b027816 */ /* 0x041fe400000000ff */
[----:B------:R-:W2:Y:S04]  /*50150*/  LDL.LU.64 R20, [R1+0x4b0] ;  /* 0x0004b00001147983 */ /* 0x000ea80000300a00 */
        /* <DEDUP_REMOVED lines=8> */
[----:B------:R0:W-:Y:S04]  /*501e0*/  @P0 STG.E.U8 desc[UR32][R12.64], R2 ;  /* 0x000000020c000986 */ /* 0x0001e8000c101120 */
[----:B0-----:R-:W3:Y:S01]  /*501f0*/  LDL.LU.64 R12, [R1+0x498] ;  /* 0x00049800010c7983 */ /* 0x001ee20000300a00 */
[C---:B------:R-:W-:Y:S02]  /*50200*/  LOP3.LUT P3, RZ, R7.reuse, 0x20000000, RZ, 0xc0, !PT ;  /* 0x2000000007ff7812 */ /* 0x040fe4000786c0ff */
[----:B------:R-:W-:Y:S01]  /*50210*/  LOP3.LUT P2, RZ, R7, 0x10000000, RZ, 0xc0, !PT ;  /* 0x1000000007ff7812 */ /* 0x000fe2000784c0ff */
[----:B------:R-:W4:Y:S01]  /*50220*/  LDL.LU.64 R26, [R1+0x490] ;  /* 0x00049000011a7983 */ /* 0x000f220000300a00 */
[----:B------:R-:W-:Y:S01]  /*50230*/  PRMT R2, R10, 0x7772, RZ ;  /* 0x000077720a027816 */ /* 0x000fe200000000ff */
[----:B------:R-:W-:-:S02]  /*50240*/  IMAD.MOV.U32 R11, RZ, RZ, R9 ;  /* 0x000000ffff0b7224 */ /* 0x000fc400078e0009 */
[----:B------:R-:W4:Y:S04]  /*50250*/  LDL.LU.64 R24, [R1+0x478] ;  /* 0x0004780001187983 */ /* 0x000f280000300a00 */
[----:B------:R-:W4:Y:S04]  /*50260*/  LDL.LU.64 R16, [R1+0x470] ;  /* 0x0004700001107983 */ /* 0x000f280000300a00 */
[----:B------:R-:W4:Y:S04]  /*50270*/  LDL.LU R9, [R1+0x13c] ;  /* 0x00013c0001097983 */ /* 0x000f280000300800 */
[----:B------:R-:W4:Y:S04]  /*50280*/  LDL.LU.64 R14, [R1+0x458] ;  /* 0x00045800010e7983 */ /* 0x000f280000300a00 */
[----:B------:R-:W4:Y:S04]  /*50290*/  LDL.LU R6, [R1+0x12c] ;  /* 0x00012c0001067983 */ /* 0x000f280000300800 */
[----:B--2---:R0:W-:Y:S02]  /*502a0*/  @P3 STG.E.U8 desc[UR32][R20.64], R2 ;  /* 0x0000000214003986 */ /* 0x0041e4000c101120 */
[----:B0-----:R-:W-:-:S05]  /*502b0*/  PRMT R2, R10, 0x7773, RZ ;  /* 0x000077730a027816 */ /* 0x001fca00000000ff */
[----:B---3--:R0:W-:Y:S04]  /*502c0*/  @P2 STG.E.U8 desc[UR32][R12.64], R2 ;  /* 0x000000020c002986 */ /* 0x0081e8000c101120 */
[----:B0-----:R-:W2:Y:S04]  /*502d0*/  LDL.LU.64 R12, [R1+0x450] ;  /* 0x00045000010c7983 */ /* 0x001ea80000300a00 */
[----:B------:R-:W3:Y:S04]  /*502e0*/  LDL.LU.64 R18, [R1+0x418] ;  /* 0x0004180001127983 */ /* 0x000ee80000300a00 */
        /* <DEDUP_REMOVED lines=23> */
[----:B------:R-:W3:Y:S01]  /*50460*/  LDL.LU R10, [R1+0x110] ;  /* 0x00011000010a7983 */ /* 0x000ee20000300800 */
[----:B------:R-:W-:Y:S02]  /*50470*/  LOP3.LUT R3, R3, 0xfbffffff, RZ, 0xc0, !PT ;  /* 0xfbffffff03037812 */ /* 0x000fe400078ec0ff */
[C---:B------:R-:W-:Y:S01]  /*50480*/  LOP3.LUT P1, RZ, R7.reuse, 0x8000000, RZ, 0xc0, !PT ;  /* 0x0800000007ff7812 */ /* 0x040fe2000782c0ff */
[----:B------:R-:W3:Y:S01]  /*50490*/  LDL.LU.64 R4, [R1+0x410] ;  /* 0x0004100001047983 */ /* 0x000ee20000300a00 */
[----:B------:R-:W-:Y:S02]  /*504a0*/  LOP3.LUT P0, RZ, R7, 0x4000000, RZ, 0xc0, !PT ;  /* 0x0400000007ff7812 */ /* 0x000fe4000780c0ff */
[----:B----4-:R-:W-:Y:S01]  /*504b0*/  PRMT R2, R9, 0x7770, RZ ;  /* 0x0000777009027816 */ /* 0x010fe200000000ff */
[----:B------:R-:W4:Y:S04]  /*504c0*/  LDL.LU.64 R28, [R1+0x3f8] ;  /* 0x0003f800011c7983 */ /* 0x000f280000300a00 */
        /* <DEDUP_REMOVED lines=17> */
[----:B------:R0:W-:Y:S01]  /*505e0*/  @P6 STG.E.U8 desc[UR32][R14.64], R2 ;  /* 0x000000020e006986 */ /* 0x0001e2000c101120 */
        /* <DEDUP_REMOVED lines=22> */
[----:B---3--:R0:W-:Y:S01]  /*50750*/  @P6 STG.E.U8 desc[UR32][R18.64], R2 ;  /* 0x0000000212006986 */ /* 0x0081e2000c101120 */
[----:B------:R-:W-:Y:S02]  /*50760*/  LOP3.LUT P6, RZ, R3, 0x400000, RZ, 0xc0, !PT ;  /* 0x0040000003ff7812 */ /* 0x000fe400078cc0ff */
[----:B0-----:R-:W-:-:S11]  /*50770*/  PRMT R2, R10, 0x7770, RZ ;  /* 0x000077700a027816 */ /* 0x001fd600000000ff */
[----:B------:R0:W-:Y:S01]  /*50780*/  @P6 STG.E.U8 desc[UR32][R4.64], R2 ;  /* 0x0000000204006986 */ /* 0x0001e2000c101120 */
[----:B------:R-:W-:Y:S02]  /*50790*/  LOP3.LUT P6, RZ, R3, 0x200000, RZ, 0xc0, !PT ;  /* 0x0020000003ff7812 */ /* 0x000fe400078cc0ff */
[----:B0-----:R-:W-:-:S11]  /*507a0*/  PRMT R2, R10, 0x7771, RZ ;  /* 0x000077710a027816 */ /* 0x001fd600000000ff */
[----:B----4-:R0:W-:Y:S01]  /*507b0*/  @P6 STG.E.U8 desc[UR32][R28.64], R2 ;  /* 0x000000021c006986 */ /* 0x0101e2000c101120 */
        /* <DEDUP_REMOVED lines=12> */
[----:B------:R-:W3:Y:S04]  /*50880*/  LDL.LU R8, [R1+0x1698] ;  /* 0x0016980001087983 */ /* 0x000ee80000300800 */
[----:B------:R2:W-:Y:S02]  /*50890*/  @P1 STG.E.U8 desc[UR32][R14.64], R2 ;  /* 0x000000020e001986 */ /* 0x0005e4000c101120 */
[----:B--2---:R-:W-:-:S05]  /*508a0*/  PRMT R2, R9, 0x7770, RZ ;  /* 0x0000777009027816 */ /* 0x004fca00000000ff */
[----:B------:R0:W-:Y:S02]  /*508b0*/  @P0 STG.E.U8 desc[UR32][R12.64], R2 ;  /* 0x000000020c000986 */ /* 0x0001e4000c101120 */
[----:B0-----:R-:W-:Y:S02]  /*508c0*/  IMAD.MOV.U32 R13, RZ, RZ, R11 ;  /* 0x000000ffff0d7224 */ /* 0x001fe400078e000b */
[----:B------:R-:W2:Y:S01]  /*508d0*/  LDL.LU.64 R10, [R1+0x378] ;  /* 0x00037800010a7983 */ /* 0x000ea20000300a00 */
[----:B------:R-:W-:Y:S02]  /*508e0*/  LOP3.LUT R3, R3, 0xffffefff, RZ, 0xc0, !PT ;  /* 0xffffefff03037812 */ /* 0x000fe400078ec0ff */
[----:B------:R-:W-:Y:S01]  /*508f0*/  LOP3.LUT P3, RZ, R7, 0x400, RZ, 0xc0, !PT ;  /* 0x0000040007ff7812 */ /* 0x000fe2000786c0ff */
[----:B------:R-:W4:Y:S01]  /*50900*/  LDL.LU.64 R22, [R1+0x370] ;  /* 0x0003700001167983 */ /* 0x000f220000300a00 */
[----:B------:R-:W-:-:S03]  /*50910*/  PRMT R2, R9, 0x7771, RZ ;  /* 0x0000777109027816 */ /* 0x000fc600000000ff */
[----:B------:R-:W4:Y:S04]  /*50920*/  LDL.LU.64 R20, [R1+0x358] ;  /* 0x0003580001147983 */ /* 0x000f280000300a00 */
[----:B------:R-:W4:Y:S01]  /*50930*/  LDL.LU.64 R24, [R1+0x350] ;  /* 0x0003500001187983 */ /* 0x000f220000300a00 */
[----:B------:R-:W-:-:S03]  /*50940*/  LOP3.LUT P2, RZ, R7, 0x200, RZ, 0xc0, !PT ;  /* 0x0000020007ff7812 */ /* 0x000fc6000784c0ff */
[----:B------:R-:W4:Y:S01]  /*50950*/  LDL.LU.64 R16, [R1+0x338] ;  /* 0x0003380001107983 */ /* 0x000f220000300a00 */
[----:B------:R-:W-:-:S03]  /*50960*/  LOP3.LUT P1, RZ, R7, 0x100, RZ, 0xc0, !PT ;  /* 0x0000010007ff7812 */ /* 0x000fc6000782c0ff */
[----:B------:R-:W4:Y:S01]  /*50970*/  LDL.LU.64 R14, [R1+0x330] ;  /* 0x00033000010e7983 */ /* 0x000f220000300a00 */
[----:B------:R-:W-:Y:S02]  /*50980*/  LOP3.LUT P0, RZ, R7, 0x80, RZ, 0xc0, !PT ;  /* 0x0000008007ff7812 */ /* 0x000fe4000780c0ff */
[----:B---3--:R-:W-:-:S13]  /*50990*/  LOP3.LUT P6, RZ, R8, 0x40000000, RZ, 0xc0, !PT ;  /* 0x4000000008ff7812 */ /* 0x008fda00078cc0ff */
        /* <DEDUP_REMOVED lines=21> */
[----:B--2---:R0:W-:Y:S10]  /*50af0*/  @P3 STG.E.U8 desc[UR32][R10.64], R2 ;  /* 0x000000020a003986 */ /* 0x0041f4000c101120 */
[----:B------:R-:W-:Y:S01]  /*50b00*/  @P6 LOP3.LUT R3, R3, 0x80000, RZ, 0xfc, !PT ;  /* 0x0008000003036812 */ /* 0x000fe200078efcff */
[----:B0-----:R-:W2:Y:S01]  /*50b10*/  LDL.LU.64 R10, [R1+0x318] ;  /* 0x00031800010a7983 */ /* 0x001ea20000300a00 */
[----:B------:R-:W-:-:S03]  /*50b20*/  LOP3.LUT P6, RZ, R7, 0x40, RZ, 0xc0, !PT ;  /* 0x0000004007ff7812 */ /* 0x000fc600078cc0ff */
[----:B------:R-:W3:Y:S04]  /*50b30*/  LDL.LU R26, [R1+0x118] ;  /* 0x00011800011a7983 */ /* 0x000ee80000300800 */
[----:B------:R-:W2:Y:S01]  /*50b40*/  LDL.LU.64 R6, [R1+0x2f8] ;  /* 0x0002f80001067983 */ /* 0x000ea20000300a00 */
[----:B------:R-:W-:-:S05]  /*50b50*/  PRMT R2, R9, 0x7772, RZ ;  /* 0x0000777209027816 */ /* 0x000fca00000000ff */
[----:B----4-:R0:W-:Y:S02]  /*50b60*/  @P2 STG.E.U8 desc[UR32][R22.64], R2 ;  /* 0x0000000216002986 */ /* 0x0101e4000c101120 */
[----:B0-----:R-:W-:-:S05]  /*50b70*/  PRMT R2, R9, 0x7773, RZ ;  /* 0x0000777309027816 */ /* 0x001fca00000000ff */
[----:B------:R0:W-:Y:S02]  /*50b80*/  @P1 STG.E.U8 desc[UR32][R20.64], R2 ;  /* 0x0000000214001986 */ /* 0x0001e4000c101120 */
[----:B0-----:R-:W-:-:S05]  /*50b90*/  PRMT R2, R13, 0x7770, RZ ;  /* 0x000077700d027816 */ /* 0x001fca00000000ff */
[----:B------:R-:W-:Y:S04]  /*50ba0*/  @P0 STG.E.U8 desc[UR32][R24.64], R2 ;  /* 0x0000000218000986 */ /* 0x000fe8000c101120 */
[----:B--2---:R0:W-:Y:S04]  /*50bb0*/  STL.64 [R1+0x1690], R6 ;  /* 0x0016900601007387 */ /* 0x0041e80000100a00 */
[----:B0-----:R-:W2:Y:S01]  /*50bc0*/  LDL.LU.64 R6, [R1+0x310] ;  /* 0x0003100001067983 */ /* 0x001ea20000300a00 */
[----:B------:R-:W-:-:S03]  /*50bd0*/  PRMT R2, R13, 0x7771, RZ ;  /* 0x000077710d027816 */ /* 0x000fc600000000ff */
[----:B------:R-:W4:Y:S04]  /*50be0*/  LDL.LU.64 R18, [R1+0x2f0] ;  /* 0x0002f00001127983 */ /* 0x000f280000300a00 */
[----:B------:R0:W-:Y:S01]  /*50bf0*/  @P6 STG.E.U8 desc[UR32][R16.64], R2 ;  /* 0x0000000210006986 */ /* 0x0001e2000c101120 */
[----:B------:R-:W-:-:S03]  /*50c00*/  LOP3.LUT P6, RZ, R3, 0x80000, RZ, 0xc0, !PT ;  /* 0x0008000003ff7812 */ /* 0x000fc600078cc0ff */
[----:B------:R-:W4:Y:S04]  /*50c10*/  LDL.LU.64 R4, [R1+0x2d8] ;  /* 0x0002d80001047983 */ /* 0x000f280000300a00 */
[----:B------:R-:W4:Y:S01]  /*50c20*/  LDL.LU R27, [R1+0x108] ;  /* 0x00010800011b7983 */ /* 0x000f220000300800 */
[----:B0-----:R-:W-:-:S03]  /*50c30*/  PRMT R2, R13, 0x7772, RZ ;  /* 0x000077720d027816 */ /* 0x001fc600000000ff */
[----:B------:R-:W4:Y:S04]  /*50c40*/  LDL.LU.64 R28, [R1+0x2d0] ;  /* 0x0002d000011c7983 */ /* 0x000f280000300a00 */
[----:B------:R0:W-:Y:S01]  /*50c50*/  @P6 STG.E.U8 desc[UR32][R14.64], R2 ;  /* 0x000000020e006986 */ /* 0x0001e2000c101120 */
[----:B------:R-:W-:-:S03]  /*50c60*/  LOP3.LUT P6, RZ, R3, 0x40000, RZ, 0xc0, !PT ;  /* 0x0004000003ff7812 */ /* 0x000fc600078cc0ff */
[----:B------:R-:W4:Y:S04]  /*50c70*/  LDL.LU.64 R22, [R1+0x2c0] ;  /* 0x0002c00001167983 */ /* 0x000f280000300a00 */
[----:B------:R-:W4:Y:S01]  /*50c80*/  LDL.LU R9, [R1+0x11c] ;  /* 0x00011c0001097983 */ /* 0x000f220000300800 */
[----:B0-----:R-:W-:-:S03]  /*50c90*/  IMAD.MOV.U32 R2, RZ, RZ, R13 ;  /* 0x000000ffff027224 */ /* 0x001fc600078e000d */
[----:B------:R-:W4:Y:S02]  /*50ca0*/  LDL.LU.64 R20, [R1+0x2b8] ;  /* 0x0002b80001147983 */ /* 0x000f240000300a00 */
[----:B------:R-:W-:Y:S02]  /*50cb0*/  PRMT R2, R2, 0x7773, RZ ;  /* 0x0000777302027816 */ /* 0x000fe400000000ff */
[----:B------:R-:W4:Y:S04]  /*50cc0*/  LDL.LU.64 R24, [R1+0x2a8] ;  /* 0x0002a80001187983 */ /* 0x000f280000300a00 */
[----:B------:R3:W-:Y:S01]  /*50cd0*/  @P6 STG.E.U8 desc[UR32][R10.64], R2 ;  /* 0x000000020a006986 */ /* 0x0007e2000c101120 */
[----:B------:R-:W-:-:S03]  /*50ce0*/  LOP3.LUT P6, RZ, R3, 0x20000, RZ, 0xc0, !PT ;  /* 0x0002000003ff7812 */ /* 0x000fc600078cc0ff */
[----:B------:R-:W4:Y:S04]  /*50cf0*/  LDL.LU.64 R16, [R1+0x2a0] ;  /* 0x0002a00001107983 */ /* 0x000f280000300a00 */
[----:B------:R-:W4:Y:S01]  /*50d00*/  LDL.LU.64 R14, [R1+0x288] ;  /* 0x00028800010e7983 */ /* 0x000f220000300a00 */
[----:B---3--:R-:W-:-:S03]  /*50d10*/  PRMT R2, R26, 0x7770, RZ ;  /* 0x000077701a027816 */ /* 0x008fc600000000ff */
[----:B------:R-:W3:Y:S04]  /*50d20*/  LDL.LU.64 R12, [R1+0x280] ;  /* 0x00028000010c7983 */ /* 0x000ee80000300a00 */
[----:B------:R-:W3:Y:S04]  /*50d30*/  LDL.LU.64 R10, [R1+0x268] ;  /* 0x00026800010a7983 */ /* 0x000ee80000300a00 */
[----:B--2---:R0:W-:Y:S04]  /*50d40*/  @P6 STG.E.U8 desc[UR32][R6.64], R2 ;  /* 0x0000000206006986 */ /* 0x0041e8000c101120 */
[----:B0-----:R-:W2:Y:S01]  /*50d50*/  LDL.LU.64 R6, [R1+0x1690] ;  /* 0x0016900001067983 */ /* 0x001ea20000300a00 */
[----:B------:R-:W-:-:S02]  /*50d60*/  LOP3.LUT P6, RZ, R3, 0x10000, RZ, 0xc0, !PT ;  /* 0x0001000003ff7812 */ /* 0x000fc400078cc0ff */
[----:B------:R-:W-:Y:S02]  /*50d70*/  PRMT R2, R26, 0x7771, RZ ;  /* 0x000077711a027816 */ /* 0x000fe400000000ff */
[C---:B------:R-:W-:Y:S02]  /*50d80*/  LOP3.LUT P5, RZ, R8.reuse, 0x20000000, RZ, 0xc0, !PT ;  /* 0x2000000008ff7812 */ /* 0x040fe400078ac0ff */
[C---:B------:R-:W-:Y:S02]  /*50d90*/  LOP3.LUT P4, RZ, R8.reuse, 0x10000000, RZ, 0xc0, !PT ;  /* 0x1000000008ff7812 */ /* 0x040fe4000788c0ff */
[C---:B------:R-:W-:Y:S02]  /*50da0*/  LOP3.LUT P3, RZ, R8.reuse, 0x8000000, RZ, 0xc0, !PT ;  /* 0x0800000008ff7812 */ /* 0x040fe4000786c0ff */
[C---:B------:R-:W-:Y:S02]  /*50db0*/  LOP3.LUT P2, RZ, R8.reuse, 0x4000000, RZ, 0xc0, !PT ;  /* 0x0400000008ff7812 */ /* 0x040fe4000784c0ff */
[----:B------:R-:W-:-:S02]  /*50dc0*/  LOP3.LUT P1, RZ, R8, 0x2000000, RZ, 0xc0, !PT ;  /* 0x0200000008ff7812 */ /* 0x000fc4000782c0ff */
[----:B------:R-:W-:Y:S01]  /*50dd0*/  LOP3.LUT P0, RZ, R8, 0x1000000, RZ, 0xc0, !PT ;  /* 0x0100000008ff7812 */ /* 0x000fe2000780c0ff */
[----:B--2---:R0:W-:Y:S01]  /*50de0*/  @P6 STG.E.U8 desc[UR32][R6.64], R2 ;  /* 0x0000000206006986 */ /* 0x0041e2000c101120 */
[----:B------:R-:W-:Y:S02]  /*50df0*/  LOP3.LUT P6, RZ, R3, 0x8000, RZ, 0xc0, !PT ;  /* 0x0000800003ff7812 */ /* 0x000fe400078cc0ff */
[----:B0-----:R-:W-:-:S11]  /*50e00*/  PRMT R2, R26, 0x7772, RZ ;  /* 0x000077721a027816 */ /* 0x001fd600000000ff */
[----:B----4-:R0:W-:Y:S01]  /*50e10*/  @P6 STG.E.U8 desc[UR32][R18.64], R2 ;  /* 0x0000000212006986 */ /* 0x0101e2000c101120 */
[----:B------:R-:W-:Y:S02]  /*50e20*/  LOP3.LUT P6, RZ, R3, 0x4000, RZ, 0xc0, !PT ;  /* 0x0000400003ff7812 */ /* 0x000fe400078cc0ff */
        /* <DEDUP_REMOVED lines=17> */
[----:B---3--:R0:W-:Y:S02]  /*50f40*/  @P1 STG.E.U8 desc[UR32][R12.64], R2 ;  /* 0x000000020c001986 */ /* 0x0081e4000c101120 */
[----:B0-----:R-:W-:-:S05]  /*50f50*/  PRMT R2, R9, 0x7773, RZ ;  /* 0x0000777309027816 */ /* 0x001fca00000000ff */
[----:B------:R0:W-:Y:S04]  /*50f60*/  @P0 STG.E.U8 desc[UR32][R10.64], R2 ;  /* 0x000000020a000986 */ /* 0x0001e8000c101120 */
[----:B0-----:R-:W2:Y:S04]  /*50f70*/  LDL.LU.64 R10, [R1+0x260] ;  /* 0x00026000010a7983 */ /* 0x001ea80000300a00 */
[----:B------:R-:W3:Y:S04]  /*50f80*/  LDL.LU.64 R20, [R1+0x248] ;  /* 0x0002480001147983 */ /* 0x000ee80000300a00 */
[----:B------:R-:W4:Y:S04]  /*50f90*/  LDL.LU.64 R26, [R1+0x240] ;  /* 0x00024000011a7983 */ /* 0x000f280000300a00 */
[----:B------:R-:W2:Y:S01]  /*50fa0*/  LDL.LU R15, [R1+0x10c] ;  /* 0x00010c00010f7983 */ /* 0x000ea20000300800 */
[----:B------:R-:W-:-:S03]  /*50fb0*/  LOP3.LUT P3, RZ, R8, 0x800000, RZ, 0xc0, !PT ;  /* 0x0080000008ff7812 */ /* 0x000fc6000786c0ff */
[----:B------:R-:W4:Y:S04]  /*50fc0*/  LDL.LU.64 R24, [R1+0x228] ;  /* 0x0002280001187983 */ /* 0x000f280000300a00 */
[----:B------:R-:W4:Y:S04]  /*50fd0*/  LDL.LU.64 R16, [R1+0x220] ;  /* 0x0002200001107983 */ /* 0x000f280000300a00 */
[----:B------:R-:W4:Y:S04]  /*50fe0*/  LDL.LU.64 R12, [R1+0x208] ;  /* 0x00020800010c7983 */ /* 0x000f280000300a00 */
[----:B------:R-:W4:Y:S01]  /*50ff0*/  LDL.LU R9, [R1+0xf0] ;  /* 0x0000f00001097983 */ /* 0x000f220000300800 */
[----:B--2---:R-:W-:-:S05]  /*51000*/  PRMT R2, R15, 0x7770, RZ ;  /* 0x000077700f027816 */ /* 0x004fca00000000ff */
[----:B------:R0:W-:Y:S04]  /*51010*/  @P3 STG.E.U8 desc[UR32][R10.64], R2 ;  /* 0x000000020a003986 */ /* 0x0001e8000c101120 */
[----:B0-----:R-:W2:Y:S04]  /*51020*/  LDL.LU.64 R10, [R1+0x200] ;  /* 0x00020000010a7983 */ /* 0x001ea80000300a00 */
[----:B------:R-:W2:Y:S04]  /*51030*/  LDL.LU R14, [R1+0xe0] ;  /* 0x0000e000010e7983 */ /* 0x000ea80000300800 */
[----:B------:R-:W3:Y:S01]  /*51040*/  LDL.LU.64 R4, [R1+0x218] ;  /* 0x0002180001047983 */ /* 0x000ee20000300a00 */
        /* <DEDUP_REMOVED lines=20> */
[C---:B------:R-:W-:Y:S01]  /*51190*/  LOP3.LUT P6, RZ, R8.reuse, 0x20000, RZ, 0xc0, !PT ;  /* 0x0002000008ff7812 */ /* 0x040fe200078cc0ff */
[----:B------:R-:W3:Y:S01]  /*511a0*/  LDL.LU.64 R6, [R1+0x210] ;  /* 0x0002100001067983 */ /* 0x000ee20000300a00 */
[----:B------:R-:W-:Y:S02]  /*511b0*/  LOP3.LUT R3, R3, 0xfffffbff, RZ, 0xc0, !PT ;  /* 0xfffffbff03037812 */ /* 0x000fe400078ec0ff */
[C---:B------:R-:W-:Y:S01]  /*511c0*/  LOP3.LUT P2, RZ, R8.reuse, 0x400000, RZ, 0xc0, !PT ;  /* 0x0040000008ff7812 */ /* 0x040fe2000784c0ff */
[----:B------:R-:W3:Y:S01]  /*511d0*/  LDL.LU.64 R18, [R1+0x238] ;  /* 0x0002380001127983 */ /* 0x000ee20000300a00 */
[C---:B------:R-:W-:Y:S02]  /*511e0*/  LOP3.LUT P1, RZ, R8.reuse, 0x200000, RZ, 0xc0, !PT ;  /* 0x0020000008ff7812 */ /* 0x040fe4000782c0ff */
[----:B------:R-:W-:Y:S01]  /*511f0*/  PRMT R2, R15, 0x7771, RZ ;  /* 0x000077710f027816 */ /* 0x000fe200000000ff */
[----:B------:R-:W3:Y:S04]  /*51200*/  LDL.LU.64 R28, [R1+0x230] ;  /* 0x00023000011c7983 */ /* 0x000ee80000300a00 */
[----:B------:R-:W-:Y:S01]  /*51210*/  @P6 LOP3.LUT R3, R3, 0x400, RZ, 0xfc, !PT ;  /* 0x0000040003036812 */ /* 0x000fe200078efcff */
[----:B------:R-:W3:Y:S01]  /*51220*/  LDL.LU.64 R22, [R1+0x258] ;  /* 0x0002580001167983 */ /* 0x000ee20000300a00 */
[----:B------:R-:W-:-:S02]  /*51230*/  LOP3.LUT P6, RZ, R8, 0x40000, RZ, 0xc0, !PT ;  /* 0x0004000008ff7812 */ /* 0x000fc400078cc0ff */
[----:B------:R-:W-:Y:S01]  /*51240*/  LOP3.LUT P0, RZ, R8, 0x100000, RZ, 0xc0, !PT ;  /* 0x0010000008ff7812 */ /* 0x000fe2000780c0ff */
[----:B------:R0:W-:Y:S01]  /*51250*/  @P2 STG.E.U8 desc[UR32][R20.64], R2 ;  /* 0x0000000214002986 */ /* 0x0001e2000c101120 */
[----:B------:R-:W-:Y:S02]  /*51260*/  LOP3.LUT R3, R3, 0xfffff7ff, RZ, 0xc0, !PT ;  /* 0xfffff7ff03037812 */ /* 0x000fe400078ec0ff */
[----:B0-----:R-:W-:Y:S01]  /*51270*/  PRMT R2, R15, 0x7772, RZ ;  /* 0x000077720f027816 */ /* 0x001fe200000000ff */
[----:B------:R-:W3:Y:S06]  /*51280*/  LDL.LU.64 R20, [R1+0x250] ;  /* 0x0002500001147983 */ /* 0x000eec0000300a00 */
[----:B------:R-:W-:-:S02]  /*51290*/  @P6 LOP3.LUT R3, R3, 0x800, RZ, 0xfc, !PT ;  /* 0x0000080003036812 */ /* 0x000fc400078efcff */
[----:B------:R-:W-:Y:S01]  /*512a0*/  LOP3.LUT P6, RZ, R8, 0x80000, RZ, 0xc0, !PT ;  /* 0x0008000008ff7812 */ /* 0x000fe200078cc0ff */
[----:B----4-:R0:W-:Y:S02]  /*512b0*/  @P1 STG.E.U8 desc[UR32][R26.64], R2 ;  /* 0x000000021a001986 */ /* 0x0101e4000c101120 */
[----:B0-----:R-:W-:Y:S02]  /*512c0*/  PRMT R2, R15, 0x7773, RZ ;  /* 0x000077730f027816 */ /* 0x001fe400000000ff */
[----:B------:R-:W4:Y:S04]  /*512d0*/  LDL.LU.64 R26, [R1+0x278] ;  /* 0x00027800011a7983 */ /* 0x000f280000300a00 */
[----:B------:R0:W-:Y:S02]  /*512e0*/  @P0 STG.E.U8 desc[UR32][R24.64], R2 ;  /* 0x0000000218000986 */ /* 0x0001e4000c101120 */
[----:B0-----:R-:W-:-:S02]  /*512f0*/  PRMT R2, R9, 0x7770, RZ ;  /* 0x0000777009027816 */ /* 0x001fc400000000ff */
[----:B------:R-:W4:Y:S04]  /*51300*/  LDL.LU.64 R24, [R1+0x270] ;  /* 0x0002700001187983 */ /* 0x000f280000300a00 */
[----:B------:R0:W-:Y:S01]  /*51310*/  @P6 STG.E.U8 desc[UR32][R16.64], R2 ;  /* 0x0000000210006986 */ /* 0x0001e2000c101120 */
[----:B------:R-:W-:-:S03]  /*51320*/  LOP3.LUT P6, RZ, R3, 0x800, RZ, 0xc0, !PT ;  /* 0x0000080003ff7812 */ /* 0x000fc600078cc0ff */
[----:B------:R-:W4:Y:S01]  /*51330*/  LDL.LU R15, [R1+0xe4] ;  /* 0x0000e400010f7983 */ /* 0x000f220000300800 */
[----:B0-----:R-:W-:-:S03]  /*51340*/  PRMT R2, R9, 0x7771, RZ ;  /* 0x0000777109027816 */ /* 0x001fc600000000ff */
[----:B------:R-:W4:Y:S06]  /*51350*/  LDL.LU.64 R16, [R1+0x298] ;  /* 0x0002980001107983 */ /* 0x000f2c0000300a00 */
[----:B------:R0:W-:Y:S01]  /*51360*/  @P6 STG.E.U8 desc[UR32][R12.64], R2 ;  /* 0x000000020c006986 */ /* 0x0001e2000c101120 */
[----:B------:R-:W-:Y:S02]  /*51370*/  LOP3.LUT P6, RZ, R3, 0x400, RZ, 0xc0, !PT ;  /* 0x0000040003ff7812 */ /* 0x000fe400078cc0ff */
[----:B0-----:R-:W-:Y:S01]  /*51380*/  PRMT R2, R9, 0x7772, RZ ;  /* 0x0000777209027816 */ /* 0x001fe200000000ff */
[----:B------:R-:W4:Y:S10]  /*51390*/  LDL.LU.64 R12, [R1+0x290] ;  /* 0x00029000010c7983 */ /* 0x000f340000300a00 */
[----:B--2---:R0:W-:Y:S01]  /*513a0*/  @P6 STG.E.U8 desc[UR32][R10.64], R2 ;  /* 0x000000020a006986 */ /* 0x0041e2000c101120 */
[----:B------:R-:W-:-:S02]  /*513b0*/  LOP3.LUT P6, RZ, R3, 0x200, RZ, 0xc0, !PT ;  /* 0x0000020003ff7812 */ /* 0x000fc400078cc0ff */
[----:B0-----:R-:W-:Y:S01]  /*513c0*/  PRMT R2, R9, 0x7773, RZ ;  /* 0x0000777309027816 */ /* 0x001fe200000000ff */
[----:B------:R-:W2:Y:S04]  /*513d0*/  LDL.LU.64 R10, [R1+0x2b0] ;  /* 0x0002b000010a7983 */ /* 0x000ea80000300a00 */
[----:B------:R-:W4:Y:S06]  /*513e0*/  LDL.LU R9, [R1+0x1688] ;  /* 0x0016880001097983 */ /* 0x000f2c0000300800 */
[----:B---3--:R0:W-:Y:S04]  /*513f0*/  @P6 STG.E.U8 desc[UR32][R4.64], R2 ;  /* 0x0000000204006986 */ /* 0x0081e8000c101120 */
[----:B0-----:R-:W3:Y:S01]  /*51400*/  LDL.LU.64 R4, [R1+0x1680] ;  /* 0x0016800001047983 */ /* 0x001ee20000300a00 */
[----:B------:R-:W-:-:S02]  /*51410*/  LOP3.LUT P6, RZ, R3, 0x100, RZ, 0xc0, !PT ;  /* 0x0000010003ff7812 */ /* 0x000fc400078cc0ff */
[----:B------:R-:W-:Y:S02]  /*51420*/  PRMT R2, R14, 0x7770, RZ ;  /* 0x000077700e027816 */ /* 0x000fe400000000ff */
[C---:B------:R-:W-:Y:S02]  /*51430*/  LOP3.LUT P5, RZ, R8.reuse, 0x400, RZ, 0xc0, !PT ;  /* 0x0000040008ff7812 */ /* 0x040fe400078ac0ff */
[C---:B------:R-:W-:Y:S02]  /*51440*/  LOP3.LUT P4, RZ, R8.reuse, 0x200, RZ, 0xc0, !PT ;  /* 0x0000020008ff7812 */ /* 0x040fe4000788c0ff */
[C---:B------:R-:W-:Y:S02]  /*51450*/  LOP3.LUT P3, RZ, R8.reuse, 0x100, RZ, 0xc0, !PT ;  /* 0x0000010008ff7812 */ /* 0x040fe4000786c0ff */
[C---:B------:R-:W-:Y:S02]  /*51460*/  LOP3.LUT P2, RZ, R8.reuse, 0x80, RZ, 0xc0, !PT ;  /* 0x0000008008ff7812 */ /* 0x040fe4000784c0ff */
[----:B------:R-:W-:Y:S01]  /*51470*/  LOP3.LUT P1, RZ, R8, 0x40, RZ, 0xc0, !PT ;  /* 0x0000004008ff7812 */ /* 0x000fe2000782c0ff */
[----:B---3--:R0:W-:Y:S01]  /*51480*/  @P6 STG.E.U8 desc[UR32][R4.64], R2 ;  /* 0x0000000204006986 */ /* 0x0081e2000c101120 */
[----:B------:R-:W-:-:S02]  /*51490*/  LOP3.LUT P6, RZ, R3, 0x80, RZ, 0xc0, !PT ;  /* 0x0000008003ff7812 */ /* 0x000fc400078cc0ff */
[----:B0-----:R-:W-:Y:S01]  /*514a0*/  PRMT R2, R14, 0x7771, RZ ;  /* 0x000077710e027816 */ /* 0x001fe200000000ff */
[----:B------:R-:W3:Y:S10]  /*514b0*/  LDL.LU.64 R4, [R1+0x1678] ;  /* 0x0016780001047983 */ /* 0x000ef40000300a00 */
[----:B------:R0:W-:Y:S01]  /*514c0*/  @P6 STG.E.U8 desc[UR32][R6.64], R2 ;  /* 0x0000000206006986 */ /* 0x0001e2000c101120 */
[----:B------:R-:W-:-:S02]  /*514d0*/  LOP3.LUT P6, RZ, R3, 0x40, RZ, 0xc0, !PT ;  /* 0x0000004003ff7812 */ /* 0x000fc400078cc0ff */
[----:B0-----:R-:W-:-:S11]  /*514e0*/  PRMT R2, R14, 0x7772, RZ ;  /* 0x000077720e027816 */ /* 0x001fd600000000ff */
[----:B------:R0:W-:Y:S01]  /*514f0*/  @P6 STG.E.U8 desc[UR32][R18.64], R2 ;  /* 0x0000000212006986 */ /* 0x0001e2000c101120 */
[----:B------:R-:W-:Y:S02]  /*51500*/  LOP3.LUT P6, RZ, R3, 0x20, RZ, 0xc0, !PT ;  /* 0x0000002003ff7812 */ /* 0x000fe400078cc0ff */
[----:B0-----:R-:W-:-:S11]  /*51510*/  PRMT R2, R14, 0x7773, RZ ;  /* 0x000077730e027816 */ /* 0x001fd600000000ff */
[----:B------:R4:W-:Y:S01]  /*51520*/  @P6 STG.E.U8 desc[UR32][R28.64], R2 ;  /* 0x000000021c006986 */ /* 0x0009e2000c101120 */
[----:B------:R-:W-:Y:S02]  /*51530*/  LOP3.LUT P6, RZ, R3, 0x10, RZ, 0xc0, !PT ;  /* 0x0000001003ff7812 */ /* 0x000fe400078cc0ff */
[----:B----4-:R-:W-:-:S11]  /*51540*/  PRMT R2, R9, 0x7770, RZ ;  /* 0x0000777009027816 */ /* 0x010fd600000000ff */
[----:B------:R0:W-:Y:S02]  /*51550*/  @P6 STG.E.U8 desc[UR32][R22.64], R2 ;  /* 0x0000000216006986 */ /* 0x0001e4000c101120 */
[----:B0-----:R-:W-:-:S05]  /*51560*/  PRMT R2, R9, 0x7771, RZ ;  /* 0x0000777109027816 */ /* 0x001fca00000000ff */
[----:B------:R0:W-:Y:S02]  /*51570*/  @P5 STG.E.U8 desc[UR32][R20.64], R2 ;  /* 0x0000000214005986 */ /* 0x0001e4000c101120 */
[----:B0-----:R-:W-:-:S05]  /*51580*/  PRMT R2, R9, 0x7772, RZ ;  /* 0x0000777209027816 */ /* 0x001fca00000000ff */
[----:B------:R0:W-:Y:S02]  /*51590*/  @P4 STG.E.U8 desc[UR32][R26.64], R2 ;  /* 0x000000021a004986 */ /* 0x0001e4000c101120 */
[----:B0-----:R-:W-:Y:S02]  /*515a0*/  PRMT R2, R9, 0x7773, RZ ;  /* 0x0000777309027816 */ /* 0x001fe400000000ff */
[----:B------:R-:W4:Y:S04]  /*515b0*/  LDL.LU R9, [R1+0x1670] ;  /* 0x0016700001097983 */ /* 0x000f280000300800 */
[----:B------:R0:W-:Y:S02]  /*515c0*/  @P3 STG.E.U8 desc[UR32][R24.64], R2 ;  /* 0x0000000218003986 */ /* 0x0001e4000c101120 */
[----:B0-----:R-:W-:-:S05]  /*515d0*/  PRMT R2, R15, 0x7770, RZ ;  /* 0x000077700f027816 */ /* 0x001fca00000000ff */
[----:B------:R0:W-:Y:S02]  /*515e0*/  @P2 STG.E.U8 desc[UR32][R16.64], R2 ;  /* 0x0000000210002986 */ /* 0x0001e4000c101120 */
[----:B0-----:R-:W-:-:S05]  /*515f0*/  PRMT R2, R15, 0x7771, RZ ;  /* 0x000077710f027816 */ /* 0x001fca00000000ff */
[----:B------:R0:W-:Y:S04]  /*51600*/  @P1 STG.E.U8 desc[UR32][R12.64], R2 ;  /* 0x000000020c001986 */ /* 0x0001e8000c101120 */
[----:B0-----:R-:W4:Y:S01]  /*51610*/  LDL.LU.64 R12, [R1+0x2c8] ;  /* 0x0002c800010c7983 */ /* 0x001f220000300a00 */
[----:B------:R-:W-:Y:S02]  /*51620*/  LOP3.LUT R3, R3, 0xfffffffe, RZ, 0xc0, !PT ;  /* 0xfffffffe03037812 */ /* 0x000fe400078ec0ff */
[C---:B------:R-:W-:Y:S01]  /*51630*/  LOP3.LUT P0, RZ, R8.reuse, 0x20, RZ, 0xc0, !PT ;  /* 0x0000002008ff7812 */ /* 0x040fe2000780c0ff */
[----:B------:R-:W4:Y:S01]  /*51640*/  LDL.LU.64 R24, [R1+0x2e8] ;  /* 0x0002e80001187983 */ /* 0x000f220000300a00 */
[----:B------:R-:W-:Y:S02]  /*51650*/  LOP3.LUT P3, RZ, R8, 0x10, RZ, 0xc0, !PT ;  /* 0x0000001008ff7812 */ /* 0x000fe4000786c0ff */
[----:B------:R-:W-:-:S02]  /*51660*/  PRMT R2, R15, 0x7772, RZ ;  /* 0x000077720f027816 */ /* 0x000fc400000000ff */
[C---:B------:R-:W-:Y:S02]  /*51670*/  LOP3.LUT P2, RZ, R8.reuse, 0x8, RZ, 0xc0, !PT ;  /* 0x0000000808ff7812 */ /* 0x040fe4000784c0ff */
[----:B------:R-:W-:-:S05]  /*51680*/  LOP3.LUT P1, RZ, R8, 0x4, RZ, 0xc0, !PT ;  /* 0x0000000408ff7812 */ /* 0x000fca000782c0ff */
[----:B--2---:R0:W-:Y:S01]  /*51690*/  @P0 STG.E.U8 desc[UR32][R10.64], R2 ;  /* 0x000000020a000986 */ /* 0x0041e2000c101120 */
[----:B------:R-:W-:-:S03]  /*516a0*/  LOP3.LUT P0, RZ, R8, 0x2, RZ, 0xc0, !PT ;  /* 0x0000000208ff7812 */ /* 0x000fc6000780c0ff */
[----:B0-----:R-:W2:Y:S01]  /*516b0*/  LDL.LU.64 R10, [R1+0x2e0] ;  /* 0x0002e000010a7983 */ /* 0x001ea20000300a00 */
[----:B------:R-:W-:-:S03]  /*516c0*/  PRMT R2, R15, 0x7773, RZ ;  /* 0x000077730f027816 */ /* 0x000fc600000000ff */
[----:B------:R-:W2:Y:S04]  /*516d0*/  LDL.LU.64 R20, [R1+0x308] ;  /* 0x0003080001147983 */ /* 0x000ea80000300a00 */
[----:B------:R-:W2:Y:S04]  /*516e0*/  LDL.LU R27, [R1+0xf8] ;  /* 0x0000f800011b7983 */ /* 0x000ea80000300800 */
[----:B------:R-:W2:Y:S01]  /*516f0*/  LDL.LU.64 R16, [R1+0x300] ;  /* 0x0003000001107983 */ /* 0x000ea20000300a00 */
[----:B---3--:R-:W-:Y:S02]  /*51700*/  LOP3.LUT R4, R4, 0xefffffff, RZ, 0xc0, !PT ;  /* 0xefffffff04047812 */ /* 0x008fe400078ec0ff */
[----:B----4-:R-:W-:-:S13]  /*51710*/  LOP3.LUT P6, RZ, R9, 0x1000000, RZ, 0xc0, !PT ;  /* 0x0100000009ff7812 */ /* 0x010fda00078cc0ff */
        /* <DEDUP_REMOVED lines=20> */
[----:B------:R-:W-:Y:S04]  /*51860*/  STL.64 [R1+0x1660], R4 ;  /* 0x0016600401007387 */ /* 0x000fe80000100a00 */
[----:B------:R0:W-:Y:S06]  /*51870*/  @P3 STG.E.U8 desc[UR32][R12.64], R2 ;  /* 0x000000020c003986 */ /* 0x0001ec000c101120 */
[----:B------:R-:W-:-:S02]  /*51880*/  @P6 LOP3.LUT R3, R3, 0x8, RZ, 0xfc, !PT ;  /* 0x0000000803036812 */ /* 0x000fc400078efcff */
[----:B------:R-:W-:Y:S02]  /*51890*/  LOP3.LUT P6, RZ, R8, 0x1, RZ, 0xc0, !PT ;  /* 0x0000000108ff7812 */ /* 0x000fe400078cc0ff */
[----:B------:R-:W3:Y:S04]  /*518a0*/  LDL.LU R8, [R1+0xe8] ;  /* 0x0000e80001087983 */ /* 0x000ee80000300800 */
[----:B------:R-:W4:Y:S04]  /*518b0*/  LDL.LU.64 R14, [R1+0x328] ;  /* 0x00032800010e7983 */ /* 0x000f280000300a00 */
[----:B0-----:R-:W4:Y:S04]  /*518c0*/  LDL.LU.64 R12, [R1+0x320] ;  /* 0x00032000010c7983 */ /* 0x001f280000300a00 */
[----:B------:R-:W3:Y:S01]  /*518d0*/  LDL.LU.64 R4, [R1+0x340] ;  /* 0x0003400001047983 */ /* 0x000ee20000300a00 */
[----:B--2---:R-:W-:-:S05]  /*518e0*/  PRMT R2, R27, 0x7770, RZ ;  /* 0x000077701b027816 */ /* 0x004fca00000000ff */
[----:B------:R0:W-:Y:S02]  /*518f0*/  @P2 STG.E.U8 desc[UR32][R24.64], R2 ;  /* 0x0000000218002986 */ /* 0x0001e4000c101120 */
[----:B0-----:R-:W-:-:S05]  /*51900*/  PRMT R2, R27, 0x7771, RZ ;  /* 0x000077711b027816 */ /* 0x001fca00000000ff */
[----:B------:R0:W-:Y:S02]  /*51910*/  @P1 STG.E.U8 desc[UR32][R10.64], R2 ;  /* 0x000000020a001986 */ /* 0x0001e4000c101120 */
[----:B0-----:R-:W-:-:S05]  /*51920*/  PRMT R2, R27, 0x7772, RZ ;  /* 0x000077721b027816 */ /* 0x001fca00000000ff */
[----:B------:R-:W-:Y:S04]  /*51930*/  @P0 STG.E.U8 desc[UR32][R20.64], R2 ;  /* 0x0000000214000986 */ /* 0x000fe8000c101120 */
[----:B---3--:R0:W-:Y:S04]  /*51940*/  STL.64 [R1+0x1668], R4 ;  /* 0x0016680401007387 */ /* 0x0081e80000100a00 */
[----:B0-----:R-:W2:Y:S01]  /*51950*/  LDL.LU.64 R4, [R1+0x348] ;  /* 0x0003480001047983 */ /* 0x001ea20000300a00 */
[----:B------:R-:W-:-:S03]  /*51960*/  PRMT R2, R27, 0x7773, RZ ;  /* 0x000077731b027816 */ /* 0x000fc600000000ff */
[----:B------:R-:W3:Y:S04]  /*51970*/  LDL.LU R24, [R1+0xfc] ;  /* 0x0000fc0001187983 */ /* 0x000ee80000300800 */
[----:B------:R0:W-:Y:S01]  /*51980*/  @P6 STG.E.U8 desc[UR32][R16.64], R2 ;  /* 0x0000000210006986 */ /* 0x0001e2000c101120 */
        /* <DEDUP_REMOVED lines=14> */
[----:B------:R-:W4:Y:S01]  /*51a70*/  LDL.LU.64 R26, [R1+0x3c8] ;  /* 0x0003c800011a7983 */ /* 0x000f220000300a00 */
[----:B0-----:R-:W-:-:S03]  /*51a80*/  PRMT R2, R8, 0x7772, RZ ;  /* 0x0000777208027816 */ /* 0x001fc600000000ff */
[----:B------:R-:W4:Y:S04]  /*51a90*/  LDL.LU.64 R16, [R1+0x3c0] ;  /* 0x0003c00001107983 */ /* 0x000f280000300a00 */
[----:B------:R-:W4:Y:S04]  /*51aa0*/  LDL.LU.64 R14, [R1+0x3e8] ;  /* 0x0003e800010e7983 */ /* 0x000f280000300a00 */
[----:B------:R-:W4:Y:S04]  /*51ab0*/  LDL.LU.64 R12, [R1+0x3e0] ;  /* 0x0003e000010c7983 */ /* 0x000f280000300a00 */
[----:B--2---:R0:W-:Y:S04]  /*51ac0*/  @P6 STG.E.U8 desc[UR32][R4.64], R2 ;  /* 0x0000000204006986 */ /* 0x0041e8000c101120 */
[----:B0-----:R-:W2:Y:S01]  /*51ad0*/  LDL.LU.64 R4, [R1+0x1668] ;  /* 0x0016680001047983 */ /* 0x001ea20000300a00 */
[----:B------:R-:W-:-:S02]  /*51ae0*/  LOP3.LUT P6, RZ, R3, 0x1, RZ, 0xc0, !PT ;  /* 0x0000000103ff7812 */ /* 0x000fc400078cc0ff */
[----:B------:R-:W-:-:S11]  /*51af0*/  PRMT R2, R8, 0x7773, RZ ;  /* 0x0000777308027816 */ /* 0x000fd600000000ff */
[----:B--2---:R0:W-:Y:S04]  /*51b00*/  @P6 STG.E.U8 desc[UR32][R4.64], R2 ;  /* 0x0000000204006986 */ /* 0x0041e8000c101120 */
[----:B0-----:R-:W2:Y:S01]  /*51b10*/  LDL.LU.64 R4, [R1+0x1660] ;  /* 0x0016600001047983 */ /* 0x001ea20000300a00 */
[----:B---3--:R-:W-:Y:S02]  /*51b20*/  PRMT R2, R24, 0x7770, RZ ;  /* 0x0000777018027816 */ /* 0x008fe400000000ff */
[C---:B------:R-:W-:Y:S02]  /*51b30*/  LOP3.LUT P5, RZ, R9.reuse, 0x800000, RZ, 0xc0, !PT ;  /* 0x0080000009ff7812 */ /* 0x040fe400078ac0ff */
[----:B------:R-:W-:Y:S02]  /*51b40*/  LOP3.LUT P4, RZ, R9, 0x400000, RZ, 0xc0, !PT ;  /* 0x0040000009ff7812 */ /* 0x000fe4000788c0ff */
[----:B--2---:R-:W-:-:S13]  /*51b50*/  LOP3.LUT P6, RZ, R4, 0x80000000, RZ, 0xc0, !PT ;  /* 0x8000000004ff7812 */ /* 0x004fda00078cc0ff */
[----:B------:R0:W-:Y:S04]  /*51b60*/  @P6 STG.E.U8 desc[UR32][R10.64], R2 ;  /* 0x000000020a006986 */ /* 0x0001e8000c101120 */
[----:B0-----:R-:W2:Y:S01]  /*51b70*/  LDL.LU.64 R10, [R1+0x1658] ;  /* 0x00165800010a7983 */ /* 0x001ea20000300a00 */
[----:B------:R-:W-:Y:S02]  /*51b80*/  LOP3.LUT P6, RZ, R4, 0x40000000, RZ, 0xc0, !PT ;  /* 0x4000000004ff7812 */ /* 0x000fe400078cc0ff */
[----:B------:R-:W-:-:S11]  /*51b90*/  PRMT R2, R24, 0x7771, RZ ;  /* 0x0000777118027816 */ /* 0x000fd600000000ff */
[----:B------:R0:W-:Y:S01]  /*51ba0*/  @P6 STG.E.U8 desc[UR32][R6.64], R2 ;  /* 0x0000000206006986 */ /* 0x0001e2000c101120 */
[----:B------:R-:W-:Y:S02]  /*51bb0*/  LOP3.LUT P6, RZ, R4, 0x20000000, RZ, 0xc0, !PT ;  /* 0x2000000004ff7812 */ /* 0x000fe400078cc0ff */
[----:B0-----:R-:W-:-:S11]  /*51bc0*/  PRMT R2, R24, 0x7772, RZ ;  /* 0x0000777218027816 */ /* 0x001fd600000000ff */
[----:B------:R0:W-:Y:S01]  /*51bd0*/  @P6 STG.E.U8 desc[UR32][R18.64], R2 ;  /* 0x0000000212006986 */ /* 0x0001e2000c101120 */
[----:B------:R-:W-:Y:S02]  /*51be0*/  LOP3.LUT P6, RZ, R4, 0x10000000, RZ, 0xc0, !PT ;  /* 0x1000000004ff7812 */ /* 0x000fe400078cc0ff */
[----:B0-----:R-:W-:-:S11]  /*51bf0*/  PRMT R2, R24, 0x7773, RZ ;  /* 0x0000777318027816 */ /* 0x001fd600000000ff */
[----:B----4-:R0:W-:Y:S01]  /*51c00*/  @P6 STG.E.U8 desc[UR32][R28.64], R2 ;  /* 0x000000021c006986 */ /* 0x0101e2000c101120 */
[----:B------:R-:W-:Y:S02]  /*51c10*/  LOP3.LUT P3, RZ, R9, 0x200000, RZ, 0xc0, !PT ;  /* 0x0020000009ff7812 */ /* 0x000fe4000786c0ff */
[----:B0-----:R-:W-:-:S05]  /*51c20*/  PRMT R2, R25, 0x7770, RZ ;  /* 0x0000777019027816 */ /* 0x001fca00000000ff */
[----:B------:R0:W-:Y:S01]  /*51c30*/  @P5 STG.E.U8 desc[UR32][R22.64], R2 ;  /* 0x0000000216005986 */ /* 0x0001e2000c101120 */
[----:B------:R-:W-:Y:S02]  /*51c40*/  LOP3.LUT P2, RZ, R9, 0x100000, RZ, 0xc0, !PT ;  /* 0x0010000009ff7812 */ /* 0x000fe4000784c0ff */
[----:B0-----:R-:W-:-:S05]  /*51c50*/  PRMT R2, R25, 0x7771, RZ ;  /* 0x0000777119027816 */ /* 0x001fca00000000ff */
[----:B------:R0:W-:Y:S01]  /*51c60*/  @P4 STG.E.U8 desc[UR32][R20.64], R2 ;  /* 0x0000000214004986 */ /* 0x0001e2000c101120 */
[----:B------:R-:W-:Y:S02]  /*51c70*/  LOP3.LUT P1, RZ, R9, 0x80000, RZ, 0xc0, !PT ;  /* 0x0008000009ff7812 */ /* 0x000fe4000782c0ff */
[----:B0-----:R-:W-:Y:S01]  /*51c80*/  PRMT R2, R25, 0x7772, RZ ;  /* 0x0000777219027816 */ /* 0x001fe200000000ff */
[----:B------:R-:W3:Y:S04]  /*51c90*/  LDL.LU.64 R20, [R1+0x408] ;  /* 0x0004080001147983 */ /* 0x000ee80000300a00 */
[----:B------:R0:W-:Y:S01]  /*51ca0*/  @P3 STG.E.U8 desc[UR32][R26.64], R2 ;  /* 0x000000021a003986 */ /* 0x0001e2000c101120 */
[----:B------:R-:W-:Y:S02]  /*51cb0*/  LOP3.LUT P0, RZ, R9, 0x40000, RZ, 0xc0, !PT ;  /* 0x0004000009ff7812 */ /* 0x000fe4000780c0ff */
[----:B0-----:R-:W-:-:S05]  /*51cc0*/  PRMT R2, R25, 0x7773, RZ ;  /* 0x0000777319027816 */ /* 0x001fca00000000ff */
[----:B------:R2:W-:Y:S02]  /*51cd0*/  @P2 STG.E.U8 desc[UR32][R16.64], R2 ;  /* 0x0000000210002986 */ /* 0x0005e4000c101120 */
[----:B--2---:R-:W-:-:S05]  /*51ce0*/  PRMT R2, R10, 0x7770, RZ ;  /* 0x000077700a027816 */ /* 0x004fca00000000ff */
[----:B------:R0:W-:Y:S02]  /*51cf0*/  @P1 STG.E.U8 desc[UR32][R14.64], R2 ;  /* 0x000000020e001986 */ /* 0x0001e4000c101120 */
[----:B0-----:R-:W-:-:S05]  /*51d00*/  PRMT R2, R10, 0x7771, RZ ;  /* 0x000077710a027816 */ /* 0x001fca00000000ff */
[----:B------:R0:W-:Y:S04]  /*51d10*/  @P0 STG.E.U8 desc[UR32][R12.64], R2 ;  /* 0x000000020c000986 */ /* 0x0001e8000c101120 */
[----:B0-----:R-:W2:Y:S01]  /*51d20*/  LDL.LU.64 R12, [R1+0x400] ;  /* 0x00040000010c7983 */ /* 0x001ea20000300a00 */
[C---:B------:R-:W-:Y:S02]  /*51d30*/  LOP3.LUT P3, RZ, R9.reuse, 0x20000, RZ, 0xc0, !PT ;  /* 0x0002000009ff7812 */ /* 0x040fe4000786c0ff */
[----:B------:R-:W-:Y:S01]  /*51d40*/  LOP3.LUT P2, RZ, R9, 0x10000, RZ, 0xc0, !PT ;  /* 0x0001000009ff7812 */ /* 0x000fe2000784c0ff */
[----:B------:R-:W4:Y:S01]  /*51d50*/  LDL.LU.64 R26, [R1+0x428] ;  /* 0x00042800011a7983 */ /* 0x000f220000300a00 */
[----:B------:R-:W-:-:S03]  /*51d60*/  PRMT R2, R10, 0x7772, RZ ;  /* 0x000077720a027816 */ /* 0x000fc600000000ff */
[----:B------:R-:W4:Y:S04]  /*51d70*/  LDL.LU.64 R24, [R1+0x420] ;  /* 0x0004200001187983 */ /* 0x000f280000300a00 */
[----:B------:R-:W4:Y:S04]  /*51d80*/  LDL.LU.64 R16, [R1+0x448] ;  /* 0x0004480001107983 */ /* 0x000f280000300a00 */
[----:B------:R-:W4:Y:S04]  /*51d90*/  LDL.LU.64 R14, [R1+0x440] ;  /* 0x00044000010e7983 */ /* 0x000f280000300a00 */
[----:B------:R-:W4:Y:S04]  /*51da0*/  LDL.LU R3, [R1+0xd4] ;  /* 0x0000d40001037983 */ /* 0x000f280000300800 */
[----:B---3--:R0:W-:Y:S02]  /*51db0*/  @P3 STG.E.U8 desc[UR32][R20.64], R2 ;  /* 0x0000000214003986 */ /* 0x0081e4000c101120 */
[----:B0-----:R-:W-:-:S02]  /*51dc0*/  PRMT R2, R10, 0x7773, RZ ;  /* 0x000077730a027816 */ /* 0x001fc400000000ff */
[----:B------:R-:W3:Y:S04]  /*51dd0*/  LDL.LU R10, [R1+0x1654] ;  /* 0x00165400010a7983 */ /* 0x000ee80000300800 */
[----:B--2---:R0:W-:Y:S04]  /*51de0*/  @P2 STG.E.U8 desc[UR32][R12.64], R2 ;  /* 0x000000020c002986 */ /* 0x0041e8000c101120 */
[----:B0-----:R-:W2:Y:S04]  /*51df0*/  LDL.LU.64 R12, [R1+0x468] ;  /* 0x00046800010c7983 */ /* 0x001ea80000300a00 */
        /* <DEDUP_REMOVED lines=24> */
[C---:B------:R-:W-:Y:S02]  /*51f80*/  LOP3.LUT P6, RZ, R9.reuse, 0x800, RZ, 0xc0, !PT ;  /* 0x0000080009ff7812 */ /* 0x040fe400078cc0ff */
        /* <DEDUP_REMOVED lines=18> */
[----:B------:R-:W-:Y:S02]  /*520b0*/  LOP3.LUT P5, RZ, R9, 0x10, RZ, 0xc0, !PT ;  /* 0x0000001009ff7812 */ /* 0x000fe400078ac0ff */
[----:B0-----:R-:W-:Y:S02]  /*520c0*/  PRMT R2, R3, 0x7770, RZ ;  /* 0x0000777003027816 */ /* 0x001fe400000000ff */
[----:B------:R-:W-:-:S07]  /*520d0*/  LOP3.LUT P4, RZ, R9, 0x8, RZ, 0xc0, !PT ;  /* 0x0000000809ff7812 */ /* 0x000fce000788c0ff */
[----:B--2---:R0:W-:Y:S01]  /*520e0*/  @P6 STG.E.U8 desc[UR32][R12.64], R2 ;  /* 0x000000020c006986 */ /* 0x0041e2000c101120 */
[----:B------:R-:W-:Y:S02]  /*520f0*/  LOP3.LUT P6, RZ, R4, 0x2000000, RZ, 0xc0, !PT ;  /* 0x0200000004ff7812 */ /* 0x000fe400078cc0ff */
[C---:B------:R-:W-:Y:S02]  /*52100*/  LOP3.LUT P3, RZ, R9.reuse, 0x4, RZ, 0xc0, !PT ;  /* 0x0000000409ff7812 */ /* 0x040fe4000786c0ff */
[C---:B------:R-:W-:Y:S02]  /*52110*/  LOP3.LUT P2, RZ, R9.reuse, 0x2, RZ, 0xc0, !PT ;  /* 0x0000000209ff7812 */ /* 0x040fe4000784c0ff */
[----:B------:R-:W-:Y:S02]  /*52120*/  LOP3.LUT P1, RZ, R9, 0x1, RZ, 0xc0, !PT ;  /* 0x0000000109ff7812 */ /* 0x000fe4000782c0ff */
[----:B------:R-:W2:Y:S04]  /*52130*/  LDL.LU.64 R8, [R1+0x480] ;  /* 0x0004800001087983 */ /* 0x000ea80000300a00 */
[----:B------:R-:W3:Y:S01]  /*52140*/  LDL.LU.64 R18, [R1+0x4a0] ;  /* 0x0004a00001127983 */ /* 0x000ee20000300a00 */
[----:B0-----:R-:W-:-:S03]  /*52150*/  PRMT R2, R3, 0x7771, RZ ;  /* 0x0000777103027816 */ /* 0x001fc600000000ff */
[----:B------:R-:W3:Y:S04]  /*52160*/  LDL.LU.64 R28, [R1+0x4c8] ;  /* 0x0004c800011c7983 */ /* 0x000ee80000300a00 */
[----:B------:R-:W3:Y:S04]  /*52170*/  LDL.LU.64 R22, [R1+0x4c0] ;  /* 0x0004c00001167983 */ /* 0x000ee80000300a00 */
[----:B------:R-:W3:Y:S04]  /*52180*/  LDL.LU.64 R26, [R1+0x4e8] ;  /* 0x0004e800011a7983 */ /* 0x000ee80000300a00 */
[----:B------:R-:W3:Y:S04]  /*52190*/  LDL.LU R11, [R1+0x1650] ;  /* 0x00165000010b7983 */ /* 0x000ee80000300800 */
[----:B------:R-:W3:Y:S04]  /*521a0*/  LDL.LU.64 R24, [R1+0x4e0] ;  /* 0x0004e00001187983 */ /* 0x000ee80000300a00 */
[----:B------:R-:W3:Y:S04]  /*521b0*/  LDL.LU.64 R16, [R1+0x508] ;  /* 0x0005080001107983 */ /* 0x000ee80000300a00 */
[----:B------:R-:W3:Y:S04]  /*521c0*/  LDL.LU.64 R14, [R1+0x500] ;  /* 0x00050000010e7983 */ /* 0x000ee80000300a00 */
[----:B------:R-:W3:Y:S04]  /*521d0*/  LDL.LU R21, [R1+0xc8] ;  /* 0x0000c80001157983 */ /* 0x000ee80000300800 */
[----:B------:R-:W3:Y:S04]  /*521e0*/  LDL.LU.64 R12, [R1+0x528] ;  /* 0x00052800010c7983 */ /* 0x000ee80000300a00 */
        /* <DEDUP_REMOVED lines=8> */
[----:B--2---:R3:W-:Y:S01]  /*52270*/  @P6 STG.E.U8 desc[UR32][R8.64], R2 ;  /* 0x0000000208006986 */ /* 0x0047e2000c101120 */
[----:B------:R-:W-:Y:S02]  /*52280*/  LOP3.LUT P6, RZ, R4, 0x400000, RZ, 0xc0, !PT ;  /* 0x0040000004ff7812 */ /* 0x000fe400078cc0ff */
[----:B---3--:R-:W-:Y:S02]  /*52290*/  PRMT R2, R20, 0x7770, RZ ;  /* 0x0000777014027816 */ /* 0x008fe400000000ff */
[----:B------:R-:W-:-:S09]  /*522a0*/  LOP3.LUT P0, RZ, R10, 0x80000000, RZ, 0xc0, !PT ;  /* 0x800000000aff7812 */ /* 0x000fd2000780c0ff */
        /* <DEDUP_REMOVED lines=17> */
[----:B------:R0:W-:Y:S04]  /*523c0*/  @P1 STG.E.U8 desc[UR32][R14.64], R2 ;  /* 0x000000020e001986 */ /* 0x0001e8000c101120 */
[----:B0-----:R-:W3:Y:S01]  /*523d0*/  LDL.LU.64 R14, [R1+0x520] ;  /* 0x00052000010e7983 */ /* 0x001ee20000300a00 */
[----:B------:R-:W-:-:S03]  /*523e0*/  PRMT R2, R21, 0x7770, RZ ;  /* 0x0000777015027816 */ /* 0x000fc600000000ff */
[----:B------:R-:W4:Y:S04]  /*523f0*/  LDL.LU.64 R28, [R1+0x548] ;  /* 0x00054800011c7983 */ /* 0x000f280000300a00 */
[----:B------:R0:W-:Y:S04]  /*52400*/  @P0 STG.E.U8 desc[UR32][R12.64], R2 ;  /* 0x000000020c000986 */ /* 0x0001e8000c101120 */
[----:B0-----:R-:W2:Y:S01]  /*52410*/  LDL.LU.64 R12, [R1+0x540] ;  /* 0x00054000010c7983 */ /* 0x001ea20000300a00 */
[C---:B------:R-:W-:Y:S02]  /*52420*/  LOP3.LUT P3, RZ, R10.reuse, 0x40000000, RZ, 0xc0, !PT ;  /* 0x400000000aff7812 */ /* 0x040fe4000786c0ff */
[----:B------:R-:W-:Y:S01]  /*52430*/  LOP3.LUT P2, RZ, R10, 0x20000000, RZ, 0xc0, !PT ;  /* 0x200000000aff7812 */ /* 0x000fe2000784c0ff */
[----:B------:R-:W2:Y:S01]  /*52440*/  LDL.LU.64 R26, [R1+0x568] ;  /* 0x00056800011a7983 */ /* 0x000ea20000300a00 */
[----:B------:R-:W-:-:S02]  /*52450*/  PRMT R2, R21, 0x7771, RZ ;  /* 0x0000777115027816 */ /* 0x000fc400000000ff */
[----:B------:R-:W-:Y:S01]  /*52460*/  LOP3.LUT P1, RZ, R10, 0x10000000, RZ, 0xc0, !PT ;  /* 0x100000000aff7812 */ /* 0x000fe2000782c0ff */
[----:B------:R-:W2:Y:S04]  /*52470*/  LDL.LU.64 R24, [R1+0x560] ;  /* 0x0005600001187983 */ /* 0x000ea80000300a00 */
[----:B------:R-:W2:Y:S04]  /*52480*/  LDL.LU R3, [R1+0xdc] ;  /* 0x0000dc0001037983 */ /* 0x000ea80000300800 */
[----:B------:R-:W2:Y:S04]  /*52490*/  LDL.LU.64 R16, [R1+0x588] ;  /* 0x0005880001107983 */ /* 0x000ea80000300a00 */
[----:B---3--:R0:W-:Y:S02]  /*524a0*/  @P3 STG.E.U8 desc[UR32][R14.64], R2 ;  /* 0x000000020e003986 */ /* 0x0081e4000c101120 */
[----:B0-----:R-:W-:-:S02]  /*524b0*/  PRMT R2, R21, 0x7772, RZ ;  /* 0x0000777215027816 */ /* 0x001fc400000000ff */
[----:B------:R-:W3:Y:S04]  /*524c0*/  LDL.LU.64 R14, [R1+0x580] ;  /* 0x00058000010e7983 */ /* 0x000ee80000300a00 */
[----:B----4-:R0:W-:Y:S04]  /*524d0*/  @P2 STG.E.U8 desc[UR32][R28.64], R2 ;  /* 0x000000021c002986 */ /* 0x0101e8000c101120 */
[----:B------:R-:W4:Y:S01]  /*524e0*/  LDL.LU R22, [R1+0xcc] ;  /* 0x0000cc0001167983 */ /* 0x000f220000300800 */
[----:B0-----:R-:W-:-:S05]  /*524f0*/  PRMT R2, R21, 0x7773, RZ ;  /* 0x0000777315027816 */ /* 0x001fca00000000ff */
[----:B--2---:R0:W-:Y:S04]  /*52500*/  @P1 STG.E.U8 desc[UR32][R12.64], R2 ;  /* 0x000000020c001986 */ /* 0x0041e8000c101120 */
        /* <DEDUP_REMOVED lines=23> */
[----:B------:R-:W-:Y:S01]  /*52680*/  LOP3.LUT P6, RZ, R10, 0x1000000, RZ, 0xc0, !PT ;  /* 0x010000000aff7812 */ /* 0x000fe200078cc0ff */
[----:B------:R-:W2:Y:S01]  /*52690*/  LDL.LU.64 R8, [R1+0x5c0] ;  /* 0x0005c00001087983 */ /* 0x000ea20000300a00 */
[----:B------:R-:W-:Y:S02]  /*526a0*/  LOP3.LUT R4, R4, 0xfffbffff, RZ, 0xc0, !PT ;  /* 0xfffbffff04047812 */ /* 0x000fe400078ec0ff */
[----:B------:R-:W-:Y:S01]  /*526b0*/  LOP3.LUT P0, RZ, R10, 0x8000000, RZ, 0xc0, !PT ;  /* 0x080000000aff7812 */ /* 0x000fe2000780c0ff */
[----:B------:R-:W2:Y:S01]  /*526c0*/  LDL.LU R23, [R1+0xb0] ;  /* 0x0000b00001177983 */ /* 0x000ea20000300800 */
[----:B------:R-:W-:-:S03]  /*526d0*/  PRMT R2, R3, 0x7770, RZ ;  /* 0x0000777003027816 */ /* 0x000fc600000000ff */
[----:B------:R-:W2:Y:S04]  /*526e0*/  LDL.LU.64 R6, [R1+0x5f8] ;  /* 0x0005f80001067983 */ /* 0x000ea80000300a00 */
[----:B------:R-:W-:Y:S01]  /*526f0*/  @P6 LOP3.LUT R4, R4, 0x40000, RZ, 0xfc, !PT ;  /* 0x0004000004046812 */ /* 0x000fe200078efcff */
[----:B------:R-:W2:Y:S01]  /*52700*/  LDL.LU.64 R18, [R1+0x5f0] ;  /* 0x0005f00001127983 */ /* 0x000ea20000300a00 */
[----:B------:R-:W-:Y:S02]  /*52710*/  LOP3.LUT P6, RZ, R10, 0x2000000, RZ, 0xc0, !PT ;  /* 0x020000000aff7812 */ /* 0x000fe400078cc0ff */
[----:B------:R-:W-:Y:S01]  /*52720*/  LOP3.LUT R4, R4, 0xfff7ffff, RZ, 0xc0, !PT ;  /* 0xfff7ffff04047812 */ /* 0x000fe200078ec0ff */
[----:B------:R0:W-:Y:S04]  /*52730*/  @P0 STG.E.U8 desc[UR32][R26.64], R2 ;  /* 0x000000021a000986 */ /* 0x0001e8000c101120 */
[----:B------:R-:W2:Y:S04]  /*52740*/  LDL.LU.64 R28, [R1+0x618] ;  /* 0x00061800011c7983 */ /* 0x000ea80000300a00 */
[----:B------:R-:W2:Y:S02]  /*52750*/  LDL.LU.64 R20, [R1+0x610] ;  /* 0x0006100001147983 */ /* 0x000ea40000300a00 */
[----:B------:R-:W-:-:S02]  /*52760*/  @P6 LOP3.LUT R4, R4, 0x80000, RZ, 0xfc, !PT ;  /* 0x0008000004046812 */ /* 0x000fc400078efcff */
[----:B------:R-:W-:Y:S01]  /*52770*/  LOP3.LUT P6, RZ, R10, 0x4000000, RZ, 0xc0, !PT ;  /* 0x040000000aff7812 */ /* 0x000fe200078cc0ff */
[----:B0-----:R-:W2:Y:S01]  /*52780*/  LDL.LU.64 R26, [R1+0x638] ;  /* 0x00063800011a7983 */ /* 0x001ea20000300a00 */
[----:B------:R-:W-:-:S11]  /*52790*/  PRMT R2, R3, 0x7771, RZ ;  /* 0x0000777103027816 */ /* 0x000fd600000000ff */
[----:B------:R0:W-:Y:S01]  /*527a0*/  @P6 STG.E.U8 desc[UR32][R24.64], R2 ;  /* 0x0000000218006986 */ /* 0x0001e2000c101120 */
[C---:B------:R-:W-:Y:S02]  /*527b0*/  LOP3.LUT P6, RZ, R4.reuse, 0x80000, RZ, 0xc0, !PT ;  /* 0x0008000004ff7812 */ /* 0x040fe400078cc0ff */
[----:B0-----:R-:W-:Y:S01]  /*527c0*/  PRMT R2, R3, 0x7772, RZ ;  /* 0x0000777203027816 */ /* 0x001fe200000000ff */
[----:B------:R-:W2:Y:S10]  /*527d0*/  LDL.LU.64 R24, [R1+0x630] ;  /* 0x0006300001187983 */ /* 0x000eb40000300a00 */
[----:B------:R0:W-:Y:S01]  /*527e0*/  @P6 STG.E.U8 desc[UR32][R16.64], R2 ;  /* 0x0000000210006986 */ /* 0x0001e2000c101120 */
[----:B------:R-:W-:-:S02]  /*527f0*/  LOP3.LUT P6, RZ, R4, 0x40000, RZ, 0xc0, !PT ;  /* 0x0004000004ff7812 */ /* 0x000fc400078cc0ff */
[----:B0-----:R-:W-:Y:S01]  /*52800*/  PRMT R2, R3, 0x7773, RZ ;  /* 0x0000777303027816 */ /* 0x001fe200000000ff */
[----:B------:R-:W2:Y:S10]  /*52810*/  LDL.LU.64 R16, [R1+0x658] ;  /* 0x0006580001107983 */ /* 0x000eb40000300a00 */
[----:B---3--:R4:W-:Y:S01]  /*52820*/  @P6 STG.E.U8 desc[UR32][R14.64], R2 ;  /* 0x000000020e006986 */ /* 0x0089e2000c101120 */
[----:B------:R-:W-:-:S02]  /*52830*/  LOP3.LUT P6, RZ, R4, 0x20000, RZ, 0xc0, !PT ;  /* 0x0002000004ff7812 */ /* 0x000fc400078cc0ff */
[----:B----4-:R-:W-:Y:S01]  /*52840*/  PRMT R2, R22, 0x7770, RZ ;  /* 0x0000777016027816 */ /* 0x010fe200000000ff */
[----:B------:R-:W3:Y:S10]  /*52850*/  LDL.LU.64 R14, [R1+0x650] ;  /* 0x00065000010e7983 */ /* 0x000ef40000300a00 */
[----:B--2---:R0:W-:Y:S04]  /*52860*/  @P6 STG.E.U8 desc[UR32][R12.64], R2 ;  /* 0x000000020c006986 */ /* 0x0041e8000c101120 */
[----:B0-----:R-:W2:Y:S01]  /*52870*/  LDL.LU.64 R12, [R1+0x1630] ;  /* 0x00163000010c7983 */ /* 0x001ea20000300a00 */
[----:B------:R-:W-:-:S02]  /*52880*/  LOP3.LUT P6, RZ, R4, 0x10000, RZ, 0xc0, !PT ;  /* 0x0001000004ff7812 */ /* 0x000fc400078cc0ff */
[----:B------:R-:W-:-:S11]  /*52890*/  PRMT R2, R22, 0x7771, RZ ;  /* 0x0000777116027816 */ /* 0x000fd600000000ff */
[----:B--2---:R0:W-:Y:S04]  /*528a0*/  @P6 STG.E.U8 desc[UR32][R12.64], R2 ;  /* 0x000000020c006986 */ /* 0x0041e8000c101120 */
[----:B0-----:R-:W2:Y:S01]  /*528b0*/  LDL.LU.64 R12, [R1+0x1628] ;  /* 0x00162800010c7983 */ /* 0x001ea20000300a00 */
[----:B------:R-:W-:Y:S02]  /*528c0*/  LOP3.LUT P6, RZ, R4, 0x8000, RZ, 0xc0, !PT ;  /* 0x0000800004ff7812 */ /* 0x000fe400078cc0ff */
[----:B------:R-:W-:Y:S02]  /*528d0*/  PRMT R2, R22, 0x7772, RZ ;  /* 0x0000777216027816 */ /* 0x000fe400000000ff */
[----:B------:R-:W-:Y:S02]  /*528e0*/  LOP3.LUT P5, RZ, R10, 0x20000, RZ, 0xc0, !PT ;  /* 0x000200000aff7812 */ /* 0x000fe400078ac0ff */
[----:B------:R-:W-:-:S07]  /*528f0*/  LOP3.LUT P4, RZ, R11, 0x8000, RZ, 0xc0, !PT ;  /* 0x000080000bff7812 */ /* 0x000fce000788c0ff */
[----:B--2---:R0:W-:Y:S04]  /*52900*/  @P6 STG.E.U8 desc[UR32][R12.64], R2 ;  /* 0x000000020c006986 */ /* 0x0041e8000c101120 */
        /* <DEDUP_REMOVED lines=9> */
[----:B------:R0:W-:Y:S01]  /*529a0*/  @P6 STG.E.U8 desc[UR32][R18.64], R2 ;  /* 0x0000000212006986 */ /* 0x0001e2000c101120 */
[----:B------:R-:W-:Y:S02]  /*529b0*/  LOP3.LUT P3, RZ, R10, 0x10000, RZ, 0xc0, !PT ;  /* 0x000100000aff7812 */ /* 0x000fe4000786c0ff */
[----:B0-----:R-:W-:-:S05]  /*529c0*/  PRMT R2, R23, 0x7772, RZ ;  /* 0x0000777217027816 */ /* 0x001fca00000000ff */
[----:B------:R0:W-:Y:S01]  /*529d0*/  @P5 STG.E.U8 desc[UR32][R28.64], R2 ;  /* 0x000000021c005986 */ /* 0x0001e2000c101120 */
[----:B------:R-:W-:Y:S02]  /*529e0*/  LOP3.LUT P2, RZ, R10, 0x8000, RZ, 0xc0, !PT ;  /* 0x000080000aff7812 */ /* 0x000fe4000784c0ff */
[----:B0-----:R-:W-:-:S05]  /*529f0*/  PRMT R2, R23, 0x7773, RZ ;  /* 0x0000777317027816 */ /* 0x001fca00000000ff */
[----:B------:R2:W-:Y:S01]  /*52a00*/  @P4 STG.E.U8 desc[UR32][R20.64], R2 ;  /* 0x0000000214004986 */ /* 0x0005e2000c101120 */
[----:B------:R-:W-:Y:S02]  /*52a10*/  LOP3.LUT P1, RZ, R10, 0x4000, RZ, 0xc0, !PT ;  /* 0x000040000aff7812 */ /* 0x000fe4000782c0ff */
[----:B------:R-:W-:Y:S02]  /*52a20*/  LOP3.LUT P0, RZ, R11, 0x4000, RZ, 0xc0, !PT ;  /* 0x000040000bff7812 */ /* 0x000fe4000780c0ff */
[----:B--2---:R-:W-:-:S05]  /*52a30*/  PRMT R2, R12, 0x7770, RZ ;  /* 0x000077700c027816 */ /* 0x004fca00000000ff */
[----:B------:R0:W-:Y:S02]  /*52a40*/  @P3 STG.E.U8 desc[UR32][R26.64], R2 ;  /* 0x000000021a003986 */ /* 0x0001e4000c101120 */
[----:B0-----:R-:W-:-:S05]  /*52a50*/  PRMT R2, R12, 0x7771, RZ ;  /* 0x000077710c027816 */ /* 0x001fca00000000ff */
[----:B------:R0:W-:Y:S02]  /*52a60*/  @P2 STG.E.U8 desc[UR32][R24.64], R2 ;  /* 0x0000000218002986 */ /* 0x0001e4000c101120 */
[----:B0-----:R-:W-:-:S05]  /*52a70*/  PRMT R2, R12, 0x7772, RZ ;  /* 0x000077720c027816 */ /* 0x001fca00000000ff */
[----:B------:R0:W-:Y:S02]  /*52a80*/  @P1 STG.E.U8 desc[UR32][R16.64], R2 ;  /* 0x0000000210001986 */ /* 0x0001e4000c101120 */
[----:B0-----:R-:W-:Y:S02]  /*52a90*/  PRMT R2, R12, 0x7773, RZ ;  /* 0x000077730c027816 */ /* 0x001fe400000000ff */
[----:B------:R-:W2:Y:S04]  /*52aa0*/  LDL.LU R12, [R1+0x161c] ;  /* 0x00161c00010c7983 */ /* 0x000ea80000300800 */
[----:B---3--:R0:W-:Y:S04]  /*52ab0*/  @P0 STG.E.U8 desc[UR32][R14.64], R2 ;  /* 0x000000020e000986 */ /* 0x0081e8000c101120 */
[----:B------:R-:W3:Y:S04]  /*52ac0*/  LDL.LU.64 R16, [R1+0x678] ;  /* 0x0006780001107983 */ /* 0x000ee80000300a00 */
[----:B0-----:R-:W4:Y:S04]  /*52ad0*/  LDL.LU.64 R14, [R1+0x670] ;  /* 0x00067000010e7983 */ /* 0x001f280000300a00 */
[----:B------:R-:W2:Y:S04]  /*52ae0*/  LDL.LU.64 R22, [R1+0x698] ;  /* 0x0006980001167983 */ /* 0x000ea80000300a00 */
[----:B------:R-:W3:Y:S01]  /*52af0*/  LDL.LU R21, [R1+0xb4] ;  /* 0x0000b40001157983 */ /* 0x000ee20000300800 */
[----:B------:R-:W-:-:S02]  /*52b00*/  LOP3.LUT P3, RZ, R10, 0x2000, RZ, 0xc0, !PT ;  /* 0x000020000aff7812 */ /* 0x000fc4000786c0ff */
[C---:B------:R-:W-:Y:S01]  /*52b10*/  LOP3.LUT P2, RZ, R10.reuse, 0x1000, RZ, 0xc0, !PT ;  /* 0x000010000aff7812 */ /* 0x040fe2000784c0ff */
[----:B------:R-:W2:Y:S04]  /*52b20*/  LDL.LU.64 R26, [R1+0x690] ;  /* 0x00069000011a7983 */ /* 0x000ea80000300a00 */
[----:B------:R-:W2:Y:S04]  /*52b30*/  LDL.LU.64 R24, [R1+0x6b8] ;  /* 0x0006b80001187983 */ /* 0x000ea80000300a00 */
        /* <DEDUP_REMOVED lines=10> */
[----:B---3--:R-:W-:-:S05]  /*52be0*/  PRMT R2, R21, 0x7770, RZ ;  /* 0x0000777015027816 */ /* 0x008fca00000000ff */
[----:B------:R0:W-:Y:S02]  /*52bf0*/  @P3 STG.E.U8 desc[UR32][R16.64], R2 ;  /* 0x0000000210003986 */ /* 0x0001e4000c101120 */
[----:B0-----:R-:W-:Y:S02]  /*52c00*/  PRMT R2, R21, 0x7771, RZ ;  /* 0x0000777115027816 */ /* 0x001fe400000000ff */
[----:B------:R-:W3:Y:S04]  /*52c10*/  LDL.LU.64 R16, [R1+0x6b0] ;  /* 0x0006b00001107983 */ /* 0x000ee80000300a00 */
[----:B----4-:R0:W-:Y:S04]  /*52c20*/  @P2 STG.E.U8 desc[UR32][R14.64], R2 ;  /* 0x000000020e002986 */ /* 0x0101e8000c101120 */
[----:B0-----:R-:W4:Y:S04]  /*52c30*/  LDL.LU.64 R14, [R1+0x6d8] ;  /* 0x0006d800010e7983 */ /* 0x001f280000300a00 */
[----:B------:R-:W3:Y:S01]  /*52c40*/  LDL.LU R8, [R1+0xb8] ;  /* 0x0000b80001087983 */ /* 0x000ee20000300800 */
        /* <DEDUP_REMOVED lines=13> */
[----:B------:R-:W-:Y:S02]  /*52d20*/  LOP3.LUT P6, RZ, R10, 0x200, RZ, 0xc0, !PT ;  /* 0x000002000aff7812 */ /* 0x000fe400078cc0ff */
[----:B------:R-:W-:Y:S02]  /*52d30*/  PRMT R2, R21, 0x7772, RZ ;  /* 0x0000777215027816 */ /* 0x000fe400000000ff */
[----:B------:R-:W-:Y:S02]  /*52d40*/  LOP3.LUT R4, R4, 0xfffff7ff, RZ, 0xc0, !PT ;  /* 0xfffff7ff04047812 */ /* 0x000fe400078ec0ff */
[----:B------:R-:W-:Y:S01]  /*52d50*/  LOP3.LUT P0, RZ, R11, 0x2000, RZ, 0xc0, !PT ;  /* 0x000020000bff7812 */ /* 0x000fe2000780c0ff */
[----:B--2---:R-:W-:Y:S01]  /*52d60*/  @P1 STG.E.U8 desc[UR32][R22.64], R2 ;  /* 0x0000000216001986 */ /* 0x004fe2000c101120 */
[----:B------:R-:W-:-:S02]  /*52d70*/  LOP3.LUT P5, RZ, R10, 0x8, RZ, 0xc0, !PT ;  /* 0x000000080aff7812 */ /* 0x000fc400078ac0ff */
[----:B------:R-:W-:Y:S02]  /*52d80*/  LOP3.LUT P4, RZ, R10, 0x4, RZ, 0xc0, !PT ;  /* 0x000000040aff7812 */ /* 0x000fe4000788c0ff */
[----:B------:R-:W-:Y:S02]  /*52d90*/  LOP3.LUT P3, RZ, R11, 0x400, RZ, 0xc0, !PT ;  /* 0x000004000bff7812 */ /* 0x000fe4000786c0ff */
[----:B------:R-:W-:Y:S02]  /*52da0*/  @P6 LOP3.LUT R4, R4, 0x800, RZ, 0xfc, !PT ;  /* 0x0000080004046812 */ /* 0x000fe400078efcff */
[C---:B------:R-:W-:Y:S02]  /*52db0*/  LOP3.LUT P6, RZ, R10.reuse, 0x400, RZ, 0xc0, !PT ;  /* 0x000004000aff7812 */ /* 0x040fe400078cc0ff */
[C---:B------:R-:W-:Y:S02]  /*52dc0*/  LOP3.LUT P2, RZ, R10.reuse, 0x2, RZ, 0xc0, !PT ;  /* 0x000000020aff7812 */ /* 0x040fe4000784c0ff */
[----:B------:R-:W-:Y:S01]  /*52dd0*/  LOP3.LUT P1, RZ, R10, 0x1, RZ, 0xc0, !PT ;  /* 0x000000010aff7812 */ /* 0x000fe2000782c0ff */
[----:B---3--:R0:W-:Y:S04]  /*52de0*/  STL [R1+0x1618], R8 ;  /* 0x0016180801007387 */ /* 0x0081e80000100800 */
[----:B0-----:R-:W2:Y:S04]  /*52df0*/  LDL.LU.64 R8, [R1+0x6d0] ;  /* 0x0006d00001087983 */ /* 0x001ea80000300a00 */
[----:B------:R0:W-:Y:S04]  /*52e00*/  STL [R1+0x1600], R11 ;  /* 0x0016000b01007387 */ /* 0x0001e80000100800 */
[----:B0-----:R-:W3:Y:S01]  /*52e10*/  LDL.LU.64 R10, [R1+0x718] ;  /* 0x00071800010a7983 */ /* 0x001ee20000300a00 */
[----:B------:R-:W-:-:S05]  /*52e20*/  PRMT R2, R21, 0x7773, RZ ;  /* 0x0000777315027816 */ /* 0x000fca00000000ff */
[----:B------:R0:W-:Y:S02]  /*52e30*/  @P0 STG.E.U8 desc[UR32][R26.64], R2 ;  /* 0x000000021a000986 */ /* 0x0001e4000c101120 */
[----:B0-----:R-:W-:-:S05]  /*52e40*/  PRMT R2, R3, 0x7770, RZ ;  /* 0x0000777003027816 */ /* 0x001fca00000000ff */
[----:B------:R-:W-:Y:S01]  /*52e50*/  @P6 STG.E.U8 desc[UR32][R24.64], R2 ;  /* 0x0000000218006986 */ /* 0x000fe2000c101120 */
[----:B------:R-:W-:-:S03]  /*52e60*/  LOP3.LUT P6, RZ, R4, 0x800, RZ, 0xc0, !PT ;  /* 0x0000080004ff7812 */ /* 0x000fc600078cc0ff */
[----:B---3--:R0:W-:Y:S04]  /*52e70*/  STL.64 [R1+0x1608], R10 ;  /* 0x0016080a01007387 */ /* 0x0081e80000100a00 */
[----:B0-----:R-:W3:Y:S01]  /*52e80*/  LDL.LU.64 R10, [R1+0x6f0] ;  /* 0x0006f000010a7983 */ /* 0x001ee20000300a00 */
[----:B------:R-:W-:-:S05]  /*52e90*/  PRMT R2, R3, 0x7771, RZ ;  /* 0x0000777103027816 */ /* 0x000fca00000000ff */
[----:B------:R0:W-:Y:S01]  /*52ea0*/  @P6 STG.E.U8 desc[UR32][R16.64], R2 ;  /* 0x0000000210006986 */ /* 0x0001e2000c101120 */
[----:B------:R-:W-:Y:S02]  /*52eb0*/  LOP3.LUT P6, RZ, R4, 0x400, RZ, 0xc0, !PT ;  /* 0x0000040004ff7812 */ /* 0x000fe400078cc0ff */
[----:B0-----:R-:W-:-:S11]  /*52ec0*/  PRMT R2, R3, 0x7772, RZ ;  /* 0x0000777203027816 */ /* 0x001fd600000000ff */
[----:B----4-:R0:W-:Y:S01]  /*52ed0*/  @P6 STG.E.U8 desc[UR32][R14.64], R2 ;  /* 0x000000020e006986 */ /* 0x0101e2000c101120 */
[----:B------:R-:W-:Y:S02]  /*52ee0*/  LOP3.LUT P6, RZ, R4, 0x200, RZ, 0xc0, !PT ;  /* 0x0000020004ff7812 */ /* 0x000fe400078cc0ff */
[----:B0-----:R-:W-:-:S11]  /*52ef0*/  PRMT R2, R3, 0x7773, RZ ;  /* 0x0000777303027816 */ /* 0x001fd600000000ff */
[----:B--2---:R-:W-:Y:S04]  /*52f00*/  @P6 STG.E.U8 desc[UR32][R8.64], R2 ;  /* 0x0000000208006986 */ /* 0x004fe8000c101120 */
[----:B---3--:R0:W-:Y:S04]  /*52f10*/  STL.64 [R1+0x1610], R10 ;  /* 0x0016100a01007387 */ /* 0x0081e80000100a00 */
[----:B0-----:R-:W2:Y:S04]  /*52f20*/  LDL.LU.64 R10, [R1+0x6f8] ;  /* 0x0006f800010a7983 */ /* 0x001ea80000300a00 */
[----:B------:R-:W3:Y:S04]  /*52f30*/  LDL.LU.64 R6, [R1+0x710] ;  /* 0x0007100001067983 */ /* 0x000ee80000300a00 */
[----:B------:R-:W4:Y:S04]  /*52f40*/  LDL.LU R26, [R1+0xa8] ;  /* 0x0000a800011a7983 */ /* 0x000f280000300800 */
        /* <DEDUP_REMOVED lines=19> */
[----:B------:R-:W-:-:S09]  /*53080*/  LOP3.LUT P0, RZ, R12, 0x80000000, RZ, 0xc0, !PT ;  /* 0x800000000cff7812 */ /* 0x000fd2000780c0ff */
[----:B--2---:R0:W-:Y:S01]  /*53090*/  @P6 STG.E.U8 desc[UR32][R10.64], R2 ;  /* 0x000000020a006986 */ /* 0x0041e2000c101120 */
[----:B------:R-:W-:Y:S02]  /*530a0*/  LOP3.LUT P6, RZ, R4, 0x20, RZ, 0xc0, !PT ;  /* 0x0000002004ff7812 */ /* 0x000fe400078cc0ff */
[----:B0-----:R-:W-:Y:S01]  /*530b0*/  PRMT R2, R8, 0x7773, RZ ;  /* 0x0000777308027816 */ /* 0x001fe200000000ff */
[----:B------:R-:W2:Y:S10]  /*530c0*/  LDL.LU R11, [R1+0x1600] ;  /* 0x00160000010b7983 */ /* 0x000eb40000300800 */
        /* <DEDUP_REMOVED lines=15> */
[----:B------:R-:W3:Y:S04]  /*531c0*/  LDL.LU.64 R16, [R1+0x7a8] ;  /* 0x0007a80001107983 */ /* 0x000ee80000300a00 */
[----:B------:R0:W-:Y:S04]  /*531d0*/  @P0 STG.E.U8 desc[UR32][R14.64], R2 ;  /* 0x000000020e000986 */ /* 0x0001e8000c101120 */
[----:B0-----:R-:W4:Y:S04]  /*531e0*/  LDL.LU.64 R14, [R1+0x7c8] ;  /* 0x0007c800010e7983 */ /* 0x001f280000300a00 */
[----:B------:R-:W4:Y:S04]  /*531f0*/  LDL.LU.64 R22, [R1+0x7c0] ;  /* 0x0007c00001167983 */ /* 0x000f280000300a00 */
[----:B------:R-:W4:Y:S04]  /*53200*/  LDL.LU.64 R20, [R1+0x7e8] ;  /* 0x0007e80001147983 */ /* 0x000f280000300a00 */
[----:B------:R-:W4:Y:S01]  /*53210*/  LDL.LU R26, [R1+0xac] ;  /* 0x0000ac00011a7983 */ /* 0x000f220000300800 */
[----:B------:R-:W-:-:S02]  /*53220*/  LOP3.LUT P2, RZ, R12, 0x40000000, RZ, 0xc0, !PT ;  /* 0x400000000cff7812 */ /* 0x000fc4000784c0ff */
[----:B------:R-:W-:Y:S01]  /*53230*/  PRMT R2, R27, 0x7773, RZ ;  /* 0x000077731b027816 */ /* 0x000fe200000000ff */
[----:B------:R-:W4:Y:S04]  /*53240*/  LDL.LU.64 R24, [R1+0x7e0] ;  /* 0x0007e00001187983 */ /* 0x000f280000300a00 */
[----:B------:R-:W4:Y:S01]  /*53250*/  LDL.LU R3, [R1+0x90] ;  /* 0x0000900001037983 */ /* 0x000f220000300800 */
[----:B--2---:R-:W-:-:S13]  /*53260*/  LOP3.LUT P3, RZ, R11, 0x200, RZ, 0xc0, !PT ;  /* 0x000002000bff7812 */ /* 0x004fda000786c0ff */
[----:B---3--:R0:W-:Y:S04]  /*53270*/  @P3 STG.E.U8 desc[UR32][R16.64], R2 ;  /* 0x0000000210003986 */ /* 0x0081e8000c101120 */
[----:B0-----:R-:W2:Y:S01]  /*53280*/  LDL.LU.64 R16, [R1+0x808] ;  /* 0x0008080001107983 */ /* 0x001ea20000300a00 */
[----:B----4-:R-:W-:-:S05]  /*53290*/  PRMT R2, R26, 0x7770, RZ ;  /* 0x000077701a027816 */ /* 0x010fca00000000ff */
[----:B------:R0:W-:Y:S04]  /*532a0*/  @P2 STG.E.U8 desc[UR32][R14.64], R2 ;  /* 0x000000020e002986 */ /* 0x0001e8000c101120 */
[----:B0-----:R-:W3:Y:S04]  /*532b0*/  LDL.LU.64 R14, [R1+0x800] ;  /* 0x00080000010e7983 */ /* 0x001ee80000300a00 */
[----:B------:R-:W4:Y:S01]  /*532c0*/  LDL.LU R6, [R1+0x80] ;  /* 0x0000800001067983 */ /* 0x000f220000300800 */
        /* <DEDUP_REMOVED lines=11> */
[----:B----4-:R0:W-:Y:S04]  /*53380*/  STL [R1+0x15f0], R6 ;  /* 0x0015f00601007387 */ /* 0x0101e80000100800 */
[----:B------:R-:W-:Y:S04]  /*53390*/  STL [R1+0x15e0], R11 ;  /* 0x0015e00b01007387 */ /* 0x000fe80000100800 */
[----:B0-----:R-:W4:Y:S02]  /*533a0*/  LDL.LU.64 R6, [R1+0x820] ;  /* 0x0008200001067983 */ /* 0x001f240000300a00 */
        /* <DEDUP_REMOVED lines=14> */
[----:B------:R-:W-:Y:S01]  /*53490*/  LOP3.LUT P6, RZ, R11, 0x100, RZ, 0xc0, !PT ;  /* 0x000001000bff7812 */ /* 0x000fe200078cc0ff */
[----:B----4-:R0:W-:Y:S04]  /*534a0*/  STL.64 [R1+0x15f8], R6 ;  /* 0x0015f80601007387 */ /* 0x0101e80000100a00 */
[----:B0-----:R-:W4:Y:S04]  /*534b0*/  LDL.LU.64 R6, [R1+0x828] ;  /* 0x0008280001067983 */ /* 0x001f280000300a00 */
[----:B------:R-:W4:Y:S01]  /*534c0*/  LDL.LU.64 R10, [R1+0x840] ;  /* 0x00084000010a7983 */ /* 0x000f220000300a00 */
[----:B------:R-:W-:-:S02]  /*534d0*/  LOP3.LUT P1, RZ, R12, 0x20000000, RZ, 0xc0, !PT ;  /* 0x200000000cff7812 */ /* 0x000fc4000782c0ff */
[----:B------:R-:W-:Y:S02]  /*534e0*/  LOP3.LUT P0, RZ, R12, 0x10000000, RZ, 0xc0, !PT ;  /* 0x100000000cff7812 */ /* 0x000fe4000780c0ff */
[----:B------:R-:W-:-:S09]  /*534f0*/  PRMT R2, R26, 0x7771, RZ ;  /* 0x000077711a027816 */ /* 0x000fd200000000ff */
        /* <DEDUP_REMOVED lines=11> */
[C---:B------:R-:W-:Y:S02]  /*535b0*/  LOP3.LUT P6, RZ, R4.reuse, 0x2, RZ, 0xc0, !PT ;  /* 0x0000000204ff7812 */ /* 0x040fe400078cc0ff */
[----:B0-----:R-:W-:Y:S01]  /*535c0*/  PRMT R2, R3, 0x7772, RZ ;  /* 0x0000777203027816 */ /* 0x001fe200000000ff */
[----:B----4-:R0:W-:Y:S04]  /*535d0*/  STL.64 [R1+0x15e8], R10 ;  /* 0x0015e80a01007387 */ /* 0x0101e80000100a00 */
        /* <DEDUP_REMOVED lines=16> */
[----:B0-----:R-:W2:Y:S01]  /*536e0*/  LDL.LU R6, [R1+0x15f0] ;  /* 0x0015f00001067983 */ /* 0x001ea20000300800 */
[----:B------:R-:W-:Y:S02]  /*536f0*/  LOP3.LUT P6, RZ, R5, 0x80000000, RZ, 0xc0, !PT ;  /* 0x8000000005ff7812 */ /* 0x000fe400078cc0ff */
[----:B--2---:R-:W-:-:S11]  /*53700*/  PRMT R2, R6, 0x7770, RZ ;  /* 0x0000777006027816 */ /* 0x004fd600000000ff */
        /* <DEDUP_REMOVED lines=10> */
[C---:B------:R-:W-:Y:S02]  /*537b0*/  LOP3.LUT P6, RZ, R5.reuse, 0x20000000, RZ, 0xc0, !PT ;  /* 0x2000000005ff7812 */ /* 0x040fe400078cc0ff */
[----:B0-----:R-:W-:Y:S01]  /*537c0*/  PRMT R2, R6, 0x7772, RZ ;  /* 0x0000777206027816 */ /* 0x001fe200000000ff */
[----:B------:R-:W2:Y:S10]  /*537d0*/  LDL.LU R11, [R1+0x15e0] ;  /* 0x0015e000010b7983 */ /* 0x000eb40000300800 */
[----:B---3--:R0:W-:Y:S01]  /*537e0*/  @P6 STG.E.U8 desc[UR32][R8.64], R2 ;  /* 0x0000000208006986 */ /* 0x0081e2000c101120 */
[----:B------:R-:W-:-:S02]  /*537f0*/  LOP3.LUT P6, RZ, R5, 0x10000000, RZ, 0xc0, !PT ;  /* 0x1000000005ff7812 */ /* 0x000fc400078cc0ff */
[----:B0-----:R-:W-:-:S11]  /*53800*/  PRMT R2, R6, 0x7773, RZ ;  /* 0x0000777306027816 */ /* 0x001fd600000000ff */
[----:B----4-:R0:W-:Y:S02]  /*53810*/  @P6 STG.E.U8 desc[UR32][R18.64], R2 ;  /* 0x0000000212006986 */ /* 0x0101e4000c101120 */
[C---:B0-----:R-:W-:Y:S02]  /*53820*/  PRMT R2, R27.reuse, 0x7770, RZ ;  /* 0x000077701b027816 */ /* 0x041fe400000000ff */
[----:B------:R-:W3:Y:S04]  /*53830*/  LDL.LU.64 R18, [R1+0x8f0] ;  /* 0x0008f00001127983 */ /* 0x000ee80000300a00 */
        /* <DEDUP_REMOVED lines=11> */
[----:B------:R0:W-:Y:S04]  /*538f0*/  @P0 STG.E.U8 desc[UR32][R14.64], R2 ;  /* 0x000000020e000986 */ /* 0x0001e8000c101120 */
[----:B0-----:R-:W4:Y:S04]  /*53900*/  LDL.LU.64 R14, [R1+0x928] ;  /* 0x00092800010e7983 */ /* 0x001f280000300a00 */
[----:B------:R-:W4:Y:S04]  /*53910*/  LDL.LU.64 R22, [R1+0x920] ;  /* 0x0009200001167983 */ /* 0x000f280000300a00 */
[----:B------:R-:W4:Y:S04]  /*53920*/  LDL.LU.64 R20, [R1+0x948] ;  /* 0x0009480001147983 */ /* 0x000f280000300a00 */
[----:B------:R-:W4:Y:S01]  /*53930*/  LDL.LU R27, [R1+0x98] ;  /* 0x00009800011b7983 */ /* 0x000f220000300800 */
[----:B------:R-:W-:-:S02]  /*53940*/  LOP3.LUT P3, RZ, R12, 0x10000, RZ, 0xc0, !PT ;  /* 0x000100000cff7812 */ /* 0x000fc4000786c0ff */
[----:B------:R-:W-:Y:S01]  /*53950*/  PRMT R2, R26, 0x7772, RZ ;  /* 0x000077721a027816 */ /* 0x000fe200000000ff */
[----:B------:R-:W4:Y:S01]  /*53960*/  LDL.LU.64 R24, [R1+0x940] ;  /* 0x0009400001187983 */ /* 0x000f220000300a00 */
[----:B------:R-:W-:-:S03]  /*53970*/  LOP3.LUT P1, RZ, R12, 0x8000, RZ, 0xc0, !PT ;  /* 0x000080000cff7812 */ /* 0x000fc6000782c0ff */
[----:B------:R-:W4:Y:S01]  /*53980*/  LDL.LU R28, [R1+0x88] ;  /* 0x00008800011c7983 */ /* 0x000f220000300800 */
[----:B--2---:R-:W-:-:S05]  /*53990*/  LOP3.LUT P2, RZ, R11, 0x10, RZ, 0xc0, !PT ;  /* 0x000000100bff7812 */ /* 0x004fca000784c0ff */
[----:B---3--:R0:W-:Y:S02]  /*539a0*/  @P3 STG.E.U8 desc[UR32][R18.64], R2 ;  /* 0x0000000212003986 */ /* 0x0081e4000c101120 */
[----:B0-----:R-:W-:-:S06]  /*539b0*/  PRMT R2, R26, 0x7773, RZ ;  /* 0x000077731a027816 */ /* 0x001fcc00000000ff */
[----:B----4-:R0:W-:Y:S04]  /*539c0*/  @P2 STG.E.U8 desc[UR32][R16.64], R2 ;  /* 0x0000000210002986 */ /* 0x0101e8000c101120 */
[----:B0-----:R-:W2:Y:S01]  /*539d0*/  LDL.LU.64 R16, [R1+0x968] ;  /* 0x0009680001107983 */ /* 0x001ea20000300a00 */
[----:B------:R-:W-:-:S05]  /*539e0*/  PRMT R2, R27, 0x7770, RZ ;  /* 0x000077701b027816 */ /* 0x000fca00000000ff */
[----:B------:R0:W-:Y:S04]  /*539f0*/  @P1 STG.E.U8 desc[UR32][R14.64], R2 ;  /* 0x000000020e001986 */ /* 0x0001e8000c101120 */
        /* <DEDUP_REMOVED lines=23> */
[C---:B------:R-:W-:Y:S02]  /*53b70*/  LOP3.LUT P6, RZ, R12.reuse, 0x1000, RZ, 0xc0, !PT ;  /* 0x000010000cff7812 */ /* 0x040fe400078cc0ff */
[----:B------:R-:W-:Y:S02]  /*53b80*/  LOP3.LUT R5, R5, 0xfbffffff, RZ, 0xc0, !PT ;  /* 0xfbffffff05057812 */ /* 0x000fe400078ec0ff */
[----:B------:R-:W-:-:S09]  /*53b90*/  LOP3.LUT P0, RZ, R12, 0x4000, RZ, 0xc0, !PT ;  /* 0x000040000cff7812 */ /* 0x000fd2000780c0ff */
[----:B------:R-:W-:Y:S02]  /*53ba0*/  @P6 LOP3.LUT R5, R5, 0x4000000, RZ, 0xfc, !PT ;  /* 0x0400000005056812 */ /* 0x000fe400078efcff */
[----:B------:R-:W-:Y:S02]  /*53bb0*/  LOP3.LUT P6, RZ, R11, 0x8, RZ, 0xc0, !PT ;  /* 0x000000080bff7812 */ /* 0x000fe400078cc0ff */
[----:B------:R-:W-:Y:S02]  /*53bc0*/  LOP3.LUT R5, R5, 0xf7ffffff, RZ, 0xc0, !PT ;  /* 0xf7ffffff05057812 */ /* 0x000fe400078ec0ff */
[----:B------:R-:W-:-:S09]  /*53bd0*/  PRMT R2, R27, 0x7771, RZ ;  /* 0x000077711b027816 */ /* 0x000fd200000000ff */
[----:B------:R-:W-:Y:S02]  /*53be0*/  @P6 LOP3.LUT R5, R5, 0x8000000, RZ, 0xfc, !PT ;  /* 0x0800000005056812 */ /* 0x000fe400078efcff */
[----:B------:R-:W-:Y:S01]  /*53bf0*/  LOP3.LUT P6, RZ, R12, 0x2000, RZ, 0xc0, !PT ;  /* 0x000020000cff7812 */ /* 0x000fe200078cc0ff */
[----:B------:R0:W-:Y:S02]  /*53c00*/  @P0 STG.E.U8 desc[UR32][R22.64], R2 ;  /* 0x0000000216000986 */ /* 0x0001e4000c101120 */
[----:B0-----:R-:W-:-:S10]  /*53c10*/  PRMT R2, R27, 0x7772, RZ ;  /* 0x000077721b027816 */ /* 0x001fd400000000ff */
[----:B------:R0:W-:Y:S01]  /*53c20*/  @P6 STG.E.U8 desc[UR32][R20.64], R2 ;  /* 0x0000000214006986 */ /* 0x0001e2000c101120 */
[----:B------:R-:W-:Y:S02]  /*53c30*/  LOP3.LUT P6, RZ, R5, 0x8000000, RZ, 0xc0, !PT ;  /* 0x0800000005ff7812 */ /* 0x000fe400078cc0ff */
[----:B0-----:R-:W-:-:S11]  /*53c40*/  PRMT R2, R27, 0x7773, RZ ;  /* 0x000077731b027816 */ /* 0x001fd600000000ff */
[----:B------:R0:W-:Y:S01]  /*53c50*/  @P6 STG.E.U8 desc[UR32][R24.64], R2 ;  /* 0x0000000218006986 */ /* 0x0001e2000c101120 */
[----:B------:R-:W-:Y:S02]  /*53c60*/  LOP3.LUT P6, RZ, R5, 0x4000000, RZ, 0xc0, !PT ;  /* 0x0400000005ff7812 */ /* 0x000fe400078cc0ff */
[----:B------:R-:W-:Y:S02]  /*53c70*/  LOP3.LUT P5, RZ, R11, 0x2, RZ, 0xc0, !PT ;  /* 0x000000020bff7812 */ /* 0x000fe400078ac0ff */
[----:B0-----:R-:W-:Y:S01]  /*53c80*/  PRMT R2, R28, 0x7770, RZ ;  /* 0x000077701c027816 */ /* 0x001fe200000000ff */
[----:B------:R0:W-:Y:S08]  /*53c90*/  STL [R1+0x1530], R11 ;  /* 0x0015300b01007387 */ /* 0x0001f00000100800 */
[----:B--2---:R1:W-:Y:S01]  /*53ca0*/  @P6 STG.E.U8 desc[UR32][R16.64], R2 ;  /* 0x0000000210006986 */ /* 0x0043e2000c101120 */
[----:B------:R-:W-:-:S02]  /*53cb0*/  LOP3.LUT P6, RZ, R5, 0x2000000, RZ, 0xc0, !PT ;  /* 0x0200000005ff7812 */ /* 0x000fc400078cc0ff */
[----:B------:R-:W-:Y:S02]  /*53cc0*/  LOP3.LUT P1, RZ, R11, 0x1, RZ, 0xc0, !PT ;  /* 0x000000010bff7812 */ /* 0x000fe4000782c0ff */
[----:B0-----:R-:W2:Y:S04]  /*53cd0*/  LDL.LU.64 R10, [R1+0x9a8] ;  /* 0x0009a800010a7983 */ /* 0x001ea80000300a00 */
[----:B------:R-:W4:Y:S01]  /*53ce0*/  LDL.LU.64 R8, [R1+0x9a0] ;  /* 0x0009a00001087983 */ /* 0x000f220000300a00 */
[----:B-1----:R-:W-:-:S03]  /*53cf0*/  PRMT R2, R28, 0x7771, RZ ;  /* 0x000077711c027816 */ /* 0x002fc600000000ff */
[----:B------:R-:W4:Y:S04]  /*53d00*/  LDL.LU.64 R6, [R1+0x9c8] ;  /* 0x0009c80001067983 */ /* 0x000f280000300a00 */
[----:B------:R-:W4:Y:S04]  /*53d10*/  LDL.LU.64 R18, [R1+0x9c0] ;  /* 0x0009c00001127983 */ /* 0x000f280000300a00 */
[----:B------:R-:W4:Y:S04]  /*53d20*/  LDL.LU.64 R22, [R1+0x9e8] ;  /* 0x0009e80001167983 */ /* 0x000f280000300a00 */
[----:B------:R-:W4:Y:S04]  /*53d30*/  LDL.LU.64 R20, [R1+0x9e0] ;  /* 0x0009e00001147983 */ /* 0x000f280000300a00 */
[----:B------:R-:W4:Y:S04]  /*53d40*/  LDL.LU.64 R26, [R1+0xa08] ;  /* 0x000a0800011a7983 */ /* 0x000f280000300a00 */
[----:B------:R-:W4:Y:S04]  /*53d50*/  LDL.LU.64 R24, [R1+0xa00] ;  /* 0x000a000001187983 */ /* 0x000f280000300a00 */
[----:B------:R-:W4:Y:S04]  /*53d60*/  LDL.LU R29, [R1+0x70] ;  /* 0x00007000011d7983 */ /* 0x000f280000300800 */
[----:B------:R-:W4:Y:S04]  /*53d70*/  LDL.LU.64 R16, [R1+0xa28] ;  /* 0x000a280001107983 */ /* 0x000f280000300a00 */
        /* <DEDUP_REMOVED lines=8> */
[----:B------:R-:W-:-:S09]  /*53e00*/  LOP3.LUT P4, RZ, R12, 0x40, RZ, 0xc0, !PT ;  /* 0x000000400cff7812 */ /* 0x000fd2000788c0ff */
[----:B---3--:R0:W-:Y:S04]  /*53e10*/  @P6 STG.E.U8 desc[UR32][R14.64], R2 ;  /* 0x000000020e006986 */ /* 0x0081e8000c101120 */
[----:B0-----:R-:W3:Y:S01]  /*53e20*/  LDL.LU.64 R14, [R1+0x15c8] ;  /* 0x0015c800010e7983 */ /* 0x001ee20000300a00 */
[----:B------:R-:W-:Y:S02]  /*53e30*/  LOP3.LUT P6, RZ, R5, 0x400000, RZ, 0xc0, !PT ;  /* 0x0040000005ff7812 */ /* 0x000fe400078cc0ff */
[----:B------:R-:W-:-:S11]  /*53e40*/  PRMT R2, R13, 0x7770, RZ ;  /* 0x000077700d027816 */ /* 0x000fd600000000ff */
[----:B--2---:R0:W-:Y:S01]  /*53e50*/  @P6 STG.E.U8 desc[UR32][R10.64], R2 ;  /* 0x000000020a006986 */ /* 0x0041e2000c101120 */
[----:B------:R-:W-:Y:S02]  /*53e60*/  LOP3.LUT P6, RZ, R5, 0x200000, RZ, 0xc0, !PT ;  /* 0x0020000005ff7812 */ /* 0x000fe400078cc0ff */
[----:B0-----:R-:W-:-:S11]  /*53e70*/  PRMT R2, R13, 0x7771, RZ ;  /* 0x000077710d027816 */ /* 0x001fd600000000ff */
[----:B----4-:R0:W-:Y:S01]  /*53e80*/  @P6 STG.E.U8 desc[UR32][R8.64], R2 ;  /* 0x0000000208006986 */ /* 0x0101e2000c101120 */
[----:B------:R-:W-:Y:S02]  /*53e90*/  LOP3.LUT P6, RZ, R5, 0x100000, RZ, 0xc0, !PT ;  /* 0x0010000005ff7812 */ /* 0x000fe400078cc0ff */
[----:B0-----:R-:W-:-:S11]  /*53ea0*/  PRMT R2, R13, 0x7772, RZ ;  /* 0x000077720d027816 */ /* 0x001fd600000000ff */
[----:B------:R0:W-:Y:S01]  /*53eb0*/  @P6 STG.E.U8 desc[UR32][R6.64], R2 ;  /* 0x0000000206006986 */ /* 0x0001e2000c101120 */
[C---:B------:R-:W-:Y:S02]  /*53ec0*/  LOP3.LUT P3, RZ, R12.reuse, 0x20, RZ, 0xc0, !PT ;  /* 0x000000200cff7812 */ /* 0x040fe4000786c0ff */
[----:B0-----:R-:W-:Y:S02]  /*53ed0*/  PRMT R2, R13, 0x7773, RZ ;  /* 0x000077730d027816 */ /* 0x001fe400000000ff */
[C---:B------:R-:W-:Y:S01]  /*53ee0*/  LOP3.LUT P2, RZ, R12.reuse, 0x10, RZ, 0xc0, !PT ;  /* 0x000000100cff7812 */ /* 0x040fe2000784c0ff */
[----:B------:R-:W2:Y:S04]  /*53ef0*/  LDL.LU R13, [R1+0x15c4] ;  /* 0x0015c400010d7983 */ /* 0x000ea80000300800 */
[----:B------:R3:W-:Y:S01]  /*53f00*/  @P5 STG.E.U8 desc[UR32][R18.64], R2 ;  /* 0x0000000212005986 */ /* 0x0007e2000c101120 */
[----:B------:R-:W-:-:S02]  /*53f10*/  LOP3.LUT P0, RZ, R12, 0x8, RZ, 0xc0, !PT ;  /* 0x000000080cff7812 */ /* 0x000fc4000780c0ff */
[----:B---3--:R-:W-:-:S05]  /*53f20*/  PRMT R2, R14, 0x7770, RZ ;  /* 0x000077700e027816 */ /* 0x008fca00000000ff */
[----:B------:R0:W-:Y:S02]  /*53f30*/  @P4 STG.E.U8 desc[UR32][R22.64], R2 ;  /* 0x0000000216004986 */ /* 0x0001e4000c101120 */
[----:B0-----:R-:W-:-:S05]  /*53f40*/  PRMT R2, R14, 0x7771, RZ ;  /* 0x000077710e027816 */ /* 0x001fca00000000ff */
[----:B------:R0:W-:Y:S02]  /*53f50*/  @P3 STG.E.U8 desc[UR32][R20.64], R2 ;  /* 0x0000000214003986 */ /* 0x0001e4000c101120 */
[----:B0-----:R-:W-:-:S05]  /*53f60*/  PRMT R2, R14, 0x7772, RZ ;  /* 0x000077720e027816 */ /* 0x001fca00000000ff */
[----:B------:R0:W-:Y:S02]  /*53f70*/  @P2 STG.E.U8 desc[UR32][R26.64], R2 ;  /* 0x000000021a002986 */ /* 0x0001e4000c101120 */
[----:B0-----:R-:W-:Y:S02]  /*53f80*/  PRMT R2, R14, 0x7773, RZ ;  /* 0x000077730e027816 */ /* 0x001fe400000000ff */
[----:B------:R-:W3:Y:S04]  /*53f90*/  LDL.LU R14, [R1+0x15c0] ;  /* 0x0015c000010e7983 */ /* 0x000ee80000300800 */
[----:B------:R0:W-:Y:S04]  /*53fa0*/  @P1 STG.E.U8 desc[UR32][R24.64], R2 ;  /* 0x0000000218001986 */ /* 0x0001e8000c101120 */
[----:B------:R-:W4:Y:S01]  /*53fb0*/  LDL.LU.64 R26, [R1+0xa20] ;  /* 0x000a2000011a7983 */ /* 0x000f220000300a00 */
[----:B0-----:R-:W-:-:S05]  /*53fc0*/  PRMT R2, R29, 0x7770, RZ ;  /* 0x000077701d027816 */ /* 0x001fca00000000ff */
[----:B------:R0:W-:Y:S04]  /*53fd0*/  @P0 STG.E.U8 desc[UR32][R16.64], R2 ;  /* 0x0000000210000986 */ /* 0x0001e8000c101120 */
[----:B0-----:R-:W2:Y:S01]  /*53fe0*/  LDL.LU.64 R16, [R1+0xa48] ;  /* 0x000a480001107983 */ /* 0x001ea20000300a00 */
[C---:B------:R-:W-:Y:S02]  /*53ff0*/  LOP3.LUT P3, RZ, R12.reuse, 0x4, RZ, 0xc0, !PT ;  /* 0x000000040cff7812 */ /* 0x040fe4000786c0ff */
[----:B------:R-:W-:Y:S01]  /*54000*/  LOP3.LUT P2, RZ, R12, 0x2, RZ, 0xc0, !PT ;  /* 0x000000020cff7812 */ /* 0x000fe2000784c0ff */
[----:B------:R-:W3:Y:S01]  /*54010*/  LDL.LU.64 R24, [R1+0xa40] ;  /* 0x000a400001187983 */ /* 0x000ee20000300a00 */
[----:B------:R-:W-:-:S03]  /*54020*/  PRMT R2, R29, 0x7771, RZ ;  /* 0x000077711d027816 */ /* 0x000fc600000000ff */
[----:B------:R-:W3:Y:S04]  /*54030*/  LDL.LU.64 R22, [R1+0xa70] ;  /* 0x000a700001167983 */ /* 0x000ee80000300a00 */
[----:B------:R-:W3:Y:S04]  /*54040*/  LDL.LU.64 R20, [R1+0xa68] ;  /* 0x000a680001147983 */ /* 0x000ee80000300a00 */
[----:B------:R-:W3:Y:S04]  /*54050*/  LDL.LU R4, [R1+0x60] ;  /* 0x0000600001047983 */ /* 0x000ee80000300800 */
[----:B----4-:R0:W-:Y:S02]  /*54060*/  @P3 STG.E.U8 desc[UR32][R26.64], R2 ;  /* 0x000000021a003986 */ /* 0x0101e4000c101120 */
[----:B0-----:R-:W-:-:S02]  /*54070*/  PRMT R2, R29, 0x7772, RZ ;  /* 0x000077721d027816 */ /* 0x001fc400000000ff */
[----:B------:R-:W4:Y:S04]  /*54080*/  LDL.LU.64 R26, [R1+0xa90] ;  /* 0x000a9000011a7983 */ /* 0x000f280000300a00 */
[----:B------:R-:W4:Y:S04]  /*54090*/  LDL.LU R3, [R1+0x74] ;  /* 0x0000740001037983 */ /* 0x000f280000300800 */
[----:B--2---:R0:W-:Y:S04]  /*540a0*/  @P2 STG.E.U8 desc[UR32][R16.64], R2 ;  /* 0x0000000210002986 */ /* 0x0041e8000c101120 */
[----:B0-----:R-:W2:Y:S04]  /*540b0*/  LDL.LU.64 R16, [R1+0xa88] ;  /* 0x000a880001107983 */ /* 0x001ea80000300a00 */
[----:B------:R-:W3:Y:S04]  /*540c0*/  LDL.LU.64 R10, [R1+0xad8] ;  /* 0x000ad800010a7983 */ /* 0x000ee80000300a00 */
[----:B---3--:R0:W-:Y:S04]  /*540d0*/  STL.64 [R1+0x15a8], R10 ;  /* 0x0015a80a01007387 */ /* 0x0081e80000100a00 */
        /* <DEDUP_REMOVED lines=23> */
[----:B------:R-:W-:Y:S02]  /*54250*/  LOP3.LUT P6, RZ, R13, 0x40000000, RZ, 0xc0, !PT ;  /* 0x400000000dff7812 */ /* 0x000fe400078cc0ff */
[----:B------:R-:W-:Y:S02]  /*54260*/  LOP3.LUT R5, R5, 0xfffbffff, RZ, 0xc0, !PT ;  /* 0xfffbffff05057812 */ /* 0x000fe400078ec0ff */
[----:B------:R-:W-:-:S09]  /*54270*/  LOP3.LUT P1, RZ, R13, 0x80000000, RZ, 0xc0, !PT ;  /* 0x800000000dff7812 */ /* 0x000fd2000782c0ff */
[----:B------:R-:W-:Y:S02]  /*54280*/  @P6 LOP3.LUT R5, R5, 0x40000, RZ, 0xfc, !PT ;  /* 0x0004000005056812 */ /* 0x000fe400078efcff */
[----:B------:R-:W-:Y:S02]  /*54290*/  LOP3.LUT P6, RZ, R14, 0x40000000, RZ, 0xc0, !PT ;  /* 0x400000000eff7812 */ /* 0x000fe400078cc0ff */
[----:B------:R-:W-:Y:S02]  /*542a0*/  LOP3.LUT P0, RZ, R12, 0x1, RZ, 0xc0, !PT ;  /* 0x000000010cff7812 */ /* 0x000fe4000780c0ff */
[----:B------:R-:W-:Y:S02]  /*542b0*/  LOP3.LUT R5, R5, 0xfff7ffff, RZ, 0xc0, !PT ;  /* 0xfff7ffff05057812 */ /* 0x000fe400078ec0ff */
[----:B------:R-:W-:-:S05]  /*542c0*/  PRMT R2, R29, 0x7773, RZ ;  /* 0x000077731d027816 */ /* 0x000fca00000000ff */
[----:B------:R0:W-:Y:S02]  /*542d0*/  @P1 STG.E.U8 desc[UR32][R24.64], R2 ;  /* 0x0000000218001986 */ /* 0x0001e4000c101120 */
[----:B------:R-:W-:Y:S02]  /*542e0*/  @P6 LOP3.LUT R5, R5, 0x80000, RZ, 0xfc, !PT ;  /* 0x0008000005056812 */ /* 0x000fe400078efcff */
[----:B------:R-:W-:Y:S02]  /*542f0*/  LOP3.LUT P6, RZ, R14, 0x80000000, RZ, 0xc0, !PT ;  /* 0x800000000eff7812 */ /* 0x000fe400078cc0ff */
[C---:B0-----:R-:W-:Y:S01]  /*54300*/  PRMT R2, R4.reuse, 0x7770, RZ ;  /* 0x0000777004027816 */ /* 0x041fe200000000ff */
[----:B------:R-:W3:Y:S04]  /*54310*/  LDL.LU R24, [R1+0x64] ;  /* 0x0000640001187983 */ /* 0x000ee80000300800 */
[----:B------:R0:W-:Y:S04]  /*54320*/  @P0 STG.E.U8 desc[UR32][R22.64], R2 ;  /* 0x0000000216000986 */ /* 0x0001e8000c101120 */
[----:B------:R-:W3:Y:S04]  /*54330*/  LDL.LU.64 R8, [R1+0xb00] ;  /* 0x000b000001087983 */ /* 0x000ee80000300a00 */
[----:B------:R-:W3:Y:S01]  /*54340*/  LDL.LU.64 R6, [R1+0xaf8] ;  /* 0x000af80001067983 */ /* 0x000ee20000300a00 */
[----:B0-----:R-:W-:-:S03]  /*54350*/  PRMT R2, R4, 0x7771, RZ ;  /* 0x0000777104027816 */ /* 0x001fc600000000ff */
        /* <DEDUP_REMOVED lines=9> */
[----:B------:R-:W4:Y:S01]  /*543f0*/  LDL.LU.64 R20, [R1+0xb38] ;  /* 0x000b380001147983 */ /* 0x000f220000300a00 */
[----:B0-----:R-:W-:-:S03]  /*54400*/  PRMT R2, R4, 0x7773, RZ ;  /* 0x0000777304027816 */ /* 0x001fc600000000ff */
[----:B------:R-:W4:Y:S06]  /*54410*/  LDL.LU.64 R26, [R1+0xb60] ;  /* 0x000b6000011a7983 */ /* 0x000f2c0000300a00 */
[----:B--2---:R0:W-:Y:S01]  /*54420*/  @P6 STG.E.U8 desc[UR32][R16.64], R2 ;  /* 0x0000000210006986 */ /* 0x0041e2000c101120 */
[----:B------:R-:W-:Y:S02]  /*54430*/  LOP3.LUT P6, RZ, R5, 0x20000, RZ, 0xc0, !PT ;  /* 0x0002000005ff7812 */ /* 0x000fe400078cc0ff */
[----:B0-----:R-:W-:Y:S01]  /*54440*/  PRMT R2, R3, 0x7770, RZ ;  /* 0x0000777003027816 */ /* 0x001fe200000000ff */
[----:B------:R-:W2:Y:S10]  /*54450*/  LDL.LU.64 R16, [R1+0xb58] ;  /* 0x000b580001107983 */ /* 0x000eb40000300a00 */
[----:B---3--:R0:W-:Y:S04]  /*54460*/  @P6 STG.E.U8 desc[UR32][R10.64], R2 ;  /* 0x000000020a006986 */ /* 0x0081e8000c101120 */
[----:B0-----:R-:W3:Y:S01]  /*54470*/  LDL.LU.64 R10, [R1+0x15b8] ;  /* 0x0015b800010a7983 */ /* 0x001ee20000300a00 */
[----:B------:R-:W-:-:S02]  /*54480*/  LOP3.LUT P6, RZ, R5, 0x10000, RZ, 0xc0, !PT ;  /* 0x0001000005ff7812 */ /* 0x000fc400078cc0ff */
[----:B------:R-:W-:-:S11]  /*54490*/  PRMT R2, R3, 0x7771, RZ ;  /* 0x0000777103027816 */ /* 0x000fd600000000ff */
[----:B---3--:R0:W-:Y:S04]  /*544a0*/  @P6 STG.E.U8 desc[UR32][R10.64], R2 ;  /* 0x000000020a006986 */ /* 0x0081e8000c101120 */
[----:B0-----:R-:W3:Y:S01]  /*544b0*/  LDL.LU.64 R10, [R1+0x15b0] ;  /* 0x0015b000010a7983 */ /* 0x001ee20000300a00 */
[----:B------:R-:W-:Y:S02]  /*544c0*/  LOP3.LUT P6, RZ, R5, 0x8000, RZ, 0xc0, !PT ;  /* 0x0000800005ff7812 */ /* 0x000fe400078cc0ff */
[----:B------:R-:W-:-:S11]  /*544d0*/  PRMT R2, R3, 0x7772, RZ ;  /* 0x0000777203027816 */ /* 0x000fd600000000ff */
[----:B---3--:R0:W-:Y:S04]  /*544e0*/  @P6 STG.E.U8 desc[UR32][R10.64], R2 ;  /* 0x000000020a006986 */ /* 0x0081e8000c101120 */
[----:B0-----:R-:W3:Y:S01]  /*544f0*/  LDL.LU.64 R10, [R1+0x15a8] ;  /* 0x0015a800010a7983 */ /* 0x001ee20000300a00 */
[----:B------:R-:W-:Y:S02]  /*54500*/  LOP3.LUT P6, RZ, R5, 0x4000, RZ, 0xc0, !PT ;  /* 0x0000400005ff7812 */ /* 0x000fe400078cc0ff */
[----:B------:R-:W-:Y:S02]  /*54510*/  PRMT R2, R3, 0x7773, RZ ;  /* 0x0000777303027816 */ /* 0x000fe400000000ff */
[----:B------:R-:W-:Y:S02]  /*54520*/  LOP3.LUT P5, RZ, R14, 0x1000000, RZ, 0xc0, !PT ;  /* 0x010000000eff7812 */ /* 0x000fe400078ac0ff */
[----:B------:R-:W-:-:S02]  /*54530*/  LOP3.LUT P4, RZ, R13, 0x10000000, RZ, 0xc0, !PT ;  /* 0x100000000dff7812 */ /* 0x000fc4000788c0ff */
        /* <DEDUP_REMOVED lines=18> */
[----:B0-----:R-:W-:-:S05]  /*54660*/  PRMT R2, R25, 0x7772, RZ ;  /* 0x0000777219027816 */ /* 0x001fca00000000ff */
[----:B------:R0:W-:Y:S04]  /*54670*/  @P1 STG.E.U8 desc[UR32][R26.64], R2 ;  /* 0x000000021a001986 */ /* 0x0001e8000c101120 */
[----:B0-----:R-:W3:Y:S01]  /*54680*/  LDL.LU R26, [R1+0x68] ;  /* 0x00006800011a7983 */ /* 0x001ee20000300800 */
[----:B------:R-:W-:-:S03]  /*54690*/  PRMT R2, R25, 0x7773, RZ ;  /* 0x0000777319027816 */ /* 0x000fc600000000ff */
[----:B------:R-:W4:Y:S01]  /*546a0*/  LDL.LU.64 R24, [R1+0xb80] ;  /* 0x000b800001187983 */ /* 0x000f220000300a00 */
[----:B------:R-:W-:Y:S02]  /*546b0*/  LOP3.LUT P0, RZ, R13, 0x8000000, RZ, 0xc0, !PT ;  /* 0x080000000dff7812 */ /* 0x000fe4000780c0ff */
[----:B------:R-:W-:Y:S01]  /*546c0*/  LOP3.LUT P5, RZ, R14, 0x100000, RZ, 0xc0, !PT ;  /* 0x001000000eff7812 */ /* 0x000fe200078ac0ff */
[----:B------:R-:W4:Y:S04]  /*546d0*/  LDL.LU.64 R18, [R1+0xb78] ;  /* 0x000b780001127983 */ /* 0x000f280000300a00 */
[----:B------:R-:W4:Y:S04]  /*546e0*/  LDL.LU.64 R20, [R1+0xba0] ;  /* 0x000ba00001147983 */ /* 0x000f280000300a00 */
[----:B------:R-:W4:Y:S04]  /*546f0*/  LDL.LU.64 R28, [R1+0xb98] ;  /* 0x000b9800011c7983 */ /* 0x000f280000300a00 */
[----:B--2---:R0:W-:Y:S04]  /*54700*/  @P0 STG.E.U8 desc[UR32][R16.64], R2 ;  /* 0x0000000210000986 */ /* 0x0041e8000c101120 */
[----:B------:R-:W2:Y:S04]  /*54710*/  LDL.LU.64 R22, [R1+0xbc8] ;  /* 0x000bc80001167983 */ /* 0x000ea80000300a00 */
[----:B0-----:R-:W2:Y:S04]  /*54720*/  LDL.LU.64 R16, [R1+0xbc0] ;  /* 0x000bc00001107983 */ /* 0x001ea80000300a00 */
[----:B------:R-:W2:Y:S01]  /*54730*/  LDL.LU R3, [R1+0x7c] ;  /* 0x00007c0001037983 */ /* 0x000ea20000300800 */
[----:B---3--:R-:W-:-:S05]  /*54740*/  PRMT R2, R26, 0x7770, RZ ;  /* 0x000077701a027816 */ /* 0x008fca00000000ff */
[----:B----4-:R0:W-:Y:S04]  /*54750*/  @P5 STG.E.U8 desc[UR32][R24.64], R2 ;  /* 0x0000000218005986 */ /* 0x0101e8000c101120 */
[----:B0-----:R-:W3:Y:S04]  /*54760*/  LDL.LU.64 R24, [R1+0xbe8] ;  /* 0x000be80001187983 */ /* 0x001ee80000300a00 */
[----:B------:R-:W4:Y:S04]  /*54770*/  LDL.LU R27, [R1+0x6c] ;  /* 0x00006c00011b7983 */ /* 0x000f280000300800 */
[----:B------:R-:W2:Y:S04]  /*54780*/  LDL.LU.64 R10, [R1+0xc00] ;  /* 0x000c0000010a7983 */ /* 0x000ea80000300a00 */
[----:B--2---:R0:W-:Y:S04]  /*54790*/  STL.64 [R1+0x1598], R10 ;  /* 0x0015980a01007387 */ /* 0x0041e80000100a00 */
[----:B0-----:R-:W2:Y:S01]  /*547a0*/  LDL.LU.64 R10, [R1+0xc08] ;  /* 0x000c0800010a7983 */ /* 0x001ea20000300a00 */
[----:B------:R-:W-:-:S02]  /*547b0*/  LOP3.LUT P0, RZ, R13, 0x2000000, RZ, 0xc0, !PT ;  /* 0x020000000dff7812 */ /* 0x000fc4000780c0ff */
[----:B------:R-:W-:-:S11]  /*547c0*/  LOP3.LUT R5, R5, 0xfffffdff, RZ, 0xc0, !PT ;  /* 0xfffffdff05057812 */ /* 0x000fd600078ec0ff */
[----:B------:R-:W-:Y:S02]  /*547d0*/  @P0 LOP3.LUT R5, R5, 0x200, RZ, 0xfc, !PT ;  /* 0x0000020005050812 */ /* 0x000fe400078efcff */
[C---:B------:R-:W-:Y:S02]  /*547e0*/  LOP3.LUT P0, RZ, R14.reuse, 0x8000, RZ, 0xc0, !PT ;  /* 0x000080000eff7812 */ /* 0x040fe4000780c0ff */
[----:B------:R-:W-:Y:S02]  /*547f0*/  LOP3.LUT R5, R5, 0xfffffbff, RZ, 0xc0, !PT ;  /* 0xfffffbff05057812 */ /* 0x000fe400078ec0ff */
[----:B------:R-:W-:-:S09]  /*54800*/  LOP3.LUT P1, RZ, R14, 0x800, RZ, 0xc0, !PT ;  /* 0x000008000eff7812 */ /* 0x000fd2000782c0ff */
[----:B------:R-:W-:Y:S02]  /*54810*/  @P0 LOP3.LUT R5, R5, 0x400, RZ, 0xfc, !PT ;  /* 0x0000040005050812 */ /* 0x000fe400078efcff */
[----:B------:R-:W-:Y:S02]  /*54820*/  LOP3.LUT P0, RZ, R14, 0x10000, RZ, 0xc0, !PT ;  /* 0x000100000eff7812 */ /* 0x000fe4000780c0ff */
[----:B------:R-:W-:-:S11]  /*54830*/  LOP3.LUT R5, R5, 0xfffff7ff, RZ, 0xc0, !PT ;  /* 0xfffff7ff05057812 */ /* 0x000fd600078ec0ff */
[----:B------:R-:W-:-:S04]  /*54840*/  @P0 LOP3.LUT R5, R5, 0x800, RZ, 0xfc, !PT ;  /* 0x0000080005050812 */ /* 0x000fc800078efcff */
[----:B------:R-:W-:-:S04]  /*54850*/  LOP3.LUT R5, R5, 0xffffffdf, RZ, 0xc0, !PT ;  /* 0xffffffdf05057812 */ /* 0x000fc800078ec0ff */
[----:B------:R-:W-:Y:S02]  /*54860*/  @P1 LOP3.LUT R5, R5, 0x20, RZ, 0xfc, !PT ;  /* 0x0000002005051812 */ /* 0x000fe400078efcff */
[----:B------:R-:W-:Y:S02]  /*54870*/  LOP3.LUT P1, RZ, R13, 0x1000000, RZ, 0xc0, !PT ;  /* 0x010000000dff7812 */ /* 0x000fe4000782c0ff */
[----:B------:R-:W-:Y:S02]  /*54880*/  LOP3.LUT R5, R5, 0xffffffbf, RZ, 0xc0, !PT ;  /* 0xffffffbf05057812 */ /* 0x000fe400078ec0ff */
[C---:B------:R-:W-:Y:S02]  /*54890*/  LOP3.LUT P4, RZ, R14.reuse, 0x80000, RZ, 0xc0, !PT ;  /* 0x000800000eff7812 */ /* 0x040fe4000788c0ff */
[----:B------:R-:W-:-:S07]  /*548a0*/  LOP3.LUT P3, RZ, R14, 0x40000, RZ, 0xc0, !PT ;  /* 0x000400000eff7812 */ /* 0x000fce000786c0ff */
[----:B------:R-:W-:Y:S02]  /*548b0*/  @P1 LOP3.LUT R5, R5, 0x40, RZ, 0xfc, !PT ;  /* 0x0000004005051812 */ /* 0x000fe400078efcff */
[----:B------:R-:W-:Y:S01]  /*548c0*/  LOP3.LUT P1, RZ, R14, 0x1000, RZ, 0xc0, !PT ;  /* 0x000010000eff7812 */ /* 0x000fe2000782c0ff */
[----:B--2---:R0:W-:Y:S04]  /*548d0*/  STL.64 [R1+0x15a0], R10 ;  /* 0x0015a00a01007387 */ /* 0x0041e80000100a00 */
[----:B0-----:R-:W2:Y:S01]  /*548e0*/  LDL.LU.64 R10, [R1+0xbe0] ;  /* 0x000be000010a7983 */ /* 0x001ea20000300a00 */
[----:B------:R-:W-:Y:S02]  /*548f0*/  PRMT R2, R26, 0x7771, RZ ;  /* 0x000077711a027816 */ /* 0x000fe400000000ff */
[----:B------:R-:W-:-:S02]  /*54900*/  LOP3.LUT R5, R5, 0xffffff7f, RZ, 0xc0, !PT ;  /* 0xffffff7f05057812 */ /* 0x000fc400078ec0ff */
[----:B------:R-:W-:Y:S01]  /*54910*/  LOP3.LUT P2, RZ, R13, 0x4000000, RZ, 0xc0, !PT ;  /* 0x040000000dff7812 */ /* 0x000fe2000784c0ff */
[----:B------:R0:W-:Y:S02]  /*54920*/  @P4 STG.E.U8 desc[UR32][R18.64], R2 ;  /* 0x0000000212004986 */ /* 0x0001e4000c101120 */
[----:B------:R-:W-:Y:S02]  /*54930*/  @P1 LOP3.LUT R5, R5, 0x80, RZ, 0xfc, !PT ;  /* 0x0000008005051812 */ /* 0x000fe400078efcff */
[C---:B------:R-:W-:Y:S02]  /*54940*/  LOP3.LUT P1, RZ, R14.reuse, 0x2000, RZ, 0xc0, !PT ;  /* 0x000020000eff7812 */ /* 0x040fe4000782c0ff */
[----:B------:R-:W-:Y:S02]  /*54950*/  LOP3.LUT P0, RZ, R14, 0x20000, RZ, 0xc0, !PT ;  /* 0x000200000eff7812 */ /* 0x000fe4000780c0ff */
[----:B0-----:R-:W-:-:S05]  /*54960*/  PRMT R2, R26, 0x7772, RZ ;  /* 0x000077721a027816 */ /* 0x001fca00000000ff */
[----:B------:R0:W-:Y:S01]  /*54970*/  @P3 STG.E.U8 desc[UR32][R20.64], R2 ;  /* 0x0000000214003986 */ /* 0x0001e2000c101120 */
[----:B------:R-:W-:Y:S02]  /*54980*/  LOP3.LUT R5, R5, 0xfffffeff, RZ, 0xc0, !PT ;  /* 0xfffffeff05057812 */ /* 0x000fe400078ec0ff */
[----:B0-----:R-:W-:Y:S01]  /*54990*/  PRMT R2, R26, 0x7773, RZ ;  /* 0x000077731a027816 */ /* 0x001fe200000000ff */
[----:B------:R-:W4:Y:S01]  /*549a0*/  LDL.LU.64 R20, [R1+0xc28] ;  /* 0x000c280001147983 */ /* 0x000f220000300a00 */
[----:B------:R-:W-:-:S03]  /*549b0*/  @P1 LOP3.LUT R5, R5, 0x100, RZ, 0xfc, !PT ;  /* 0x0000010005051812 */ /* 0x000fc600078efcff */
[----:B------:R0:W-:Y:S04]  /*549c0*/  @P2 STG.E.U8 desc[UR32][R28.64], R2 ;  /* 0x000000021c002986 */ /* 0x0001e8000c101120 */
[----:B------:R-:W4:Y:S04]  /*549d0*/  LDL.LU.64 R8, [R1+0xc20] ;  /* 0x000c200001087983 */ /* 0x000f280000300a00 */
[----:B------:R-:W4:Y:S01]  /*549e0*/  LDL.LU.64 R6, [R1+0xc48] ;  /* 0x000c480001067983 */ /* 0x000f220000300a00 */
[----:B0-----:R-:W-:-:S03]  /*549f0*/  PRMT R2, R3, 0x7770, RZ ;  /* 0x0000777003027816 */ /* 0x001fc600000000ff */
[----:B------:R-:W4:Y:S04]  /*54a00*/  LDL.LU.64 R18, [R1+0xc40] ;  /* 0x000c400001127983 */ /* 0x000f280000300a00 */
[----:B------:R0:W-:Y:S01]  /*54a10*/  @P0 STG.E.U8 desc[UR32][R22.64], R2 ;  /* 0x0000000216000986 */ /* 0x0001e2000c101120 */
[----:B------:R-:W-:-:S03]  /*54a20*/  LOP3.LUT P0, RZ, R5, 0x800, RZ, 0xc0, !PT ;  /* 0x0000080005ff7812 */ /* 0x000fc6000780c0ff */
[----:B------:R-:W4:Y:S04]  /*54a30*/  LDL.LU.64 R28, [R1+0xc68] ;  /* 0x000c6800011c7983 */ /* 0x000f280000300a00 */
[----:B------:R-:W4:Y:S01]  /*54a40*/  LDL.LU R26, [R1+0x40] ;  /* 0x00004000011a7983 */ /* 0x000f220000300800 */
[----:B0-----:R-:W-:-:S05]  /*54a50*/  PRMT R2, R3, 0x7771, RZ ;  /* 0x0000777103027816 */ /* 0x001fca00000000ff */
[----:B------:R0:W-:Y:S01]  /*54a60*/  @P0 STG.E.U8 desc[UR32][R16.64], R2 ;  /* 0x0000000210000986 */ /* 0x0001e2000c101120 */
[----:B------:R-:W-:Y:S02]  /*54a70*/  LOP3.LUT P0, RZ, R5, 0x400, RZ, 0xc0, !PT ;  /* 0x0000040005ff7812 */ /* 0x000fe4000780c0ff */
[----:B0-----:R-:W-:Y:S01]  /*54a80*/  PRMT R2, R3, 0x7772, RZ ;  /* 0x0000777203027816 */ /* 0x001fe200000000ff */
[----:B------:R-:W4:Y:S10]  /*54a90*/  LDL.LU.64 R16, [R1+0xc60] ;  /* 0x000c600001107983 */ /* 0x000f340000300a00 */
[----:B---3--:R0:W-:Y:S01]  /*54aa0*/  @P0 STG.E.U8 desc[UR32][R24.64], R2 ;  /* 0x0000000218000986 */ /* 0x0081e2000c101120 */
[----:B------:R-:W-:-:S03]  /*54ab0*/  LOP3.LUT P0, RZ, R5, 0x200, RZ, 0xc0, !PT ;  /* 0x0000020005ff7812 */ /* 0x000fc6000780c0ff */
[----:B------:R-:W3:Y:S01]  /*54ac0*/  LDL.LU.64 R22, [R1+0xc88] ;  /* 0x000c880001167983 */ /* 0x000ee20000300a00 */
[----:B0-----:R-:W-:-:S03]  /*54ad0*/  PRMT R2, R3, 0x7773, RZ ;  /* 0x0000777303027816 */ /* 0x001fc600000000ff */
[----:B------:R-:W3:Y:S06]  /*54ae0*/  LDL.LU.64 R24, [R1+0xc80] ;  /* 0x000c800001187983 */ /* 0x000eec0000300a00 */
[----:B--2---:R0:W-:Y:S04]  /*54af0*/  @P0 STG.E.U8 desc[UR32][R10.64], R2 ;  /* 0x000000020a000986 */ /* 0x0041e8000c101120 */
[----:B0-----:R-:W2:Y:S01]  /*54b00*/  LDL.LU.64 R10, [R1+0x15a0] ;  /* 0x0015a000010a7983 */ /* 0x001ea20000300a00 */
[----:B------:R-:W-:-:S02]  /*54b10*/  LOP3.LUT P1, RZ, R14, 0x4000, RZ, 0xc0, !PT ;  /* 0x000040000eff7812 */ /* 0x000fc4000782c0ff */
[----:B----4-:R-:W-:-:S11]  /*54b20*/  PRMT R2, R27, 0x7770, RZ ;  /* 0x000077701b027816 */ /* 0x010fd600000000ff */
        /* <DEDUP_REMOVED lines=12> */
[----:B0-----:R-:W-:Y:S01]  /*54bf0*/  PRMT R2, R27, 0x7773, RZ ;  /* 0x000077731b027816 */ /* 0x001fe200000000ff */
[----:B------:R-:W2:Y:S10]  /*54c00*/  LDL.LU.64 R20, [R1+0xca8] ;  /* 0x000ca80001147983 */ /* 0x000eb40000300a00 */
[----:B------:R0:W-:Y:S01]  /*54c10*/  @P1 STG.E.U8 desc[UR32][R8.64], R2 ;  /* 0x0000000208001986 */ /* 0x0001e2000c101120 */
[----:B------:R-:W-:-:S02]  /*54c20*/  LOP3.LUT P1, RZ, R5, 0x20, RZ, 0xc0, !PT ;  /* 0x0000002005ff7812 */ /* 0x000fc4000782c0ff */
[----:B0-----:R-:W-:-:S11]  /*54c30*/  PRMT R2, R15, 0x7770, RZ ;  /* 0x000077700f027816 */ /* 0x001fd600000000ff */
[----:B------:R0:W-:Y:S02]  /*54c40*/  @P1 STG.E.U8 desc[UR32][R6.64], R2 ;  /* 0x0000000206001986 */ /* 0x0001e4000c101120 */
[----:B0-----:R-:W-:-:S05]  /*54c50*/  PRMT R2, R15, 0x7771, RZ ;  /* 0x000077710f027816 */ /* 0x001fca00000000ff */
[----:B------:R0:W-:Y:S02]  /*54c60*/  @P6 STG.E.U8 desc[UR32][R18.64], R2 ;  /* 0x0000000212006986 */ /* 0x0001e4000c101120 */
[----:B0-----:R-:W-:-:S05]  /*54c70*/  PRMT R2, R15, 0x7772, RZ ;  /* 0x000077720f027816 */ /* 0x001fca00000000ff */
[----:B------:R0:W-:Y:S02]  /*54c80*/  @P5 STG.E.U8 desc[UR32][R28.64], R2 ;  /* 0x000000021c005986 */ /* 0x0001e4000c101120 */
[----:B0-----:R-:W-:Y:S02]  /*54c90*/  PRMT R2, R15, 0x7773, RZ ;  /* 0x000077730f027816 */ /* 0x001fe400000000ff */
[----:B------:R-:W4:Y:S04]  /*54ca0*/  LDL.LU R15, [R1+0x1590] ;  /* 0x00159000010f7983 */ /* 0x000f280000300800 */
[----:B------:R0:W-:Y:S04]  /*54cb0*/  @P4 STG.E.U8 desc[UR32][R16.64], R2 ;  /* 0x0000000210004986 */ /* 0x0001e8000c101120 */
[----:B0-----:R-:W4:Y:S01]  /*54cc0*/  LDL.LU.64 R16, [R1+0xca0] ;  /* 0x000ca00001107983 */ /* 0x001f220000300a00 */
[----:B------:R-:W-:-:S02]  /*54cd0*/  LOP3.LUT P3, RZ, R14, 0x100, RZ, 0xc0, !PT ;  /* 0x000001000eff7812 */ /* 0x000fc4000786c0ff */
[----:B------:R-:W-:Y:S02]  /*54ce0*/  LOP3.LUT P2, RZ, R14, 0x80, RZ, 0xc0, !PT ;  /* 0x000000800eff7812 */ /* 0x000fe4000784c0ff */
[----:B------:R-:W-:Y:S02]  /*54cf0*/  PRMT R2, R26, 0x7770, RZ ;  /* 0x000077701a027816 */ /* 0x000fe400000000ff */
[----:B------:R-:W-:Y:S02]  /*54d00*/  LOP3.LUT P0, RZ, R14, 0x40, RZ, 0xc0, !PT ;  /* 0x000000400eff7812 */ /* 0x000fe4000780c0ff */
[----:B------:R-:W-:-:S05]  /*54d10*/  LOP3.LUT P1, RZ, R13, 0x400000, RZ, 0xc0, !PT ;  /* 0x004000000dff7812 */ /* 0x000fca000782c0ff */
[----:B---3--:R0:W-:Y:S02]  /*54d20*/  @P3 STG.E.U8 desc[UR32][R22.64], R2 ;  /* 0x0000000216003986 */ /* 0x0081e4000c101120 */
[----:B0-----:R-:W-:-:S05]  /*54d30*/  PRMT R2, R26, 0x7771, RZ ;  /* 0x000077711a027816 */ /* 0x001fca00000000ff */
[----:B------:R0:W-:Y:S02]  /*54d40*/  @P2 STG.E.U8 desc[UR32][R24.64], R2 ;  /* 0x0000000218002986 */ /* 0x0001e4000c101120 */
[C---:B0-----:R-:W-:Y:S02]  /*54d50*/  PRMT R2, R26.reuse, 0x7772, RZ ;  /* 0x000077721a027816 */ /* 0x041fe400000000ff */
[----:B------:R-:W3:Y:S04]  /*54d60*/  LDL.LU.64 R24, [R1+0xcc8] ;  /* 0x000cc80001187983 */ /* 0x000ee80000300a00 */
[----:B------:R-:W3:Y:S04]  /*54d70*/  LDL.LU R7, [R1+0x54] ;  /* 0x0000540001077983 */ /* 0x000ee80000300800 */
[----:B------:R-:W3:Y:S04]  /*54d80*/  LDL.LU.64 R8, [R1+0xcc0] ;  /* 0x000cc00001087983 */ /* 0x000ee80000300a00 */
[----:B------:R-:W3:Y:S04]  /*54d90*/  LDL.LU.64 R18, [R1+0xce8] ;  /* 0x000ce80001127983 */ /* 0x000ee80000300a00 */
[----:B------:R-:W3:Y:S04]  /*54da0*/  LDL.LU R27, [R1+0x44] ;  /* 0x00004400011b7983 */ /* 0x000ee80000300800 */
[----:B------:R-:W3:Y:S04]  /*54db0*/  LDL.LU.64 R28, [R1+0xce0] ;  /* 0x000ce000011c7983 */ /* 0x000ee80000300a00 */
[----:B------:R-:W3:Y:S04]  /*54dc0*/  LDL.LU.64 R22, [R1+0xd08] ;  /* 0x000d080001167983 */ /* 0x000ee80000300a00 */
[----:B--2---:R0:W-:Y:S02]  /*54dd0*/  @P0 STG.E.U8 desc[UR32][R20.64], R2 ;  /* 0x0000000214000986 */ /* 0x0041e4000c101120 */
[----:B0-----:R-:W-:-:S05]  /*54de0*/  PRMT R2, R26, 0x7773, RZ ;  /* 0x000077731a027816 */ /* 0x001fca00000000ff */
[----:B----4-:R0:W-:Y:S04]  /*54df0*/  @P1 STG.E.U8 desc[UR32][R16.64], R2 ;  /* 0x0000000210001986 */ /* 0x0101e8000c101120 */
[----:B0-----:R-:W2:Y:S04]  /*54e00*/  LDL.LU.64 R16, [R1+0xd00] ;  /* 0x000d000001107983 */ /* 0x001ea80000300a00 */
[----:B------:R-:W4:Y:S01]  /*54e10*/  LDL.LU.64 R20, [R1+0xd20] ;  /* 0x000d200001147983 */ /* 0x000f220000300a00 */
[----:B------:R-:W-:Y:S02]  /*54e20*/  LOP3.LUT P6, RZ, R14, 0x4, RZ, 0xc0, !PT ;  /* 0x000000040eff7812 */ /* 0x000fe400078cc0ff */
[----:B------:R-:W-:-:S02]  /*54e30*/  LOP3.LUT R5, R5, 0xfffffff7, RZ, 0xc0, !PT ;  /* 0xfffffff705057812 */ /* 0x000fc400078ec0ff */
[----:B------:R-:W-:-:S09]  /*54e40*/  LOP3.LUT P3, RZ, R15, 0x80000000, RZ, 0xc0, !PT ;  /* 0x800000000fff7812 */ /* 0x000fd2000786c0ff */
[----:B------:R-:W-:Y:S02]  /*54e50*/  @P6 LOP3.LUT R5, R5, 0x8, RZ, 0xfc, !PT ;  /* 0x0000000805056812 */ /* 0x000fe400078efcff */
[----:B------:R-:W-:Y:S02]  /*54e60*/  LOP3.LUT P6, RZ, R13, 0x200000, RZ, 0xc0, !PT ;  /* 0x002000000dff7812 */ /* 0x000fe400078cc0ff */
[----:B------:R-:W-:Y:S02]  /*54e70*/  LOP3.LUT R5, R5, 0xffffffef, RZ, 0xc0, !PT ;  /* 0xffffffef05057812 */ /* 0x000fe400078ec0ff */
[----:B------:R-:W-:-:S09]  /*54e80*/  LOP3.LUT P4, RZ, R15, 0x10000000, RZ, 0xc0, !PT ;  /* 0x100000000fff7812 */ /* 0x000fd2000788c0ff */
[----:B------:R-:W-:-:S04]  /*54e90*/  @P6 LOP3.LUT R5, R5, 0x10, RZ, 0xfc, !PT ;  /* 0x0000001005056812 */ /* 0x000fc800078efcff */
[----:B------:R-:W-:Y:S02]  /*54ea0*/  LOP3.LUT R5, R5, 0xfffffffd, RZ, 0xc0, !PT ;  /* 0xfffffffd05057812 */ /* 0x000fe400078ec0ff */
[----:B------:R-:W-:Y:S02]  /*54eb0*/  LOP3.LUT P5, RZ, R14, 0x20, RZ, 0xc0, !PT ;  /* 0x000000200eff7812 */ /* 0x000fe400078ac0ff */
[----:B------:R-:W-:Y:S02]  /*54ec0*/  @P3 LOP3.LUT R5, R5, 0x2, RZ, 0xfc, !PT ;  /* 0x0000000205053812 */ /* 0x000fe400078efcff */
[----:B------:R-:W-:Y:S02]  /*54ed0*/  LOP3.LUT P3, RZ, R13, 0x100000, RZ, 0xc0, !PT ;  /* 0x001000000dff7812 */ /* 0x000fe4000786c0ff */
[----:B------:R-:W-:Y:S02]  /*54ee0*/  LOP3.LUT R0, R0, 0x7fffffff, RZ, 0xc0, !PT ;  /* 0x7fffffff00007812 */ /* 0x000fe400078ec0ff */
[----:B------:R-:W-:-:S02]  /*54ef0*/  LOP3.LUT P2, RZ, R14, 0x10, RZ, 0xc0, !PT ;  /* 0x000000100eff7812 */ /* 0x000fc4000784c0ff */
[----:B------:R-:W-:Y:S02]  /*54f00*/  @P4 LOP3.LUT R0, R0, 0x80000000, RZ, 0xfc, !PT ;  /* 0x8000000000004812 */ /* 0x000fe400078efcff */
[----:B---3--:R-:W-:Y:S02]  /*54f10*/  PRMT R2, R7, 0x7770, RZ ;  /* 0x0000777007027816 */ /* 0x008fe400000000ff */
[----:B------:R-:W-:Y:S02]  /*54f20*/  LOP3.LUT P4, RZ, R13, 0x80000, RZ, 0xc0, !PT ;  /* 0x000800000dff7812 */ /* 0x000fe4000788c0ff */
[----:B------:R-:W-:Y:S01]  /*54f30*/  LOP3.LUT R5, R5, 0xfffffffb, RZ, 0xc0, !PT ;  /* 0xfffffffb05057812 */ /* 0x000fe200078ec0ff */
[----:B----4-:R0:W-:Y:S04]  /*54f40*/  STL.64 [R1+0x1588], R20 ;  /* 0x0015881401007387 */ /* 0x0101e80000100a00 */
[----:B0-----:R-:W3:Y:S01]  /*54f50*/  LDL.LU.64 R20, [R1+0xd28] ;  /* 0x000d280001147983 */ /* 0x001ee20000300a00 */
[----:B------:R-:W-:-:S02]  /*54f60*/  LOP3.LUT P6, RZ, R14, 0x8, RZ, 0xc0, !PT ;  /* 0x000000080eff7812 */ /* 0x000fc400078cc0ff */
[----:B------:R-:W-:Y:S01]  /*54f70*/  @P3 LOP3.LUT R5, R5, 0x4, RZ, 0xfc, !PT ;  /* 0x0000000405053812 */ /* 0x000fe200078efcff */
[----:B------:R0:W-:Y:S03]  /*54f80*/  @P5 STG.E.U8 desc[UR32][R24.64], R2 ;  /* 0x0000000218005986 */ /* 0x0001e6000c101120 */
[----:B------:R-:W-:Y:S01]  /*54f90*/  LOP3.LUT R5, R5, 0xfffffffe, RZ, 0xc0, !PT ;  /* 0xfffffffe05057812 */ /* 0x000fe200078ec0ff */
[----:B------:R-:W4:Y:S01]  /*54fa0*/  LDL.LU R6, [R1+0x58] ;  /* 0x0000580001067983 */ /* 0x000f220000300800 */
[----:B0-----:R-:W-:-:S03]  /*54fb0*/  PRMT R2, R7, 0x7771, RZ ;  /* 0x0000777107027816 */ /* 0x001fc600000000ff */
[----:B------:R-:W4:Y:S01]  /*54fc0*/  LDL.LU.64 R24, [R1+0xd48] ;  /* 0x000d480001187983 */ /* 0x000f220000300a00 */
[----:B------:R-:W-:-:S03]  /*54fd0*/  @P4 LOP3.LUT R5, R5, 0x1, RZ, 0xfc, !PT ;  /* 0x0000000105054812 */ /* 0x000fc600078efcff */
[----:B------:R0:W-:Y:S01]  /*54fe0*/  @P2 STG.E.U8 desc[UR32][R8.64], R2 ;  /* 0x0000000208002986 */ /* 0x0001e2000c101120 */
[C---:B------:R-:W-:Y:S02]  /*54ff0*/  LOP3.LUT P0, RZ, R14.reuse, 0x2, RZ, 0xc0, !PT ;  /* 0x000000020eff7812 */ /* 0x040fe4000780c0ff */
[----:B------:R-:W-:Y:S01]  /*55000*/  LOP3.LUT P3, RZ, R14, 0x1, RZ, 0xc0, !PT ;  /* 0x000000010eff7812 */ /* 0x000fe2000786c0ff */
[----:B------:R-:W4:Y:S01]  /*55010*/  LDL.LU.64 R10, [R1+0xd40] ;  /* 0x000d4000010a7983 */ /* 0x000f220000300a00 */
[----:B0-----:R-:W-:-:S03]  /*55020*/  PRMT R2, R7, 0x7772, RZ ;  /* 0x0000777207027816 */ /* 0x001fc600000000ff */
[----:B------:R-:W4:Y:S04]  /*55030*/  LDL.LU.64 R8, [R1+0xd68] ;  /* 0x000d680001087983 */ /* 0x000f280000300a00 */
[----:B------:R0:W-:Y:S01]  /*55040*/  @P6 STG.E.U8 desc[UR32][R18.64], R2 ;  /* 0x0000000212006986 */ /* 0x0001e2000c101120 */
[----:B------:R-:W-:Y:S02]  /*55050*/  LOP3.LUT P6, RZ, R5, 0x10, RZ, 0xc0, !PT ;  /* 0x0000001005ff7812 */ /* 0x000fe400078cc0ff */
[----:B0-----:R-:W-:Y:S01]  /*55060*/  PRMT R2, R7, 0x7773, RZ ;  /* 0x0000777307027816 */ /* 0x001fe200000000ff */
[----:B------:R-:W4:Y:S10]  /*55070*/  LDL.LU.64 R18, [R1+0xd60] ;  /* 0x000d600001127983 */ /* 0x000f340000300a00 */
[----:B------:R0:W-:Y:S01]  /*55080*/  @P6 STG.E.U8 desc[UR32][R28.64], R2 ;  /* 0x000000021c006986 */ /* 0x0001e2000c101120 */
[----:B------:R-:W-:-:S03]  /*55090*/  LOP3.LUT P6, RZ, R5, 0x8, RZ, 0xc0, !PT ;  /* 0x0000000805ff7812 */ /* 0x000fc600078cc0ff */
[----:B------:R-:W4:Y:S01]  /*550a0*/  LDL.LU R26, [R1+0x48] ;  /* 0x00004800011a7983 */ /* 0x000f220000300800 */
[----:B0-----:R-:W-:-:S03]  /*550b0*/  PRMT R2, R27, 0x7770, RZ ;  /* 0x000077701b027816 */ /* 0x001fc600000000ff */
[----:B------:R-:W4:Y:S06]  /*550c0*/  LDL.LU.64 R28, [R1+0xd90] ;  /* 0x000d9000011c7983 */ /* 0x000f2c0000300a00 */
[----:B------:R0:W-:Y:S02]  /*550d0*/  @P6 STG.E.U8 desc[UR32][R22.64], R2 ;  /* 0x0000000216006986 */ /* 0x0001e4000c101120 */
[C---:B0-----:R-:W-:Y:S02]  /*550e0*/  PRMT R2, R27.reuse, 0x7771, RZ ;  /* 0x000077711b027816 */ /* 0x041fe400000000ff */
[----:B------:R-:W4:Y:S04]  /*550f0*/  LDL.LU.64 R22, [R1+0xd88] ;  /* 0x000d880001167983 */ /* 0x000f280000300a00 */
[----:B--2---:R0:W-:Y:S02]  /*55100*/  @P0 STG.E.U8 desc[UR32][R16.64], R2 ;  /* 0x0000000210000986 */ /* 0x0041e4000c101120 */
[----:B0-----:R-:W-:-:S02]  /*55110*/  PRMT R2, R27, 0x7772, RZ ;  /* 0x000077721b027816 */ /* 0x001fc400000000ff */
[----:B------:R-:W2:Y:S04]  /*55120*/  LDL.LU.64 R16, [R1+0xda8] ;  /* 0x000da80001107983 */ /* 0x000ea80000300a00 */
[----:B---3--:R0:W-:Y:S04]  /*55130*/  @P3 STG.E.U8 desc[UR32][R20.64], R2 ;  /* 0x0000000214003986 */ /* 0x0081e8000c101120 */
[----:B0-----:R-:W3:Y:S01]  /*55140*/  LDL.LU.64 R20, [R1+0x1588] ;  /* 0x0015880001147983 */ /* 0x001ee20000300a00 */
[----:B------:R-:W-:Y:S02]  /*55150*/  LOP3.LUT P3, RZ, R5, 0x4, RZ, 0xc0, !PT ;  /* 0x0000000405ff7812 */ /* 0x000fe4000786c0ff */
[----:B------:R-:W-:-:S02]  /*55160*/  PRMT R2, R27, 0x7773, RZ ;  /* 0x000077731b027816 */ /* 0x000fc400000000ff */
[C---:B------:R-:W-:Y:S02]  /*55170*/  LOP3.LUT P1, RZ, R15.reuse, 0x40000000, RZ, 0xc0, !PT ;  /* 0x400000000fff7812 */ /* 0x040fe4000782c0ff */
[C---:B------:R-:W-:Y:S02]  /*55180*/  LOP3.LUT P4, RZ, R15.reuse, 0x20000000, RZ, 0xc0, !PT ;  /* 0x200000000fff7812 */ /* 0x040fe4000788c0ff */
[----:B------:R-:W-:-:S05]  /*55190*/  LOP3.LUT P5, RZ, R15, 0x8000000, RZ, 0xc0, !PT ;  /* 0x080000000fff7812 */ /* 0x000fca00078ac0ff */
[----:B---3--:R0:W-:Y:S01]  /*551a0*/  @P3 STG.E.U8 desc[UR32][R20.64], R2 ;  /* 0x0000000214003986 */ /* 0x0081e2000c101120 */
[----:B------:R-:W-:-:S03]  /*551b0*/  LOP3.LUT P3, RZ, R5, 0x2, RZ, 0xc0, !PT ;  /* 0x0000000205ff7812 */ /* 0x000fc6000786c0ff */
[----:B0-----:R-:W3:Y:S01]  /*551c0*/  LDL.LU.64 R20, [R1+0xdd0] ;  /* 0x000dd00001147983 */ /* 0x001ee20000300a00 */
[----:B----4-:R-:W-:-:S03]  /*551d0*/  PRMT R2, R6, 0x7770, RZ ;  /* 0x0000777006027816 */ /* 0x010fc600000000ff */
[----:B------:R-:W4:Y:S06]  /*551e0*/  LDL.LU R27, [R1+0x5c] ;  /* 0x00005c00011b7983 */ /* 0x000f2c0000300800 */
[----:B------:R0:W-:Y:S04]  /*551f0*/  @P3 STG.E.U8 desc[UR32][R24.64], R2 ;  /* 0x0000000218003986 */ /* 0x0001e8000c101120 */
[----:B0-----:R-:W4:Y:S01]  /*55200*/  LDL.LU.64 R24, [R1+0xde8] ;  /* 0x000de80001187983 */ /* 0x001f220000300a00 */
[----:B------:R-:W-:-:S05]  /*55210*/  PRMT R2, R6, 0x7771, RZ ;  /* 0x0000777106027816 */ /* 0x000fca00000000ff */
        /* <DEDUP_REMOVED lines=13> */
[----:B------:R-:W-:Y:S02]  /*552f0*/  LOP3.LUT P0, RZ, R15, 0x2000000, RZ, 0xc0, !PT ;  /* 0x020000000fff7812 */ /* 0x000fe4000780c0ff */
[C---:B0-----:R-:W-:Y:S01]  /*55300*/  PRMT R2, R26.reuse, 0x7772, RZ ;  /* 0x000077721a027816 */ /* 0x041fe200000000ff */
[----:B------:R-:W4:Y:S04]  /*55310*/  LDL.LU.64 R22, [R1+0xe10] ;  /* 0x000e100001167983 */ /* 0x000f280000300a00 */
[----:B--2---:R0:W-:Y:S02]  /*55320*/  @P2 STG.E.U8 desc[UR32][R16.64], R2 ;  /* 0x0000000210002986 */ /* 0x0041e4000c101120 */
[----:B0-----:R-:W-:-:S02]  /*55330*/  PRMT R2, R26, 0x7773, RZ ;  /* 0x000077731a027816 */ /* 0x001fc400000000ff */
[----:B------:R-:W2:Y:S04]  /*55340*/  LDL.LU.64 R16, [R1+0xe28] ;  /* 0x000e280001107983 */ /* 0x000ea80000300a00 */
[----:B---3--:R4:W-:Y:S02]  /*55350*/  @P6 STG.E.U8 desc[UR32][R20.64], R2 ;  /* 0x0000000214006986 */ /* 0x0089e4000c101120 */
[----:B----4-:R-:W-:Y:S02]  /*55360*/  PRMT R2, R27, 0x7770, RZ ;  /* 0x000077701b027816 */ /* 0x010fe400000000ff */
[----:B------:R-:W3:Y:S04]  /*55370*/  LDL.LU.64 R20, [R1+0xe50] ;  /* 0x000e500001147983 */ /* 0x000ee80000300a00 */
[----:B------:R-:W4:Y:S04]  /*55380*/  LDL.LU R10, [R1+0x4c] ;  /* 0x00004c00010a7983 */ /* 0x000f280000300800 */
[----:B------:R0:W-:Y:S04]  /*55390*/  @P0 STG.E.U8 desc[UR32][R24.64], R2 ;  /* 0x0000000218000986 */ /* 0x0001e8000c101120 */
[----:B------:R-:W4:Y:S04]  /*553a0*/  LDL.LU.64 R18, [R1+0xe70] ;  /* 0x000e700001127983 */ /* 0x000f280000300a00 */
[----:B0-----:R-:W2:Y:S04]  /*553b0*/  LDL.LU.64 R24, [R1+0xe90] ;  /* 0x000e900001187983 */ /* 0x001ea80000300a00 */
[----:B--2---:R0:W-:Y:S04]  /*553c0*/  STL.64 [R1+0x1578], R24 ;  /* 0x0015781801007387 */ /* 0x0041e80000100a00 */
[----:B0-----:R-:W2:Y:S01]  /*553d0*/  LDL.LU.64 R24, [R1+0xe98] ;  /* 0x000e980001187983 */ /* 0x001ea20000300a00 */
[----:B------:R-:W-:-:S02]  /*553e0*/  LOP3.LUT P3, RZ, R15, 0x1000000, RZ, 0xc0, !PT ;  /* 0x010000000fff7812 */ /* 0x000fc4000786c0ff */
[----:B------:R-:W-:Y:S02]  /*553f0*/  LOP3.LUT P1, RZ, R15, 0x800000, RZ, 0xc0, !PT ;  /* 0x008000000fff7812 */ /* 0x000fe4000782c0ff */
[----:B------:R-:W-:Y:S02]  /*55400*/  LOP3.LUT P4, RZ, R13, 0x20000, RZ, 0xc0, !PT ;  /* 0x000200000dff7812 */ /* 0x000fe4000788c0ff */
[----:B------:R-:W-:Y:S02]  /*55410*/  PRMT R2, R27, 0x7771, RZ ;  /* 0x000077711b027816 */ /* 0x000fe400000000ff */
[----:B------:R-:W-:Y:S02]  /*55420*/  LOP3.LUT P2, RZ, R13, 0x10000, RZ, 0xc0, !PT ;  /* 0x000100000dff7812 */ /* 0x000fe4000784c0ff */
[C---:B------:R-:W-:Y:S02]  /*55430*/  LOP3.LUT P5, RZ, R15.reuse, 0x400000, RZ, 0xc0, !PT ;  /* 0x004000000fff7812 */ /* 0x040fe400078ac0ff */
[----:B------:R-:W-:Y:S01]  /*55440*/  P2R R7, PR, RZ, 0x4 ;  /* 0x00000004ff077803 */ /* 0x000fe20000000000 */
[----:B------:R-:W-:Y:S01]  /*55450*/  @P3 STG.E.U8 desc[UR32][R22.64], R2 ;  /* 0x0000000216003986 */ /* 0x000fe2000c101120 */
[----:B------:R-:W-:-:S03]  /*55460*/  LOP3.LUT P2, RZ, R15, 0x100000, RZ, 0xc0, !PT ;  /* 0x001000000fff7812 */ /* 0x000fc6000784c0ff */
[----:B--2---:R0:W-:Y:S04]  /*55470*/  STL.64 [R1+0x1580], R24 ;  /* 0x0015801801007387 */ /* 0x0041e80000100a00 */
[----:B0-----:R-:W2:Y:S01]  /*55480*/  LDL.LU.64 R24, [R1+0xe68] ;  /* 0x000e680001187983 */ /* 0x001ea20000300a00 */
[C---:B------:R-:W-:Y:S02]  /*55490*/  PRMT R2, R27.reuse, 0x7772, RZ ;  /* 0x000077721b027816 */ /* 0x040fe400000000ff */
[----:B------:R-:W-:Y:S01]  /*554a0*/  PRMT R3, R27, 0x7773, RZ ;  /* 0x000077731b037816 */ /* 0x000fe200000000ff */
[----:B------:R-:W2:Y:S01]  /*554b0*/  LDL.LU R26, [R1+0x30] ;  /* 0x00003000011a7983 */ /* 0x000ea20000300800 */
[----:B------:R-:W-:Y:S02]  /*554c0*/  LOP3.LUT P0, RZ, R13, 0x8000, RZ, 0xc0, !PT ;  /* 0x000080000dff7812 */ /* 0x000fe4000780c0ff */
[----:B------:R-:W-:Y:S01]  /*554d0*/  P2R R5, PR, RZ, 0x4 ;  /* 0x00000004ff057803 */ /* 0x000fe20000000000 */
[----:B------:R-:W-:Y:S01]  /*554e0*/  @P1 STG.E.U8 desc[UR32][R16.64], R2 ;  /* 0x0000000210001986 */ /* 0x000fe2000c101120 */
[----:B------:R-:W-:-:S02]  /*554f0*/  LOP3.LUT P2, RZ, R15, 0x200000, RZ, 0xc0, !PT ;  /* 0x002000000fff7812 */ /* 0x000fc4000784c0ff */
[----:B------:R-:W-:Y:S01]  /*55500*/  P2R R8, PR, RZ, 0x1 ;  /* 0x00000001ff087803 */ /* 0x000fe20000000000 */
[----:B---3--:R4:W-:Y:S04]  /*55510*/  @P4 STG.E.U8 desc[UR32][R20.64], R3 ;  /* 0x0000000314004986 */ /* 0x0089e8000c101120 */
[----:B------:R0:W-:Y:S04]  /*55520*/  STL [R1+0x1570], R8 ;  /* 0x0015700801007387 */ /* 0x0001e80000100800 */
[----:B------:R-:W3:Y:S01]  /*55530*/  LDL.LU.64 R28, [R1+0xeb8] ;  /* 0x000eb800011c7983 */ /* 0x000ee20000300a00 */
[----:B----4-:R-:W-:-:S03]  /*55540*/  PRMT R3, R10, 0x7770, RZ ;  /* 0x000077700a037816 */ /* 0x010fc600000000ff */
[----:B0-----:R-:W4:Y:S04]  /*55550*/  LDL.LU.64 R8, [R1+0xeb0] ;  /* 0x000eb00001087983 */ /* 0x001f280000300a00 */
[----:B------:R0:W-:Y:S04]  /*55560*/  @P5 STG.E.U8 desc[UR32][R18.64], R3 ;  /* 0x0000000312005986 */ /* 0x0001e8000c101120 */
[----:B------:R-:W4:Y:S04]  /*55570*/  LDL.LU.64 R16, [R1+0xed8] ;  /* 0x000ed80001107983 */ /* 0x000f280000300a00 */
[----:B------:R-:W4:Y:S01]  /*55580*/  LDL.LU.64 R22, [R1+0xed0] ;  /* 0x000ed00001167983 */ /* 0x000f220000300a00 */
[----:B0-----:R-:W-:-:S03]  /*55590*/  PRMT R3, R10, 0x7771, RZ ;  /* 0x000077710a037816 */ /* 0x001fc600000000ff */
[----:B------:R-:W4:Y:S04]  /*555a0*/  LDL.LU R27, [R1+0x20] ;  /* 0x00002000011b7983 */ /* 0x000f280000300800 */
[----:B------:R-:W4:Y:S04]  /*555b0*/  LDL.LU.64 R20, [R1+0xef8] ;  /* 0x000ef80001147983 */ /* 0x000f280000300a00 */
[----:B------:R-:W4:Y:S04]  /*555c0*/  LDL.LU.64 R18, [R1+0xef0] ;  /* 0x000ef00001127983 */ /* 0x000f280000300a00 */
[----:B--2---:R0:W-:Y:S04]  /*555d0*/  @P2 STG.E.U8 desc[UR32][R24.64], R3 ;  /* 0x0000000318002986 */ /* 0x0041e8000c101120 */
[----:B0-----:R-:W2:Y:S01]  /*555e0*/  LDL.LU.64 R24, [R1+0x1580] ;  /* 0x0015800001187983 */ /* 0x001ea20000300a00 */
[----:B------:R-:W-:-:S02]  /*555f0*/  ISETP.NE.AND P2, PT, R5, RZ, PT ;  /* 0x000000ff0500720c */ /* 0x000fc40003f45270 */
[----:B------:R-:W-:Y:S02]  /*55600*/  PRMT R3, R10, 0x7772, RZ ;  /* 0x000077720a037816 */ /* 0x000fe400000000ff */
[----:B------:R-:W-:-:S09]  /*55610*/  LOP3.LUT P6, RZ, R15, 0x80000, RZ, 0xc0, !PT ;  /* 0x000800000fff7812 */ /* 0x000fd200078cc0ff */
[----:B--2---:R0:W-:Y:S04]  /*55620*/  @P2 STG.E.U8 desc[UR32][R24.64], R3 ;  /* 0x0000000318002986 */ /* 0x0041e8000c101120 */
[----:B0-----:R-:W2:Y:S01]  /*55630*/  LDL.LU.64 R24, [R1+0x1578] ;  /* 0x0015780001187983 */ /* 0x001ea20000300a00 */
[----:B------:R-:W-:Y:S02]  /*55640*/  ISETP.NE.AND P2, PT, R7, RZ, PT ;  /* 0x000000ff0700720c */ /* 0x000fe40003f45270 */
[C---:B------:R-:W-:Y:S02]  /*55650*/  LOP3.LUT P0, RZ, R15.reuse, 0x20000, RZ, 0xc0, !PT ;  /* 0x000200000fff7812 */ /* 0x040fe4000780c0ff */
[----:B------:R-:W-:Y:S02]  /*55660*/  PRMT R3, R10, 0x7773, RZ ;  /* 0x000077730a037816 */ /* 0x000fe400000000ff */
[----:B------:R-:W-:Y:S01]  /*55670*/  P2R R6, PR, RZ, 0x1 ;  /* 0x00000001ff067803 */ /* 0x000fe20000000000 */
[----:B------:R-:W4:Y:S01]  /*55680*/  LDL.LU.64 R10, [R1+0xf20] ;  /* 0x000f2000010a7983 */ /* 0x000f220000300a00 */
[----:B------:R-:W-:-:S05]  /*55690*/  LOP3.LUT P0, RZ, R15, 0x40000, RZ, 0xc0, !PT ;  /* 0x000400000fff7812 */ /* 0x000fca000780c0ff */
[----:B--2---:R0:W-:Y:S02]  /*556a0*/  @P2 STG.E.U8 desc[UR32][R24.64], R3 ;  /* 0x0000000318002986 */ /* 0x0041e4000c101120 */
[C---:B0-----:R-:W-:Y:S02]  /*556b0*/  PRMT R3, R26.reuse, 0x7770, RZ ;  /* 0x000077701a037816 */ /* 0x041fe400000000ff */
[----:B------:R-:W2:Y:S04]  /*556c0*/  LDL.LU.64 R24, [R1+0xf48] ;  /* 0x000f480001187983 */ /* 0x000ea80000300a00 */
[----:B---3--:R0:W-:Y:S02]  /*556d0*/  @P6 STG.E.U8 desc[UR32][R28.64], R3 ;  /* 0x000000031c006986 */ /* 0x0081e4000c101120 */
[----:B0-----:R-:W-:-:S02]  /*556e0*/  PRMT R3, R26, 0x7771, RZ ;  /* 0x000077711a037816 */ /* 0x001fc400000000ff */
[----:B------:R-:W3:Y:S04]  /*556f0*/  LDL.LU.64 R28, [R1+0xf40] ;  /* 0x000f4000011c7983 */ /* 0x000ee80000300a00 */
[----:B----4-:R0:W-:Y:S04]  /*55700*/  @P0 STG.E.U8 desc[UR32][R8.64], R3 ;  /* 0x0000000308000986 */ /* 0x0101e8000c101120 */
[----:B0-----:R-:W4:Y:S01]  /*55710*/  LDL.LU R8, [R1+0x1570] ;  /* 0x0015700001087983 */ /* 0x001f220000300800 */
[----:B------:R-:W-:-:S03]  /*55720*/  ISETP.NE.AND P0, PT, R6, RZ, PT ;  /* 0x000000ff0600720c */ /* 0x000fc60003f05270 */
[----:B------:R-:W2:Y:S01]  /*55730*/  LDL.LU.64 R6, [R1+0xf28] ;  /* 0x000f280001067983 */ /* 0x000ea20000300a00 */
[----:B------:R-:W-:-:S09]  /*55740*/  PRMT R3, R26, 0x7772, RZ ;  /* 0x000077721a037816 */ /* 0x000fd200000000ff */
[----:B------:R0:W-:Y:S04]  /*55750*/  @P0 STG.E.U8 desc[UR32][R16.64], R3 ;  /* 0x0000000310000986 */ /* 0x0001e8000c101120 */
[----:B0-----:R-:W3:Y:S01]  /*55760*/  LDL.LU.64 R16, [R1+0x1568] ;  /* 0x0015680001107983 */ /* 0x001ee20000300a00 */
[----:B------:R-:W-:Y:S02]  /*55770*/  PRMT R3, R26, 0x7773, RZ ;  /* 0x000077731a037816 */ /* 0x000fe400000000ff */
[----:B------:R-:W-:Y:S02]  /*55780*/  LOP3.LUT P1, RZ, R13, 0x4000, RZ, 0xc0, !PT ;  /* 0x000040000dff7812 */ /* 0x000fe4000782c0ff */
[----:B------:R-:W-:Y:S02]  /*55790*/  LOP3.LUT P3, RZ, R15, 0x10000, RZ, 0xc0, !PT ;  /* 0x000100000fff7812 */ /* 0x000fe4000786c0ff */
[----:B------:R-:W-:-:S02]  /*557a0*/  P2R R2, PR, RZ, 0x2 ;  /* 0x00000002ff027803 */ /* 0x000fc40000000000 */
[----:B------:R-:W-:-:S04]  /*557b0*/  LOP3.LUT P1, RZ, R15, 0x4000, RZ, 0xc0, !PT ;  /* 0x000040000fff7812 */ /* 0x000fc8000782c0ff */
[----:B------:R-:W-:Y:S02]  /*557c0*/  P2R R4, PR, RZ, 0x2 ;  /* 0x00000002ff047803 */ /* 0x000fe40000000000 */
[----:B------:R-:W-:Y:S02]  /*557d0*/  LOP3.LUT P1, RZ, R15, 0x8000, RZ, 0xc0, !PT ;  /* 0x000080000fff7812 */ /* 0x000fe4000782c0ff */
[----:B----4-:R-:W-:-:S13]  /*557e0*/  ISETP.NE.AND P0, PT, R8, RZ, PT ;  /* 0x000000ff0800720c */ /* 0x010fda0003f05270 */
[----:B------:R0:W-:Y:S04]  /*557f0*/  @P0 STG.E.U8 desc[UR32][R22.64], R3 ;  /* 0x0000000316000986 */ /* 0x0001e8000c101120 */
[----:B0-----:R-:W4:Y:S01]  /*55800*/  LDL.LU.64 R22, [R1+0xf98] ;  /* 0x000f980001167983 */ /* 0x001f220000300a00 */
[----:B------:R-:W-:-:S05]  /*55810*/  PRMT R3, R27, 0x7770, RZ ;  /* 0x000077701b037816 */ /* 0x000fca00000000ff */
[----:B------:R0:W-:Y:S02]  /*55820*/  @P3 STG.E.U8 desc[UR32][R20.64], R3 ;  /* 0x0000000314003986 */ /* 0x0001e4000c101120 */
[C---:B0-----:R-:W-:Y:S02]  /*55830*/  PRMT R3, R27.reuse, 0x7771, RZ ;  /* 0x000077711b037816 */ /* 0x041fe400000000ff */
[----:B------:R-:W4:Y:S04]  /*55840*/  LDL.LU.64 R20, [R1+0xf90] ;  /* 0x000f900001147983 */ /* 0x000f280000300a00 */
[----:B------:R0:W-:Y:S01]  /*55850*/  @P1 STG.E.U8 desc[UR32][R18.64], R3 ;  /* 0x0000000312001986 */ /* 0x0001e2000c101120 */
[----:B------:R-:W-:Y:S02]  /*55860*/  ISETP.NE.AND P1, PT, R4, RZ, PT ;  /* 0x000000ff0400720c */ /* 0x000fe40003f25270 */
[----:B0-----:R-:W-:Y:S01]  /*55870*/  PRMT R3, R27, 0x7772, RZ ;  /* 0x000077721b037816 */ /* 0x001fe200000000ff */
[----:B------:R-:W4:Y:S10]  /*55880*/  LDL.LU R19, [R1+0x24] ;  /* 0x0000240001137983 */ /* 0x000f340000300800 */
[----:B--2---:R-:W-:Y:S01]  /*55890*/  @P1 STG.E.U8 desc[UR32][R6.64], R3 ;  /* 0x0000000306001986 */ /* 0x004fe2000c101120 */
[----:B------:R-:W-:-:S02]  /*558a0*/  ISETP.NE.AND P1, PT, R2, RZ, PT ;  /* 0x000000ff0200720c */ /* 0x000fc40003f25270 */
[----:B------:R-:W-:Y:S02]  /*558b0*/  LOP3.LUT P4, RZ, R15, 0x2000, RZ, 0xc0, !PT ;  /* 0x000020000fff7812 */ /* 0x000fe4000788c0ff */
[----:B------:R-:W-:Y:S02]  /*558c0*/  PRMT R2, R27, 0x7773, RZ ;  /* 0x000077731b027816 */ /* 0x000fe400000000ff */
[----:B------:R-:W-:Y:S01]  /*558d0*/  LOP3.LUT P5, RZ, R15, 0x1000, RZ, 0xc0, !PT ;  /* 0x000010000fff7812 */ /* 0x000fe200078ac0ff */
[----:B------:R-:W2:Y:S06]  /*558e0*/  LDL.LU.64 R26, [R1+0xfa8] ;  /* 0x000fa800011a7983 */ /* 0x000eac0000300a00 */
[----:B------:R3:W-:Y:S02]  /*558f0*/  @P1 STG.E.U8 desc[UR32][R10.64], R2 ;  /* 0x000000020a001986 */ /* 0x0007e4000c101120 */
[----:B---3--:R-:W-:-:S05]  /*55900*/  PRMT R2, R16, 0x7770, RZ ;  /* 0x0000777010027816 */ /* 0x008fca00000000ff */
[----:B------:R0:W-:Y:S01]  /*55910*/  @P4 STG.E.U8 desc[UR32][R24.64], R2 ;  /* 0x0000000218004986 */ /* 0x0001e2000c101120 */
[C---:B------:R-:W-:Y:S02]  /*55920*/  LOP3.LUT P2, RZ, R15.reuse, 0x800, RZ, 0xc0, !PT ;  /* 0x000008000fff7812 */ /* 0x040fe4000784c0ff */
[C---:B0-----:R-:W-:Y:S01]  /*55930*/  PRMT R2, R16.reuse, 0x7771, RZ ;  /* 0x0000777110027816 */ /* 0x041fe200000000ff */
[----:B------:R-:W3:Y:S04]  /*55940*/  LDL.LU.64 R24, [R1+0xfa0] ;  /* 0x000fa00001187983 */ /* 0x000ee80000300a00 */
[----:B------:R0:W-:Y:S01]  /*55950*/  @P5 STG.E.U8 desc[UR32][R28.64], R2 ;  /* 0x000000021c005986 */ /* 0x0001e2000c101120 */
[----:B------:R-:W-:Y:S02]  /*55960*/  LOP3.LUT P5, RZ, R15, 0x20, RZ, 0xc0, !PT ;  /* 0x000000200fff7812 */ /* 0x000fe400078ac0ff */
[----:B------:R-:W-:Y:S01]  /*55970*/  PRMT R4, R16, 0x7772, RZ ;  /* 0x0000777210047816 */ /* 0x000fe200000000ff */
[----:B------:R-:W3:Y:S04]  /*55980*/  LDL.LU.64 R10, [R1+0xfb8] ;  /* 0x000fb800010a7983 */ /* 0x000ee80000300a00 */
[----:B------:R-:W3:Y:S01]  /*55990*/  LDL.LU R12, [R1+0x38] ;  /* 0x00003800010c7983 */ /* 0x000ee20000300800 */
[----:B0-----:R-:W-:-:S02]  /*559a0*/  P2R R2, PR, RZ, 0x20 ;  /* 0x00000020ff027803 */ /* 0x001fc40000000000 */
[----:B------:R-:W-:-:S04]  /*559b0*/  LOP3.LUT P5, RZ, R15, 0x40, RZ, 0xc0, !PT ;  /* 0x000000400fff7812 */ /* 0x000fc800078ac0ff */
[----:B------:R-:W-:-:S05]  /*559c0*/  P2R R3, PR, RZ, 0x20 ;  /* 0x00000020ff037803 */ /* 0x000fca0000000000 */
[----:B------:R0:W-:Y:S04]  /*559d0*/  STL.64 [R1+0x1558], R2 ;  /* 0x0015580201007387 */ /* 0x0001e80000100a00 */
[----:B0-----:R-:W3:Y:S04]  /*559e0*/  LDL.LU.64 R2, [R1+0xfb0] ;  /* 0x000fb00001027983 */ /* 0x001ee80000300a00 */
[----:B----4-:R0:W-:Y:S02]  /*559f0*/  @P2 STG.E.U8 desc[UR32][R22.64], R4 ;  /* 0x0000000416002986 */ /* 0x0101e4000c101120 */
[----:B0-----:R-:W-:-:S02]  /*55a00*/  PRMT R4, R16, 0x7773, RZ ;  /* 0x0000777310047816 */ /* 0x001fc400000000ff */
[----:B------:R-:W4:Y:S01]  /*55a10*/  LDL.LU R16, [R1+0x1560] ;  /* 0x0015600001107983 */ /* 0x000f220000300800 */
[----:B------:R-:W-:Y:S02]  /*55a20*/  LOP3.LUT P6, RZ, R13, 0x2000, RZ, 0xc0, !PT ;  /* 0x000020000dff7812 */ /* 0x000fe400078cc0ff */
[C---:B------:R-:W-:Y:S01]  /*55a30*/  LOP3.LUT P0, RZ, R15.reuse, 0x400, RZ, 0xc0, !PT ;  /* 0x000004000fff7812 */ /* 0x040fe2000780c0ff */
[----:B------:R-:W4:Y:S01]  /*55a40*/  LDL.LU.64 R28, [R1+0xfc8] ;  /* 0x000fc800011c7983 */ /* 0x000f220000300a00 */
[C---:B------:R-:W-:Y:S02]  /*55a50*/  LOP3.LUT P3, RZ, R15.reuse, 0x200, RZ, 0xc0, !PT ;  /* 0x000002000fff7812 */ /* 0x040fe4000786c0ff */
[----:B------:R-:W-:Y:S01]  /*55a60*/  LOP3.LUT P1, RZ, R15, 0x100, RZ, 0xc0, !PT ;  /* 0x000001000fff7812 */ /* 0x000fe2000782c0ff */
[----:B------:R-:W4:Y:S06]  /*55a70*/  LDL.LU.64 R22, [R1+0xfc0] ;  /* 0x000fc00001167983 */ /* 0x000f2c0000300a00 */
[----:B------:R0:W-:Y:S01]  /*55a80*/  @P6 STG.E.U8 desc[UR32][R20.64], R4 ;  /* 0x0000000414006986 */ /* 0x0001e2000c101120 */
[----:B------:R-:W-:-:S02]  /*55a90*/  LOP3.LUT P4, RZ, R13, 0x1000, RZ, 0xc0, !PT ;  /* 0x000010000dff7812 */ /* 0x000fc4000788c0ff */
[----:B0-----:R-:W-:-:S05]  /*55aa0*/  PRMT R4, R19, 0x7770, RZ ;  /* 0x0000777013047816 */ /* 0x001fca00000000ff */
[----:B--2---:R0:W-:Y:S01]  /*55ab0*/  @P0 STG.E.U8 desc[UR32][R26.64], R4 ;  /* 0x000000041a000986 */ /* 0x0041e2000c101120 */
[----:B------:R-:W-:Y:S02]  /*55ac0*/  LOP3.LUT P6, RZ, R15, 0x4, RZ, 0xc0, !PT ;  /* 0x000000040fff7812 */ /* 0x000fe400078cc0ff */
[C---:B------:R-:W-:Y:S02]  /*55ad0*/  PRMT R8, R19.reuse, 0x7772, RZ ;  /* 0x0000777213087816 */ /* 0x040fe400000000ff */
[----:B0-----:R-:W-:Y:S01]  /*55ae0*/  PRMT R4, R19, 0x7771, RZ ;  /* 0x0000777113047816 */ /* 0x001fe200000000ff */
[----:B------:R-:W2:Y:S01]  /*55af0*/  LDL.LU.64 R26, [R1+0xfd0] ;  /* 0x000fd000011a7983 */ /* 0x000ea20000300a00 */
[----:B------:R-:W-:Y:S02]  /*55b00*/  P2R R6, PR, RZ, 0x40 ;  /* 0x00000040ff067803 */ /* 0x000fe40000000000 */
[C---:B------:R-:W-:Y:S01]  /*55b10*/  LOP3.LUT P6, RZ, R15.reuse, 0x8, RZ, 0xc0, !PT ;  /* 0x000000080fff7812 */ /* 0x040fe200078cc0ff */
[----:B------:R-:W2:Y:S01]  /*55b20*/  LDL.LU R18, [R1+0x28] ;  /* 0x0000280001127983 */ /* 0x000ea20000300800 */
[----:B------:R-:W-:-:S02]  /*55b30*/  LOP3.LUT P5, RZ, R15, 0x80, RZ, 0xc0, !PT ;  /* 0x000000800fff7812 */ /* 0x000fc400078ac0ff */
[----:B------:R-:W-:Y:S02]  /*55b40*/  P2R R7, PR, RZ, 0x40 ;  /* 0x00000040ff077803 */ /* 0x000fe40000000000 */
[----:B------:R-:W-:Y:S01]  /*55b50*/  LOP3.LUT P6, RZ, R15, 0x10, RZ, 0xc0, !PT ;  /* 0x000000100fff7812 */ /* 0x000fe200078cc0ff */
[----:B---3--:R0:W-:Y:S04]  /*55b60*/  @P3 STG.E.U8 desc[UR32][R24.64], R4 ;  /* 0x0000000418003986 */ /* 0x0081e8000c101120 */
[----:B------:R1:W-:Y:S04]  /*55b70*/  @P1 STG.E.U8 desc[UR32][R10.64], R8 ;  /* 0x000000080a001986 */ /* 0x0003e8000c101120 */
[----:B0-----:R-:W3:Y:S04]  /*55b80*/  LDL.LU.64 R24, [R1+0xfe8] ;  /* 0x000fe80001187983 */ /* 0x001ee80000300a00 */
[----:B------:R-:W3:Y:S01]  /*55b90*/  LDL.LU.64 R20, [R1+0xfe0] ;  /* 0x000fe00001147983 */ /* 0x000ee20000300a00 */
[----:B-1----:R-:W-:-:S05]  /*55ba0*/  PRMT R8, R19, 0x7773, RZ ;  /* 0x0000777313087816 */ /* 0x002fca00000000ff */
[----:B------:R0:W-:Y:S01]  /*55bb0*/  @P4 STG.E.U8 desc[UR32][R2.64], R8 ;  /* 0x0000000802004986 */ /* 0x0001e2000c101120 */
[----:B----4-:R-:W-:-:S04]  /*55bc0*/  LOP3.LUT P3, RZ, R16, 0x80000000, RZ, 0xc0, !PT ;  /* 0x8000000010ff7812 */ /* 0x010fc8000786c0ff */
[----:B------:R-:W-:Y:S02]  /*55bd0*/  P2R R4, PR, RZ, 0x8 ;  /* 0x00000008ff047803 */ /* 0x000fe40000000000 */
[----:B------:R-:W-:-:S04]  /*55be0*/  LOP3.LUT P3, RZ, R15, 0x1, RZ, 0xc0, !PT ;  /* 0x000000010fff7812 */ /* 0x000fc8000786c0ff */
[----:B------:R-:W-:Y:S02]  /*55bf0*/  P2R R5, PR, RZ, 0x8 ;  /* 0x00000008ff057803 */ /* 0x000fe40000000000 */
[----:B------:R-:W-:Y:S02]  /*55c00*/  LOP3.LUT P3, RZ, R15, 0x2, RZ, 0xc0, !PT ;  /* 0x000000020fff7812 */ /* 0x000fe4000786c0ff */
[----:B------:R-:W4:Y:S04]  /*55c10*/  LDL.LU.64 R14, [R1+0xfd8] ;  /* 0x000fd800010e7983 */ /* 0x000f280000300a00 */
[----:B------:R-:W3:Y:S04]  /*55c20*/  LDL.LU.64 R10, [R1+0xff8] ;  /* 0x000ff800010a7983 */ /* 0x000ee80000300a00 */
[----:B0-----:R-:W2:Y:S01]  /*55c30*/  LDL.LU.64 R2, [R1+0x1558] ;  /* 0x0015580001027983 */ /* 0x001ea20000300a00 */
[----:B------:R-:W-:-:S05]  /*55c40*/  PRMT R8, R12, 0x7770, RZ ;  /* 0x000077700c087816 */ /* 0x000fca00000000ff */
[----:B------:R0:W-:Y:S01]  /*55c50*/  @P5 STG.E.U8 desc[UR32][R28.64], R8 ;  /* 0x000000081c005986 */ /* 0x0001e2000c101120 */
[----:B------:R-:W-:-:S03]  /*55c60*/  LOP3.LUT P2, RZ, R13, 0x800, RZ, 0xc0, !PT ;  /* 0x000008000dff7812 */ /* 0x000fc6000784c0ff */
[----:B0-----:R-:W3:Y:S04]  /*55c70*/  LDL.LU.64 R28, [R1+0x1008] ;  /* 0x00100800011c7983 */ /* 0x001ee80000300a00 */
[----:B------:R-:W3:Y:S01]  /*55c80*/  LDL.LU.64 R8, [R1+0x1000] ;  /* 0x0010000001087983 */ /* 0x000ee20000300a00 */
[----:B--2---:R-:W-:Y:S02]  /*55c90*/  ISETP.NE.AND P5, PT, R3, RZ, PT ;  /* 0x000000ff0300720c */ /* 0x004fe40003fa5270 */
[----:B------:R-:W-:-:S11]  /*55ca0*/  PRMT R3, R12, 0x7771, RZ ;  /* 0x000077710c037816 */ /* 0x000fd600000000ff */
[----:B------:R0:W-:Y:S01]  /*55cb0*/  @P5 STG.E.U8 desc[UR32][R22.64], R3 ;  /* 0x0000000316005986 */ /* 0x0001e2000c101120 */
[----:B------:R-:W-:Y:S02]  /*55cc0*/  ISETP.NE.AND P5, PT, R2, RZ, PT ;  /* 0x000000ff0200720c */ /* 0x000fe40003fa5270 */
[C---:B------:R-:W-:Y:S01]  /*55cd0*/  PRMT R2, R12.reuse, 0x7772, RZ ;  /* 0x000077720c027816 */ /* 0x040fe200000000ff */
[----:B0-----:R-:W2:Y:S10]  /*55ce0*/  LDL.LU.64 R22, [R1+0x1018] ;  /* 0x0010180001167983 */ /* 0x001eb40000300a00 */
[----:B----4-:R0:W-:Y:S02]  /*55cf0*/  @P5 STG.E.U8 desc[UR32][R14.64], R2 ;  /* 0x000000020e005986 */ /* 0x0101e4000c101120 */
[----:B0-----:R-:W-:-:S02]  /*55d00*/  PRMT R2, R12, 0x7773, RZ ;  /* 0x000077730c027816 */ /* 0x001fc400000000ff */
[----:B------:R-:W4:Y:S04]  /*55d10*/  LDL.LU.64 R14, [R1+0x1010] ;  /* 0x00101000010e7983 */ /* 0x000f280000300a00 */
[----:B------:R0:W-:Y:S04]  /*55d20*/  @P2 STG.E.U8 desc[UR32][R26.64], R2 ;  /* 0x000000021a002986 */ /* 0x0001e8000c101120 */
[----:B------:R-:W4:Y:S01]  /*55d30*/  LDL.LU R19, [R1+0x2c] ;  /* 0x00002c0001137983 */ /* 0x000f220000300800 */
[----:B0-----:R-:W-:-:S03]  /*55d40*/  PRMT R2, R18, 0x7770, RZ ;  /* 0x0000777012027816 */ /* 0x001fc600000000ff */
[----:B------:R-:W4:Y:S04]  /*55d50*/  LDL.LU.64 R26, [R1+0x1020] ;  /* 0x00102000011a7983 */ /* 0x000f280000300a00 */
[----:B---3--:R0:W-:Y:S01]  /*55d60*/  @P6 STG.E.U8 desc[UR32][R24.64], R2 ;  /* 0x0000000218006986 */ /* 0x0081e2000c101120 */
[----:B------:R-:W-:Y:S02]  /*55d70*/  ISETP.NE.AND P6, PT, R7, RZ, PT ;  /* 0x000000ff0700720c */ /* 0x000fe40003fc5270 */
[----:B0-----:R-:W-:Y:S01]  /*55d80*/  PRMT R2, R18, 0x7771, RZ ;  /* 0x0000777112027816 */ /* 0x001fe200000000ff */
[----:B------:R-:W3:Y:S10]  /*55d90*/  LDL.LU.64 R24, [R1+0x1550] ;  /* 0x0015500001187983 */ /* 0x000ef40000300a00 */
[----:B------:R0:W-:Y:S01]  /*55da0*/  @P6 STG.E.U8 desc[UR32][R20.64], R2 ;  /* 0x0000000214006986 */ /* 0x0001e2000c101120 */
[----:B------:R-:W-:-:S03]  /*55db0*/  ISETP.NE.AND P6, PT, R6, RZ, PT ;  /* 0x000000ff0600720c */ /* 0x000fc60003fc5270 */
[----:B0-----:R-:W3:Y:S04]  /*55dc0*/  LDL.LU.64 R20, [R1+0x1030] ;  /* 0x0010300001147983 */ /* 0x001ee80000300a00 */
[----:B------:R-:W2:Y:S01]  /*55dd0*/  LDL.LU.64 R6, [R1+0xff0] ;  /* 0x000ff00001067983 */ /* 0x000ea20000300a00 */
[----:B------:R-:W-:Y:S02]  /*55de0*/  LOP3.LUT P0, RZ, R13, 0x400, RZ, 0xc0, !PT ;  /* 0x000004000dff7812 */ /* 0x000fe4000780c0ff */
[----:B------:R-:W-:-:S05]  /*55df0*/  PRMT R2, R18, 0x7772, RZ ;  /* 0x0000777212027816 */ /* 0x000fca00000000ff */
[----:B------:R0:W-:Y:S02]  /*55e00*/  @P6 STG.E.U8 desc[UR32][R10.64], R2 ;  /* 0x000000020a006986 */ /* 0x0001e4000c101120 */
[----:B0-----:R-:W-:Y:S02]  /*55e10*/  PRMT R2, R18, 0x7773, RZ ;  /* 0x0000777312027816 */ /* 0x001fe400000000ff */
[----:B------:R-:W3:Y:S01]  /*55e20*/  LDL.LU.64 R10, [R1+0x1038] ;  /* 0x00103800010a7983 */ /* 0x000ee20000300a00 */
[----:B------:R-:W-:Y:S02]  /*55e30*/  LOP3.LUT P1, RZ, R13, 0x200, RZ, 0xc0, !PT ;  /* 0x000002000dff7812 */ /* 0x000fe4000782c0ff */
[C---:B------:R-:W-:Y:S02]  /*55e40*/  LOP3.LUT P4, RZ, R16.reuse, 0x40000000, RZ, 0xc0, !PT ;  /* 0x4000000010ff7812 */ /* 0x040fe4000788c0ff */
[----:B------:R-:W-:Y:S01]  /*55e50*/  LOP3.LUT P5, RZ, R16, 0x20000000, RZ, 0xc0, !PT ;  /* 0x2000000010ff7812 */ /* 0x000fe200078ac0ff */
[----:B--2---:R0:W-:Y:S02]  /*55e60*/  @P0 STG.E.U8 desc[UR32][R6.64], R2 ;  /* 0x0000000206000986 */ /* 0x0041e4000c101120 */
[----:B0-----:R-:W-:-:S05]  /*55e70*/  PRMT R2, R17, 0x7770, RZ ;  /* 0x0000777011027816 */ /* 0x001fca00000000ff */
[----:B------:R0:W-:Y:S01]  /*55e80*/  @P3 STG.E.U8 desc[UR32][R28.64], R2 ;  /* 0x000000021c003986 */ /* 0x0001e2000c101120 */
[----:B------:R-:W-:Y:S02]  /*55e90*/  ISETP.NE.AND P3, PT, R5, RZ, PT ;  /* 0x000000ff0500720c */ /* 0x000fe40003f65270 */
[----:B0-----:R-:W-:Y:S01]  /*55ea0*/  PRMT R2, R17, 0x7771, RZ ;  /* 0x0000777111027816 */ /* 0x001fe200000000ff */
[----:B------:R-:W2:Y:S10]  /*55eb0*/  LDL.LU.64 R28, [R1+0x1040] ;  /* 0x00104000011c7983 */ /* 0x000eb40000300a00 */
[----:B------:R0:W-:Y:S01]  /*55ec0*/  @P3 STG.E.U8 desc[UR32][R8.64], R2 ;  /* 0x0000000208003986 */ /* 0x0001e2000c101120 */
[----:B------:R-:W-:-:S02]  /*55ed0*/  ISETP.NE.AND P3, PT, R4, RZ, PT ;  /* 0x000000ff0400720c */ /* 0x000fc40003f65270 */
[----:B0-----:R-:W-:-:S11]  /*55ee0*/  PRMT R2, R17, 0x7772, RZ ;  /* 0x0000777211027816 */ /* 0x001fd600000000ff */
[----:B------:R0:W-:Y:S02]  /*55ef0*/  @P3 STG.E.U8 desc[UR32][R22.64], R2 ;  /* 0x0000000216003986 */ /* 0x0001e4000c101120 */
[----:B0-----:R-:W-:Y:S02]  /*55f00*/  PRMT R2, R17, 0x7773, RZ ;  /* 0x0000777311027816 */ /* 0x001fe400000000ff */
[----:B------:R-:W2:Y:S04]  /*55f10*/  LDL.LU.64 R22, [R1+0x1048] ;  /* 0x0010480001167983 */ /* 0x000ea80000300a00 */
[----:B----4-:R0:W-:Y:S01]  /*55f20*/  @P1 STG.E.U8 desc[UR32][R14.64], R2 ;  /* 0x000000020e001986 */ /* 0x0101e2000c101120 */
[----:B------:R-:W-:-:S03]  /*55f30*/  PRMT R6, R19, 0x7773, RZ ;  /* 0x0000777313067816 */ /* 0x000fc600000000ff */
[----:B------:R-:W4:Y:S01]  /*55f40*/  LDL.LU R17, [R1+0x1548] ;  /* 0x0015480001117983 */ /* 0x000f220000300800 */
[----:B0-----:R-:W-:-:S05]  /*55f50*/  PRMT R2, R19, 0x7770, RZ ;  /* 0x0000777013027816 */ /* 0x001fca00000000ff */
[----:B------:R0:W-:Y:S02]  /*55f60*/  @P4 STG.E.U8 desc[UR32][R26.64], R2 ;  /* 0x000000021a004986 */ /* 0x0001e4000c101120 */
[C---:B0-----:R-:W-:Y:S02]  /*55f70*/  PRMT R2, R19.reuse, 0x7771, RZ ;  /* 0x0000777113027816 */ /* 0x041fe400000000ff */
[----:B------:R-:W4:Y:S04]  /*55f80*/  LDL.LU.64 R26, [R1+0x1058] ;  /* 0x00105800011a7983 */ /* 0x000f280000300a00 */
[----:B---3--:R0:W-:Y:S04]  /*55f90*/  @P5 STG.E.U8 desc[UR32][R20.64], R2 ;  /* 0x0000000214005986 */ /* 0x0081e8000c101120 */
[----:B0-----:R-:W3:Y:S01]  /*55fa0*/  LDL.LU.64 R20, [R1+0x1068] ;  /* 0x0010680001147983 */ /* 0x001ee20000300a00 */
[----:B------:R-:W-:-:S03]  /*55fb0*/  PRMT R2, R19, 0x7772, RZ ;  /* 0x0000777213027816 */ /* 0x000fc600000000ff */
[----:B------:R-:W3:Y:S04]  /*55fc0*/  LDL.LU.64 R14, [R1+0x1060] ;  /* 0x00106000010e7983 */ /* 0x000ee80000300a00 */
[----:B------:R-:W3:Y:S01]  /*55fd0*/  LDL.LU.64 R18, [R1+0x1088] ;  /* 0x0010880001127983 */ /* 0x000ee20000300a00 */
[C---:B------:R-:W-:Y:S02]  /*55fe0*/  LOP3.LUT P2, RZ, R16.reuse, 0x10000000, RZ, 0xc0, !PT ;  /* 0x1000000010ff7812 */ /* 0x040fe4000784c0ff */
[----:B------:R-:W-:Y:S02]  /*55ff0*/  LOP3.LUT P6, RZ, R13, 0x100, RZ, 0xc0, !PT ;  /* 0x000001000dff7812 */ /* 0x000fe400078cc0ff */
[C---:B------:R-:W-:Y:S02]  /*56000*/  LOP3.LUT P0, RZ, R16.reuse, 0x8000000, RZ, 0xc0, !PT ;  /* 0x0800000010ff7812 */ /* 0x040fe4000780c0ff */
[----:B------:R-:W-:-:S02]  /*56010*/  LOP3.LUT P3, RZ, R16, 0x4000000, RZ, 0xc0, !PT ;  /* 0x0400000010ff7812 */ /* 0x000fc4000786c0ff */
[----:B------:R-:W-:Y:S02]  /*56020*/  LOP3.LUT P1, RZ, R16, 0x2000000, RZ, 0xc0, !PT ;  /* 0x0200000010ff7812 */ /* 0x000fe4000782c0ff */
[----:B------:R-:W-:-:S03]  /*56030*/  PRMT R8, R24, 0x7771, RZ ;  /* 0x0000777118087816 */ /* 0x000fc600000000ff */
[----:B------:R-:W-:Y:S04]  /*56040*/  @P2 STG.E.U8 desc[UR32][R10.64], R2 ;  /* 0x000000020a002986 */ /* 0x000fe8000c101120 */
[----:B--2---:R0:W-:Y:S02]  /*56050*/  @P6 STG.E.U8 desc[UR32][R28.64], R6 ;  /* 0x000000061c006986 */ /* 0x0041e4000c101120 */
[----:B0-----:R-:W-:-:S05]  /*56060*/  PRMT R6, R24, 0x7770, RZ ;  /* 0x0000777018067816 */ /* 0x001fca00000000ff */
[----:B------:R-:W-:Y:S04]  /*56070*/  @P0 STG.E.U8 desc[UR32][R22.64], R6 ;  /* 0x0000000616000986 */ /* 0x000fe8000c101120 */
[----:B----4-:R0:W-:Y:S02]  /*56080*/  @P3 STG.E.U8 desc[UR32][R26.64], R8 ;  /* 0x000000081a003986 */ /* 0x0101e4000c101120 */
[----:B0-----:R-:W-:-:S05]  /*56090*/  PRMT R8, R24, 0x7772, RZ ;  /* 0x0000777218087816 */ /* 0x001fca00000000ff */
[----:B---3--:R-:W-:Y:S04]  /*560a0*/  @P1 STG.E.U8 desc[UR32][R20.64], R8 ;  /* 0x0000000814001986 */ /* 0x008fe8000c101120 */
[----:B------:R0:W-:Y:S04]  /*560b0*/  STL.64 [R1+0x1538], R18 ;  /* 0x0015381201007387 */ /* 0x0001e80000100a00 */
[----:B0-----:R-:W2:Y:S04]  /*560c0*/  LDL.LU.64 R18, [R1+0x1070] ;  /* 0x0010700001127983 */ /* 0x001ea80000300a00 */
[----:B------:R-:W3:Y:S04]  /*560d0*/  LDL.LU.64 R10, [R1+0x1080] ;  /* 0x00108000010a7983 */ /* 0x000ee80000300a00 */
[----:B------:R-:W4:Y:S04]  /*560e0*/  LDL.LU.64 R22, [R1+0x1098] ;  /* 0x0010980001167983 */ /* 0x000f280000300a00 */
[----:B------:R-:W4:Y:S04]  /*560f0*/  LDL.LU.64 R28, [R1+0x1090] ;  /* 0x00109000011c7983 */ /* 0x000f280000300a00 */
[----:B------:R-:W4:Y:S04]  /*56100*/  LDL.LU.64 R26, [R1+0x10b0] ;  /* 0x0010b000011a7983 */ /* 0x000f280000300a00 */
[----:B------:R-:W2:Y:S04]  /*56110*/  LDL.LU.64 R20, [R1+0x1540] ;  /* 0x0015400001147983 */ /* 0x000ea80000300a00 */
[----:B------:R-:W3:Y:S01]  /*56120*/  LDL.LU.64 R8, [R1+0x1078] ;  /* 0x0010780001087983 */ /* 0x000ee20000300a00 */
[----:B------:R-:W-:-:S04]  /*56130*/  LOP3.LUT P4, RZ, R16, 0x800000, RZ, 0xc0, !PT ;  /* 0x0080000010ff7812 */ /* 0x000fc8000788c0ff */
[----:B------:R-:W-:Y:S02]  /*56140*/  P2R R3, PR, RZ, 0x10 ;  /* 0x00000010ff037803 */ /* 0x000fe40000000000 */
[----:B------:R-:W-:-:S04]  /*56150*/  LOP3.LUT P4, RZ, R16, 0x1000000, RZ, 0xc0, !PT ;  /* 0x0100000010ff7812 */ /* 0x000fc8000788c0ff */
[----:B------:R-:W-:Y:S02]  /*56160*/  P2R R4, PR, RZ, 0x10 ;  /* 0x00000010ff047803 */ /* 0x000fe40000000000 */
[----:B------:R-:W-:Y:S02]  /*56170*/  LOP3.LUT P4, RZ, R13, 0x80, RZ, 0xc0, !PT ;  /* 0x000000800dff7812 */ /* 0x000fe4000788c0ff */
[----:B------:R-:W-:-:S11]  /*56180*/  PRMT R24, R24, 0x7773, RZ ;  /* 0x0000777318187816 */ /* 0x000fd600000000ff */
[----:B------:R0:W-:Y:S01]  /*56190*/  @P4 STG.E.U8 desc[UR32][R14.64], R24 ;  /* 0x000000180e004986 */ /* 0x0001e2000c101120 */
[----:B------:R-:W-:-:S03]  /*561a0*/  ISETP.NE.AND P4, PT, R4, RZ, PT ;  /* 0x000000ff0400720c */ /* 0x000fc60003f85270 */
[----:B0-----:R-:W4:Y:S01]  /*561b0*/  LDL.LU.64 R14, [R1+0x10c0] ;  /* 0x0010c000010e7983 */ /* 0x001f220000300a00 */
[----:B--2---:R-:W-:-:S09]  /*561c0*/  PRMT R4, R20, 0x7770, RZ ;  /* 0x0000777014047816 */ /* 0x004fd200000000ff */
[----:B---3--:R0:W-:Y:S01]  /*561d0*/  @P4 STG.E.U8 desc[UR32][R8.64], R4 ;  /* 0x0000000408004986 */ /* 0x0081e2000c101120 */
[----:B------:R-:W-:Y:S02]  /*561e0*/  ISETP.NE.AND P4, PT, R3, RZ, PT ;  /* 0x000000ff0300720c */ /* 0x000fe40003f85270 */
[----:B------:R-:W-:Y:S01]  /*561f0*/  PRMT R3, R20, 0x7771, RZ ;  /* 0x0000777114037816 */ /* 0x000fe200000000ff */
[----:B0-----:R-:W2:Y:S10]  /*56200*/  LDL.LU.64 R8, [R1+0x10b8] ;  /* 0x0010b80001087983 */ /* 0x001eb40000300a00 */
[----:B------:R0:W-:Y:S04]  /*56210*/  @P4 STG.E.U8 desc[UR32][R18.64], R3 ;  /* 0x0000000312004986 */ /* 0x0001e8000c101120 */
[----:B0-----:R-:W3:Y:S01]  /*56220*/  LDL.LU.64 R18, [R1+0x1538] ;  /* 0x0015380001127983 */ /* 0x001ee20000300a00 */
[----:B------:R-:W-:-:S04]  /*56230*/  LOP3.LUT P2, RZ, R17, 0x200000, RZ, 0xc0, !PT ;  /* 0x0020000011ff7812 */ /* 0x000fc8000784c0ff */
[----:B------:R-:W-:Y:S02]  /*56240*/  P2R R2, PR, RZ, 0x4 ;  /* 0x00000004ff027803 */ /* 0x000fe40000000000 */
[C---:B------:R-:W-:Y:S02]  /*56250*/  LOP3.LUT P2, RZ, R16.reuse, 0x200000, RZ, 0xc0, !PT ;  /* 0x0020000010ff7812 */ /* 0x040fe4000784c0ff */
[----:B------:R-:W-:Y:S02]  /*56260*/  LOP3.LUT P5, RZ, R16, 0x400000, RZ, 0xc0, !PT ;  /* 0x0040000010ff7812 */ /* 0x000fe400078ac0ff */
[----:B------:R-:W-:Y:S02]  /*56270*/  P2R R5, PR, RZ, 0x4 ;  /* 0x00000004ff057803 */ /* 0x000fe40000000000 */
[----:B------:R-:W-:Y:S02]  /*56280*/  LOP3.LUT P2, RZ, R13, 0x40, RZ, 0xc0, !PT ;  /* 0x000000400dff7812 */ /* 0x000fe4000784c0ff */
[----:B------:R-:W-:-:S02]  /*56290*/  PRMT R3, R20, 0x7772, RZ ;  /* 0x0000777214037816 */ /* 0x000fc400000000ff */
[----:B------:R-:W-:Y:S02]  /*562a0*/  PRMT R20, R20, 0x7773, RZ ;  /* 0x0000777314147816 */ /* 0x000fe400000000ff */
[----:B------:R-:W-:-:S03]  /*562b0*/  LOP3.LUT P6, RZ, R17, 0x100000, RZ, 0xc0, !PT ;  /* 0x0010000011ff7812 */ /* 0x000fc600078cc0ff */
[----:B---3--:R0:W-:Y:S04]  /*562c0*/  @P5 STG.E.U8 desc[UR32][R18.64], R3 ;  /* 0x0000000312005986 */ /* 0x0081e8000c101120 */
[----:B------:R1:W-:Y:S01]  /*562d0*/  @P2 STG.E.U8 desc[UR32][R10.64], R20 ;  /* 0x000000140a002986 */ /* 0x0003e2000c101120 */
[----:B------:R-:W-:Y:S02]  /*562e0*/  ISETP.NE.AND P2, PT, R5, RZ, PT ;  /* 0x000000ff0500720c */ /* 0x000fe40003f45270 */
[----:B0-----:R-:W-:Y:S01]  /*562f0*/  PRMT R3, R25, 0x7770, RZ ;  /* 0x0000777019037816 */ /* 0x001fe200000000ff */
[----:B------:R-:W3:Y:S04]  /*56300*/  LDL.LU.64 R18, [R1+0x10d0] ;  /* 0x0010d00001127983 */ /* 0x000ee80000300a00 */
[----:B-1----:R-:W3:Y:S06]  /*56310*/  LDL.LU R11, [R1+0x1530] ;  /* 0x00153000010b7983 */ /* 0x002eec0000300800 */
[----:B----4-:R0:W-:Y:S01]  /*56320*/  @P2 STG.E.U8 desc[UR32][R22.64], R3 ;  /* 0x0000000316002986 */ /* 0x0101e2000c101120 */
[----:B------:R-:W-:-:S02]  /*56330*/  ISETP.NE.AND P2, PT, R2, RZ, PT ;  /* 0x000000ff0200720c */ /* 0x000fc40003f45270 */
[C---:B------:R-:W-:Y:S01]  /*56340*/  PRMT R2, R25.reuse, 0x7771, RZ ;  /* 0x0000777119027816 */ /* 0x040fe200000000ff */
[----:B------:R-:W4:Y:S04]  /*56350*/  LDL.LU.64 R4, [R1+0x10c8] ;  /* 0x0010c80001047983 */ /* 0x000f280000300a00 */
[----:B0-----:R-:W3:Y:S06]  /*56360*/  LDL.LU.64 R22, [R1+0x1528] ;  /* 0x0015280001167983 */ /* 0x001eec0000300a00 */
[----:B------:R0:W-:Y:S02]  /*56370*/  @P2 STG.E.U8 desc[UR32][R28.64], R2 ;  /* 0x000000021c002986 */ /* 0x0001e4000c101120 */
[----:B0-----:R-:W-:-:S02]  /*56380*/  PRMT R2, R25, 0x7772, RZ ;  /* 0x0000777219027816 */ /* 0x001fc400000000ff */
[----:B------:R-:W3:Y:S04]  /*56390*/  LDL.LU.64 R28, [R1+0x10e0] ;  /* 0x0010e000011c7983 */ /* 0x000ee80000300a00 */
[----:B------:R0:W-:Y:S04]  /*563a0*/  @P6 STG.E.U8 desc[UR32][R26.64], R2 ;  /* 0x000000021a006986 */ /* 0x0001e8000c101120 */
[----:B0-----:R-:W3:Y:S04]  /*563b0*/  LDL.LU.64 R26, [R1+0x1520] ;  /* 0x00152000011a7983 */ /* 0x001ee80000300a00 */
[----:B------:R-:W2:Y:S01]  /*563c0*/  LDL.LU.64 R2, [R1+0x10a8] ;  /* 0x0010a80001027983 */ /* 0x000ea20000300a00 */
[----:B------:R-:W-:-:S04]  /*563d0*/  LOP3.LUT P0, RZ, R17, 0x40000, RZ, 0xc0, !PT ;  /* 0x0004000011ff7812 */ /* 0x000fc8000780c0ff */
[----:B------:R-:W-:Y:S02]  /*563e0*/  P2R R6, PR, RZ, 0x1 ;  /* 0x00000001ff067803 */ /* 0x000fe40000000000 */
[----:B------:R-:W-:-:S04]  /*563f0*/  LOP3.LUT P0, RZ, R17, 0x80000, RZ, 0xc0, !PT ;  /* 0x0008000011ff7812 */ /* 0x000fc8000780c0ff */
[----:B------:R-:W-:Y:S02]  /*56400*/  P2R R7, PR, RZ, 0x1 ;  /* 0x00000001ff077803 */ /* 0x000fe40000000000 */
[----:B------:R-:W-:Y:S02]  /*56410*/  LOP3.LUT P0, RZ, R13, 0x20, RZ, 0xc0, !PT ;  /* 0x000000200dff7812 */ /* 0x000fe4000780c0ff */
[----:B------:R-:W-:Y:S02]  /*56420*/  PRMT R25, R25, 0x7773, RZ ;  /* 0x0000777319197816 */ /* 0x000fe400000000ff */
[----:B------:R-:W-:-:S09]  /*56430*/  LOP3.LUT P3, RZ, R17, 0x20000, RZ, 0xc0, !PT ;  /* 0x0002000011ff7812 */ /* 0x000fd2000786c0ff */
[----:B--2---:R0:W-:Y:S01]  /*56440*/  @P0 STG.E.U8 desc[UR32][R2.64], R25 ;  /* 0x0000001902000986 */ /* 0x0041e2000c101120 */
[----:B------:R-:W-:-:S03]  /*56450*/  ISETP.NE.AND P0, PT, R7, RZ, PT ;  /* 0x000000ff0700720c */ /* 0x000fc60003f05270 */
[----:B0-----:R-:W2:Y:S01]  /*56460*/  LDL.LU.64 R24, [R1+0x10d8] ;  /* 0x0010d80001187983 */ /* 0x001ea20000300a00 */
[----:B------:R-:W-:-:S09]  /*56470*/  PRMT R2, R21, 0x7770, RZ ;  /* 0x0000777015027816 */ /* 0x000fd200000000ff */
[----:B------:R0:W-:Y:S04]  /*56480*/  @P0 STG.E.U8 desc[UR32][R14.64], R2 ;  /* 0x000000020e000986 */ /* 0x0001e8000c101120 */
[----:B0-----:R-:W2:Y:S01]  /*56490*/  LDL.LU.64 R14, [R1+0x10e8] ;  /* 0x0010e800010e7983 */ /* 0x001ea20000300a00 */
[----:B------:R-:W-:Y:S02]  /*564a0*/  ISETP.NE.AND P0, PT, R6, RZ, PT ;  /* 0x000000ff0600720c */ /* 0x000fe40003f05270 */
[----:B------:R-:W-:Y:S02]  /*564b0*/  PRMT R2, R21, 0x7771, RZ ;  /* 0x0000777115027816 */ /* 0x000fe400000000ff */
[----:B------:R-:W-:Y:S02]  /*564c0*/  LOP3.LUT P1, RZ, R13, 0x10, RZ, 0xc0, !PT ;  /* 0x000000100dff7812 */ /* 0x000fe4000782c0ff */
[----:B------:R-:W-:-:S02]  /*564d0*/  LOP3.LUT P4, RZ, R17, 0x10000, RZ, 0xc0, !PT ;  /* 0x0001000011ff7812 */ /* 0x000fc4000788c0ff */
[----:B------:R-:W-:-:S05]  /*564e0*/  LOP3.LUT P5, RZ, R17, 0x8000, RZ, 0xc0, !PT ;  /* 0x0000800011ff7812 */ /* 0x000fca00078ac0ff */
[----:B------:R0:W-:Y:S02]  /*564f0*/  @P0 STG.E.U8 desc[UR32][R8.64], R2 ;  /* 0x0000000208000986 */ /* 0x0001e4000c101120 */
[C---:B0-----:R-:W-:Y:S02]  /*56500*/  PRMT R2, R21.reuse, 0x7772, RZ ;  /* 0x0000777215027816 */ /* 0x041fe400000000ff */
[----:B------:R-:W2:Y:S01]  /*56510*/  LDL.LU.64 R8, [R1+0x10f8] ;  /* 0x0010f80001087983 */ /* 0x000ea20000300a00 */
[----:B------:R-:W-:-:S03]  /*56520*/  PRMT R21, R21, 0x7773, RZ ;  /* 0x0000777315157816 */ /* 0x000fc600000000ff */
[----:B----4-:R0:W-:Y:S04]  /*56530*/  @P3 STG.E.U8 desc[UR32][R4.64], R2 ;  /* 0x0000000204003986 */ /* 0x0101e8000c101120 */
[----:B---3--:R1:W-:Y:S01]  /*56540*/  @P1 STG.E.U8 desc[UR32][R18.64], R21 ;  /* 0x0000001512001986 */ /* 0x0083e2000c101120 */
[C---:B0-----:R-:W-:Y:S02]  /*56550*/  PRMT R2, R26.reuse, 0x7770, RZ ;  /* 0x000077701a027816 */ /* 0x041fe400000000ff */
[----:B------:R-:W-:Y:S02]  /*56560*/  LOP3.LUT P2, RZ, R17, 0x4000, RZ, 0xc0, !PT ;  /* 0x0000400011ff7812 */ /* 0x000fe4000784c0ff */
[C---:B------:R-:W-:Y:S01]  /*56570*/  PRMT R6, R26.reuse, 0x7772, RZ ;  /* 0x000077721a067816 */ /* 0x040fe200000000ff */
[----:B-1----:R-:W3:Y:S04]  /*56580*/  LDL.LU.64 R18, [R1+0x1100] ;  /* 0x0011000001127983 */ /* 0x002ee80000300a00 */
[----:B------:R-:W4:Y:S04]  /*56590*/  LDL.LU.64 R20, [R1+0x1108] ;  /* 0x0011080001147983 */ /* 0x000f280000300a00 */
[----:B--2---:R0:W-:Y:S02]  /*565a0*/  @P4 STG.E.U8 desc[UR32][R24.64], R2 ;  /* 0x0000000218004986 */ /* 0x0041e4000c101120 */
[----:B0-----:R-:W-:-:S05]  /*565b0*/  PRMT R2, R26, 0x7771, RZ ;  /* 0x000077711a027816 */ /* 0x001fca00000000ff */
[----:B------:R0:W-:Y:S01]  /*565c0*/  @P5 STG.E.U8 desc[UR32][R28.64], R2 ;  /* 0x000000021c005986 */ /* 0x0001e2000c101120 */
[----:B------:R-:W-:-:S04]  /*565d0*/  LOP3.LUT P5, RZ, R17, 0x80, RZ, 0xc0, !PT ;  /* 0x0000008011ff7812 */ /* 0x000fc800078ac0ff */
[----:B0-----:R-:W-:Y:S01]  /*565e0*/  P2R R2, PR, RZ, 0x20 ;  /* 0x00000020ff027803 */ /* 0x001fe20000000000 */
[----:B------:R-:W2:Y:S01]  /*565f0*/  LDL.LU.64 R28, [R1+0x1118] ;  /* 0x00111800011c7983 */ /* 0x000ea20000300a00 */
[----:B------:R-:W-:-:S03]  /*56600*/  LOP3.LUT P5, RZ, R13, 0x2, RZ, 0xc0, !PT ;  /* 0x000000020dff7812 */ /* 0x000fc600078ac0ff */
[----:B------:R-:W2:Y:S01]  /*56610*/  LDL.LU.64 R24, [R1+0x1128] ;  /* 0x0011280001187983 */ /* 0x000ea20000300a00 */
[----:B------:R-:W-:-:S03]  /*56620*/  P2R R3, PR, RZ, 0x20 ;  /* 0x00000020ff037803 */ /* 0x000fc60000000000 */
[----:B------:R0:W-:Y:S04]  /*56630*/  @P2 STG.E.U8 desc[UR32][R14.64], R6 ;  /* 0x000000060e002986 */ /* 0x0001e8000c101120 */
[----:B------:R1:W-:Y:S04]  /*56640*/  STL.64 [R1+0x1510], R2 ;  /* 0x0015100201007387 */ /* 0x0003e80000100a00 */
[----:B0-----:R-:W2:Y:S04]  /*56650*/  LDL.LU.64 R14, [R1+0x1110] ;  /* 0x00111000010e7983 */ /* 0x001ea80000300a00 */
[----:B-1----:R-:W4:Y:S01]  /*56660*/  LDL.LU.64 R2, [R1+0x1148] ;  /* 0x0011480001027983 */ /* 0x002f220000300a00 */
[----:B------:R-:W-:-:S02]  /*56670*/  LOP3.LUT P6, RZ, R13, 0x8, RZ, 0xc0, !PT ;  /* 0x000000080dff7812 */ /* 0x000fc400078cc0ff */
[C---:B------:R-:W-:Y:S02]  /*56680*/  LOP3.LUT P0, RZ, R17.reuse, 0x2000, RZ, 0xc0, !PT ;  /* 0x0000200011ff7812 */ /* 0x040fe4000780c0ff */
[C---:B------:R-:W-:Y:S02]  /*56690*/  LOP3.LUT P1, RZ, R17.reuse, 0x400, RZ, 0xc0, !PT ;  /* 0x0000040011ff7812 */ /* 0x040fe4000782c0ff */
[----:B------:R-:W-:Y:S02]  /*566a0*/  PRMT R26, R26, 0x7773, RZ ;  /* 0x000077731a1a7816 */ /* 0x000fe400000000ff */
[----:B------:R-:W-:Y:S02]  /*566b0*/  LOP3.LUT P3, RZ, R17, 0x1000, RZ, 0xc0, !PT ;  /* 0x0000100011ff7812 */ /* 0x000fe4000786c0ff */
[----:B------:R-:W-:Y:S02]  /*566c0*/  P2R R4, PR, RZ, 0x2 ;  /* 0x00000002ff047803 */ /* 0x000fe40000000000 */
[----:B------:R-:W-:Y:S01]  /*566d0*/  LOP3.LUT P1, RZ, R13, 0x4, RZ, 0xc0, !PT ;  /* 0x000000040dff7812 */ /* 0x000fe2000782c0ff */
[----:B------:R0:W-:Y:S03]  /*566e0*/  @P6 STG.E.U8 desc[UR32][R8.64], R26 ;  /* 0x0000001a08006986 */ /* 0x0001e6000c101120 */
[----:B------:R-:W-:-:S02]  /*566f0*/  P2R R5, PR, RZ, 0x2 ;  /* 0x00000002ff057803 */ /* 0x000fc40000000000 */
[----:B------:R-:W-:Y:S02]  /*56700*/  LOP3.LUT P1, RZ, R17, 0x800, RZ, 0xc0, !PT ;  /* 0x0000080011ff7812 */ /* 0x000fe4000782c0ff */
[----:B0-----:R-:W-:-:S05]  /*56710*/  PRMT R8, R22, 0x7770, RZ ;  /* 0x0000777016087816 */ /* 0x001fca00000000ff */
[----:B---3--:R0:W-:Y:S02]  /*56720*/  @P0 STG.E.U8 desc[UR32][R18.64], R8 ;  /* 0x0000000812000986 */ /* 0x0081e4000c101120 */
[C---:B0-----:R-:W-:Y:S02]  /*56730*/  PRMT R8, R22.reuse, 0x7771, RZ ;  /* 0x0000777116087816 */ /* 0x041fe400000000ff */
[----:B----4-:R0:W-:Y:S04]  /*56740*/  STL.64 [R1+0x1518], R2 ;  /* 0x0015180201007387 */ /* 0x0101e80000100a00 */
[----:B0-----:R-:W3:Y:S04]  /*56750*/  LDL.LU.64 R2, [R1+0x1120] ;  /* 0x0011200001027983 */ /* 0x001ee80000300a00 */
[----:B------:R0:W-:Y:S02]  /*56760*/  @P3 STG.E.U8 desc[UR32][R20.64], R8 ;  /* 0x0000000814003986 */ /* 0x0001e4000c101120 */
[----:B0-----:R-:W-:-:S05]  /*56770*/  PRMT R8, R22, 0x7772, RZ ;  /* 0x0000777216087816 */ /* 0x001fca00000000ff */
[----:B--2---:R0:W-:Y:S01]  /*56780*/  @P1 STG.E.U8 desc[UR32][R28.64], R8 ;  /* 0x000000081c001986 */ /* 0x0041e2000c101120 */
[----:B------:R-:W-:Y:S02]  /*56790*/  ISETP.NE.AND P1, PT, R5, RZ, PT ;  /* 0x000000ff0500720c */ /* 0x000fe40003f25270 */
[----:B------:R-:W-:Y:S02]  /*567a0*/  PRMT R22, R22, 0x7773, RZ ;  /* 0x0000777316167816 */ /* 0x000fe400000000ff */
[C---:B------:R-:W-:Y:S02]  /*567b0*/  LOP3.LUT P4, RZ, R17.reuse, 0x200, RZ, 0xc0, !PT ;  /* 0x0000020011ff7812 */ /* 0x040fe4000788c0ff */
[----:B------:R-:W-:-:S07]  /*567c0*/  LOP3.LUT P6, RZ, R17, 0x10, RZ, 0xc0, !PT ;  /* 0x0000001011ff7812 */ /* 0x000fce00078cc0ff */
[----:B------:R-:W-:Y:S01]  /*567d0*/  @P1 STG.E.U8 desc[UR32][R24.64], R22 ;  /* 0x0000001618001986 */ /* 0x000fe2000c101120 */
[----:B------:R-:W-:Y:S02]  /*567e0*/  ISETP.NE.AND P1, PT, R4, RZ, PT ;  /* 0x000000ff0400720c */ /* 0x000fe40003f25270 */
[----:B------:R-:W-:Y:S02]  /*567f0*/  PRMT R4, R27, 0x7770, RZ ;  /* 0x000077701b047816 */ /* 0x000fe400000000ff */
[----:B------:R-:W-:Y:S02]  /*56800*/  P2R R6, PR, RZ, 0x40 ;  /* 0x00000040ff067803 */ /* 0x000fe40000000000 */
[----:B------:R-:W-:Y:S02]  /*56810*/  LOP3.LUT P6, RZ, R13, 0x1, RZ, 0xc0, !PT ;  /* 0x000000010dff7812 */ /* 0x000fe400078cc0ff */
[----:B------:R-:W2:Y:S04]  /*56820*/  LDL.LU.64 R12, [R1+0x1140] ;  /* 0x00114000010c7983 */ /* 0x000ea80000300a00 */
[----:B------:R-:W4:Y:S04]  /*56830*/  LDL.LU.64 R18, [R1+0x1138] ;  /* 0x0011380001127983 */ /* 0x000f280000300a00 */
[----:B------:R1:W-:Y:S04]  /*56840*/  @P1 STG.E.U8 desc[UR32][R14.64], R4 ;  /* 0x000000040e001986 */ /* 0x0003e8000c101120 */
[----:B------:R-:W4:Y:S04]  /*56850*/  LDL.LU.64 R20, [R1+0x1150] ;  /* 0x0011500001147983 */ /* 0x000f280000300a00 */
[----:B0-----:R-:W4:Y:S01]  /*56860*/  LDL.LU.64 R28, [R1+0x1168] ;  /* 0x00116800011c7983 */ /* 0x001f220000300a00 */
[----:B-1----:R-:W-:-:S03]  /*56870*/  PRMT R4, R27, 0x7771, RZ ;  /* 0x000077711b047816 */ /* 0x002fc600000000ff */
[----:B------:R-:W4:Y:S04]  /*56880*/  LDL.LU R10, [R1+0x180] ;  /* 0x00018000010a7983 */ /* 0x000f280000300800 */
[----:B------:R-:W4:Y:S04]  /*56890*/  LDL.LU.64 R8, [R1+0x1160] ;  /* 0x0011600001087983 */ /* 0x000f280000300a00 */
[----:B------:R-:W4:Y:S04]  /*568a0*/  LDL.LU.64 R24, [R1+0x1158] ;  /* 0x0011580001187983 */ /* 0x000f280000300a00 */
[----:B------:R-:W4:Y:S04]  /*568b0*/  LDL.LU.64 R14, [R1+0x1170] ;  /* 0x00117000010e7983 */ /* 0x000f280000300a00 */
[----:B---3--:R0:W-:Y:S04]  /*568c0*/  @P4 STG.E.U8 desc[UR32][R2.64], R4 ;  /* 0x0000000402004986 */ /* 0x0081e8000c101120 */
[----:B0-----:R-:W3:Y:S01]  /*568d0*/  LDL.LU.64 R2, [R1+0x1518] ;  /* 0x0015180001027983 */ /* 0x001ee20000300a00 */
[----:B------:R-:W-:-:S02]  /*568e0*/  LOP3.LUT P5, RZ, R17, 0x100, RZ, 0xc0, !PT ;  /* 0x0000010011ff7812 */ /* 0x000fc400078ac0ff */
[----:B------:R-:W-:-:S11]  /*568f0*/  PRMT R4, R27, 0x7772, RZ ;  /* 0x000077721b047816 */ /* 0x000fd600000000ff */
[----:B---3--:R0:W-:Y:S04]  /*56900*/  @P5 STG.E.U8 desc[UR32][R2.64], R4 ;  /* 0x0000000402005986 */ /* 0x0081e8000c101120 */
[----:B0-----:R-:W3:Y:S01]  /*56910*/  LDL.LU.64 R2, [R1+0x1510] ;  /* 0x0015100001027983 */ /* 0x001ee20000300a00 */
[----:B------:R-:W-:Y:S02]  /*56920*/  PRMT R27, R27, 0x7773, RZ ;  /* 0x000077731b1b7816 */ /* 0x000fe400000000ff */
[C---:B------:R-:W-:Y:S01]  /*56930*/  LOP3.LUT P2, RZ, R17.reuse, 0x40, RZ, 0xc0, !PT ;  /* 0x0000004011ff7812 */ /* 0x040fe2000784c0ff */
[----:B------:R-:W4:Y:S01]  /*56940*/  LDL.LU.64 R4, [R1+0x1130] ;  /* 0x0011300001047983 */ /* 0x000f220000300a00 */
[----:B------:R-:W-:Y:S02]  /*56950*/  P2R R7, PR, RZ, 0x40 ;  /* 0x00000040ff077803 */ /* 0x000fe40000000000 */
[----:B------:R-:W-:-:S02]  /*56960*/  LOP3.LUT P6, RZ, R17, 0x20, RZ, 0xc0, !PT ;  /* 0x0000002011ff7812 */ /* 0x000fc400078cc0ff */
[----:B---3--:R-:W-:-:S13]  /*56970*/  ISETP.NE.AND P5, PT, R3, RZ, PT ;  /* 0x000000ff0300720c */ /* 0x008fda0003fa5270 */
[----:B--2---:R0:W-:Y:S01]  /*56980*/  @P5 STG.E.U8 desc[UR32][R12.64], R27 ;  /* 0x0000001b0c005986 */ /* 0x0041e2000c101120 */
[----:B------:R-:W-:Y:S02]  /*56990*/  ISETP.NE.AND P5, PT, R2, RZ, PT ;  /* 0x000000ff0200720c */ /* 0x000fe40003fa5270 */
[C---:B------:R-:W-:Y:S01]  /*569a0*/  PRMT R2, R23.reuse, 0x7770, RZ ;  /* 0x0000777017027816 */ /* 0x040fe200000000ff */
[----:B0-----:R-:W2:Y:S10]  /*569b0*/  LDL.LU.64 R26, [R1+0x1178] ;  /* 0x00117800011a7983 */ /* 0x001eb40000300a00 */
[----:B----4-:R0:W-:Y:S02]  /*569c0*/  @P5 STG.E.U8 desc[UR32][R18.64], R2 ;  /* 0x0000000212005986 */ /* 0x0101e4000c101120 */
[----:B0-----:R-:W-:-:S02]  /*569d0*/  PRMT R2, R23, 0x7771, RZ ;  /* 0x0000777117027816 */ /* 0x001fc400000000ff */
[----:B------:R-:W3:Y:S04]  /*569e0*/  LDL.LU.64 R18, [R1+0x1180] ;  /* 0x0011800001127983 */ /* 0x000ee80000300a00 */
[----:B------:R0:W-:Y:S04]  /*569f0*/  @P2 STG.E.U8 desc[UR32][R20.64], R2 ;  /* 0x0000000214002986 */ /* 0x0001e8000c101120 */
[----:B------:R-:W4:Y:S01]  /*56a00*/  LDL.LU.64 R12, [R1+0x1188] ;  /* 0x00118800010c7983 */ /* 0x000f220000300a00 */
[----:B0-----:R-:W-:-:S03]  /*56a10*/  PRMT R2, R23, 0x7772, RZ ;  /* 0x0000777217027816 */ /* 0x001fc600000000ff */
[----:B------:R-:W4:Y:S04]  /*56a20*/  LDL.LU.64 R20, [R1+0x1190] ;  /* 0x0011900001147983 */ /* 0x000f280000300a00 */
[----:B------:R0:W-:Y:S04]  /*56a30*/  @P6 STG.E.U8 desc[UR32][R28.64], R2 ;  /* 0x000000021c006986 */ /* 0x0001e8000c101120 */
[----:B0-----:R-:W3:Y:S01]  /*56a40*/  LDL.LU.64 R28, [R1+0x1508] ;  /* 0x00150800011c7983 */ /* 0x001ee20000300a00 */
[----:B------:R-:W-:Y:S02]  /*56a50*/  ISETP.NE.AND P6, PT, R7, RZ, PT ;  /* 0x000000ff0700720c */ /* 0x000fe40003fc5270 */
[----:B------:R-:W-:-:S02]  /*56a60*/  PRMT R23, R23, 0x7773, RZ ;  /* 0x0000777317177816 */ /* 0x000fc400000000ff */
[----:B------:R-:W-:-:S09]  /*56a70*/  LOP3.LUT P0, RZ, R17, 0x8, RZ, 0xc0, !PT ;  /* 0x0000000811ff7812 */ /* 0x000fd2000780c0ff */
[----:B------:R0:W-:Y:S01]  /*56a80*/  @P6 STG.E.U8 desc[UR32][R8.64], R23 ;  /* 0x0000001708006986 */ /* 0x0001e2000c101120 */
[----:B------:R-:W-:Y:S02]  /*56a90*/  ISETP.NE.AND P6, PT, R6, RZ, PT ;  /* 0x000000ff0600720c */ /* 0x000fe40003fc5270 */
[C---:B------:R-:W-:Y:S02]  /*56aa0*/  PRMT R2, R10.reuse, 0x7770, RZ ;  /* 0x000077700a027816 */ /* 0x040fe400000000ff */
[C---:B------:R-:W-:Y:S02]  /*56ab0*/  LOP3.LUT P3, RZ, R17.reuse, 0x4, RZ, 0xc0, !PT ;  /* 0x0000000411ff7812 */ /* 0x040fe4000786c0ff */
[----:B------:R-:W-:Y:S01]  /*56ac0*/  LOP3.LUT P1, RZ, R17, 0x2, RZ, 0xc0, !PT ;  /* 0x0000000211ff7812 */ /* 0x000fe2000782c0ff */
[----:B0-----:R-:W4:Y:S06]  /*56ad0*/  LDL.LU.64 R8, [R1+0x1198] ;  /* 0x0011980001087983 */ /* 0x001f2c0000300a00 */
[----:B------:R0:W-:Y:S02]  /*56ae0*/  @P6 STG.E.U8 desc[UR32][R24.64], R2 ;  /* 0x0000000218006986 */ /* 0x0001e4000c101120 */
[----:B0-----:R-:W-:-:S02]  /*56af0*/  PRMT R2, R10, 0x7771, RZ ;  /* 0x000077710a027816 */ /* 0x001fc400000000ff */
[----:B------:R-:W4:Y:S04]  /*56b00*/  LDL.LU.64 R24, [R1+0x11a8] ;  /* 0x0011a80001187983 */ /* 0x000f280000300a00 */
[----:B------:R0:W-:Y:S01]  /*56b10*/  @P0 STG.E.U8 desc[UR32][R14.64], R2 ;  /* 0x000000020e000986 */ /* 0x0001e2000c101120 */
[----:B------:R-:W-:Y:S02]  /*56b20*/  LOP3.LUT P0, RZ, R0, 0x40000000, RZ, 0xc0, !PT ;  /* 0x4000000000ff7812 */ /* 0x000fe4000780c0ff */
[C---:B0-----:R-:W-:Y:S01]  /*56b30*/  PRMT R2, R10.reuse, 0x7772, RZ ;  /* 0x000077720a027816 */ /* 0x041fe200000000ff */
[----:B------:R-:W4:Y:S04]  /*56b40*/  LDL.LU.64 R14, [R1+0x11a0] ;  /* 0x0011a000010e7983 */ /* 0x000f280000300a00 */
[----:B--2---:R0:W-:Y:S02]  /*56b50*/  @P3 STG.E.U8 desc[UR32][R26.64], R2 ;  /* 0x000000021a003986 */ /* 0x0041e4000c101120 */
[----:B0-----:R-:W-:-:S05]  /*56b60*/  PRMT R2, R10, 0x7773, RZ ;  /* 0x000077730a027816 */ /* 0x001fca00000000ff */
[----:B------:R-:W-:Y:S04]  /*56b70*/  @P0 STG.E.U8 desc[UR32][R4.64], R2 ;  /* 0x0000000204000986 */ /* 0x000fe8000c101120 */
[----:B---3--:R-:W0:Y:S02]  /*56b80*/  LDS.128 R4, [R29] ;  /* 0x000000001d047984 */ /* 0x008e240000000c00 */
[----:B0-----:R-:W-:Y:S02]  /*56b90*/  PRMT R2, R4, 0x7770, RZ ;  /* 0x0000777004027816 */ /* 0x001fe400000000ff */
[----:B------:R-:W-:Y:S04]  /*56ba0*/  STL.64 [R1+0x1500], R6 ;  /* 0x0015000601007387 */ /* 0x000fe80000100a00 */
[----:B------:R0:W-:Y:S04]  /*56bb0*/  @P1 STG.E.U8 desc[UR32][R18.64], R2 ;  /* 0x0000000212001986 */ /* 0x0001e8000c101120 */
[----:B0-----:R-:W2:Y:S01]  /*56bc0*/  LDL.LU.64 R18, [R1+0x11c0] ;  /* 0x0011c00001127983 */ /* 0x001ea20000300a00 */
[----:B------:R-:W-:-:S02]  /*56bd0*/  LOP3.LUT P0, RZ, R17, 0x1, RZ, 0xc0, !PT ;  /* 0x0000000111ff7812 */ /* 0x000fc4000780c0ff */
[C---:B------:R-:W-:Y:S01]  /*56be0*/  LOP3.LUT P4, RZ, R11.reuse, 0x80000000, RZ, 0xc0, !PT ;  /* 0x800000000bff7812 */ /* 0x040fe2000788c0ff */
[----:B------:R-:W3:Y:S01]  /*56bf0*/  LDL.LU.64 R22, [R1+0x11b8] ;  /* 0x0011b80001167983 */ /* 0x000ee20000300a00 */
[----:B------:R-:W-:Y:S02]  /*56c00*/  LOP3.LUT P1, RZ, R0, 0x20000000, RZ, 0xc0, !PT ;  /* 0x2000000000ff7812 */ /* 0x000fe4000782c0ff */
[C---:B------:R-:W-:Y:S01]  /*56c10*/  LOP3.LUT P2, RZ, R11.reuse, 0x40000000, RZ, 0xc0, !PT ;  /* 0x400000000bff7812 */ /* 0x040fe2000784c0ff */
[----:B------:R-:W3:Y:S01]  /*56c20*/  LDL.LU.64 R26, [R1+0x11b0] ;  /* 0x0011b000011a7983 */ /* 0x000ee20000300a00 */
[----:B------:R-:W-:Y:S02]  /*56c30*/  PRMT R2, R4, 0x7771, RZ ;  /* 0x0000777104027816 */ /* 0x000fe400000000ff */
[----:B------:R-:W-:-:S03]  /*56c40*/  LOP3.LUT P5, RZ, R11, 0x20000000, RZ, 0xc0, !PT ;  /* 0x200000000bff7812 */ /* 0x000fc600078ac0ff */
[----:B----4-:R0:W-:Y:S01]  /*56c50*/  @P0 STG.E.U8 desc[UR32][R12.64], R2 ;  /* 0x000000020c000986 */ /* 0x0101e2000c101120 */
[----:B------:R-:W-:Y:S02]  /*56c60*/  LOP3.LUT P6, RZ, R11, 0x10000000, RZ, 0xc0, !PT ;  /* 0x100000000bff7812 */ /* 0x000fe400078cc0ff */
[----:B------:R-:W-:Y:S02]  /*56c70*/  PRMT R3, R28, 0x7770, RZ ;  /* 0x000077701c037816 */ /* 0x000fe400000000ff */
[C---:B0-----:R-:W-:Y:S01]  /*56c80*/  PRMT R2, R4.reuse, 0x7772, RZ ;  /* 0x0000777204027816 */ /* 0x041fe200000000ff */
[----:B------:R-:W4:Y:S01]  /*56c90*/  LDL.LU.64 R12, [R1+0x11d0] ;  /* 0x0011d000010c7983 */ /* 0x000f220000300a00 */
[----:B------:R-:W-:-:S03]  /*56ca0*/  PRMT R4, R4, 0x7773, RZ ;  /* 0x0000777304047816 */ /* 0x000fc600000000ff */
[----:B------:R0:W-:Y:S04]  /*56cb0*/  @P4 STG.E.U8 desc[UR32][R20.64], R2 ;  /* 0x0000000214004986 */ /* 0x0001e8000c101120 */
[----:B------:R1:W-:Y:S04]  /*56cc0*/  @P1 STG.E.U8 desc[UR32][R8.64], R4 ;  /* 0x0000000408001986 */ /* 0x0003e8000c101120 */
[----:B------:R1:W-:Y:S04]  /*56cd0*/  @P2 STG.E.U8 desc[UR32][R24.64], R3 ;  /* 0x0000000318002986 */ /* 0x0003e8000c101120 */
[----:B0-----:R-:W4:Y:S01]  /*56ce0*/  LDL.LU.64 R20, [R1+0x11e8] ;  /* 0x0011e80001147983 */ /* 0x001f220000300a00 */
[----:B-1----:R-:W-:-:S02]  /*56cf0*/  PRMT R8, R28, 0x7772, RZ ;  /* 0x000077721c087816 */ /* 0x002fc400000000ff */
[C---:B------:R-:W-:Y:S01]  /*56d00*/  PRMT R3, R28.reuse, 0x7771, RZ ;  /* 0x000077711c037816 */ /* 0x040fe200000000ff */
[----:B------:R-:W4:Y:S04]  /*56d10*/  LDL.LU.64 R24, [R1+0x11e0] ;  /* 0x0011e00001187983 */ /* 0x000f280000300a00 */
[----:B------:R0:W-:Y:S04]  /*56d20*/  @P5 STG.E.U8 desc[UR32][R14.64], R3 ;  /* 0x000000030e005986 */ /* 0x0001e8000c101120 */
[----:B0-----:R-:W4:Y:S04]  /*56d30*/  LDL.LU.64 R14, [R1+0x11d8] ;  /* 0x0011d800010e7983 */ /* 0x001f280000300a00 */
[----:B------:R-:W4:Y:S04]  /*56d40*/  LDL.LU R10, [R1+0x188] ;  /* 0x00018800010a7983 */ /* 0x000f280000300800 */
[----:B--2---:R0:W-:Y:S04]  /*56d50*/  @P6 STG.E.U8 desc[UR32][R18.64], R8 ;  /* 0x0000000812006986 */ /* 0x0041e8000c101120 */
[----:B0-----:R-:W2:Y:S01]  /*56d60*/  LDL.LU.64 R18, [R1+0x11f0] ;  /* 0x0011f00001127983 */ /* 0x001ea20000300a00 */
[----:B------:R-:W-:-:S03]  /*56d70*/  PRMT R8, R28, 0x7773, RZ ;  /* 0x000077731c087816 */ /* 0x000fc600000000ff */
[----:B------:R-:W2:Y:S04]  /*56d80*/  LDL.LU.64 R28, [R1+0x1200] ;  /* 0x00120000011c7983 */ /* 0x000ea80000300a00 */
[----:B------:R-:W2:Y:S04]  /*56d90*/  LDL.LU.64 R6, [R1+0x11f8] ;  /* 0x0011f80001067983 */ /* 0x000ea80000300a00 */
[----:B------:R-:W4:Y:S01]  /*56da0*/  LDL.LU.64 R16, [R1+0x1028] ;  /* 0x0010280001107983 */ /* 0x000f220000300a00 */
[----:B------:R-:W-:Y:S02]  /*56db0*/  LOP3.LUT P2, RZ, R0, 0x10000000, RZ, 0xc0, !PT ;  /* 0x1000000000ff7812 */ /* 0x000fe4000784c0ff */
[----:B------:R-:W-:-:S02]  /*56dc0*/  LOP3.LUT P3, RZ, R11, 0x8000000, RZ, 0xc0, !PT ;  /* 0x080000000bff7812 */ /* 0x000fc4000786c0ff */
[----:B------:R-:W-:-:S09]  /*56dd0*/  LOP3.LUT P1, RZ, R11, 0x2000000, RZ, 0xc0, !PT ;  /* 0x020000000bff7812 */ /* 0x000fd2000782c0ff */
[----:B---3--:R0:W-:Y:S01]  /*56de0*/  @P2 STG.E.U8 desc[UR32][R22.64], R8 ;  /* 0x0000000816002986 */ /* 0x0081e2000c101120 */
[----:B------:R-:W-:Y:S02]  /*56df0*/  LOP3.LUT P2, RZ, R11, 0x4000000, RZ, 0xc0, !PT ;  /* 0x040000000bff7812 */ /* 0x000fe4000784c0ff */
[----:B0-----:R-:W-:-:S05]  /*56e00*/  PRMT R8, R5, 0x7770, RZ ;  /* 0x0000777005087816 */ /* 0x001fca00000000ff */
[----:B------:R-:W-:Y:S01]  /*56e10*/  @P3 STG.E.U8 desc[UR32][R26.64], R8 ;  /* 0x000000081a003986 */ /* 0x000fe2000c101120 */
[----:B------:R-:W-:Y:S02]  /*56e20*/  LOP3.LUT P3, RZ, R0, 0x8000000, RZ, 0xc0, !PT ;  /* 0x0800000000ff7812 */ /* 0x000fe4000786c0ff */
[----:B------:R-:W-:Y:S01]  /*56e30*/  LOP3.LUT P0, RZ, R11, 0x1000000, RZ, 0xc0, !PT ;  /* 0x010000000bff7812 */ /* 0x000fe2000780c0ff */
[----:B----4-:R0:W-:Y:S04]  /*56e40*/  STL.64 [R1+0x14f0], R16 ;  /* 0x0014f01001007387 */ /* 0x0101e80000100a00 */
[----:B0-----:R-:W3:Y:S01]  /*56e50*/  LDL.LU.64 R16, [R1+0x1050] ;  /* 0x0010500001107983 */ /* 0x001ee20000300a00 */
[----:B------:R-:W-:Y:S02]  /*56e60*/  PRMT R8, R5, 0x7771, RZ ;  /* 0x0000777105087816 */ /* 0x000fe400000000ff */
[----:B------:R-:W-:-:S03]  /*56e70*/  LOP3.LUT P4, RZ, R11, 0x400000, RZ, 0xc0, !PT ;  /* 0x004000000bff7812 */ /* 0x000fc6000788c0ff */
[----:B------:R0:W-:Y:S01]  /*56e80*/  @P2 STG.E.U8 desc[UR32][R12.64], R8 ;  /* 0x000000080c002986 */ /* 0x0001e2000c101120 */
[----:B------:R-:W-:Y:S02]  /*56e90*/  P2R R2, PR, RZ, 0x10 ;  /* 0x00000010ff027803 */ /* 0x000fe40000000000 */
[----:B------:R-:W-:Y:S02]  /*56ea0*/  LOP3.LUT P4, RZ, R11, 0x800000, RZ, 0xc0, !PT ;  /* 0x008000000bff7812 */ /* 0x000fe4000788c0ff */
[C---:B0-----:R-:W-:Y:S02]  /*56eb0*/  PRMT R8, R5.reuse, 0x7772, RZ ;  /* 0x0000777205087816 */ /* 0x041fe400000000ff */
[----:B------:R-:W-:-:S03]  /*56ec0*/  PRMT R5, R5, 0x7773, RZ ;  /* 0x0000777305057816 */ /* 0x000fc600000000ff */
[----:B------:R-:W-:Y:S04]  /*56ed0*/  @P1 STG.E.U8 desc[UR32][R20.64], R8 ;  /* 0x0000000814001986 */ /* 0x000fe8000c101120 */
[----:B------:R0:W-:Y:S02]  /*56ee0*/  @P3 STG.E.U8 desc[UR32][R24.64], R5 ;  /* 0x0000000518003986 */ /* 0x0001e4000c101120 */
[----:B0-----:R-:W-:-:S05]  /*56ef0*/  PRMT R5, R10, 0x7770, RZ ;  /* 0x000077700a057816 */ /* 0x001fca00000000ff */
[----:B------:R0:W-:Y:S02]  /*56f00*/  @P0 STG.E.U8 desc[UR32][R14.64], R5 ;  /* 0x000000050e000986 */ /* 0x0001e4000c101120 */
[----:B0-----:R-:W-:-:S05]  /*56f10*/  PRMT R5, R10, 0x7771, RZ ;  /* 0x000077710a057816 */ /* 0x001fca00000000ff */
[----:B--2---:R-:W-:Y:S01]  /*56f20*/  @P4 STG.E.U8 desc[UR32][R18.64], R5 ;  /* 0x0000000512004986 */ /* 0x004fe2000c101120 */
[----:B------:R-:W-:Y:S02]  /*56f30*/  ISETP.NE.AND P4, PT, R2, RZ, PT ;  /* 0x000000ff0200720c */ /* 0x000fe40003f85270 */
[----:B------:R-:W-:-:S11]  /*56f40*/  PRMT R2, R10, 0x7772, RZ ;  /* 0x000077720a027816 */ /* 0x000fd600000000ff */
[----:B------:R0:W-:Y:S01]  /*56f50*/  @P4 STG.E.U8 desc[UR32][R28.64], R2 ;  /* 0x000000021c004986 */ /* 0x0001e2000c101120 */
[----:B------:R-:W-:Y:S02]  /*56f60*/  LOP3.LUT P4, RZ, R0, 0x4000000, RZ, 0xc0, !PT ;  /* 0x0400000000ff7812 */ /* 0x000fe4000788c0ff */
[----:B0-----:R-:W-:-:S11]  /*56f70*/  PRMT R2, R10, 0x7773, RZ ;  /* 0x000077730a027816 */ /* 0x001fd600000000ff */
[----:B------:R-:W-:Y:S04]  /*56f80*/  @P4 STG.E.U8 desc[UR32][R6.64], R2 ;  /* 0x0000000206004986 */ /* 0x000fe8000c101120 */
[----:B---3--:R0:W-:Y:S04]  /*56f90*/  STL.64 [R1+0x14f8], R16 ;  /* 0x0014f81001007387 */ /* 0x0081e80000100a00 */
[----:B0-----:R-:W2:Y:S04]  /*56fa0*/  LDL.LU.64 R16, [R1+0x10a0] ;  /* 0x0010a00001107983 */ /* 0x001ea80000300a00 */
[----:B------:R-:W3:Y:S04]  /*56fb0*/  LDL.LU.64 R22, [R1+0xf88] ;  /* 0x000f880001167983 */ /* 0x000ee80000300a00 */
[----:B------:R-:W4:Y:S04]  /*56fc0*/  LDL.LU.64 R26, [R1+0xe88] ;  /* 0x000e8800011a7983 */ /* 0x000f280000300a00 */
[----:B------:R-:W3:Y:S04]  /*56fd0*/  LDL.LU R9, [R1+0x18c] ;  /* 0x00018c0001097983 */ /* 0x000ee80000300800 */
[----:B------:R-:W4:Y:S04]  /*56fe0*/  LDL.LU.64 R12, [R1+0xd80] ;  /* 0x000d8000010c7983 */ /* 0x000f280000300a00 */
[----:B------:R-:W4:Y:S04]  /*56ff0*/  LDL.LU.64 R20, [R1+0xbb8] ;  /* 0x000bb80001147983 */ /* 0x000f280000300a00 */
[----:B------:R-:W4:Y:S04]  /*57000*/  LDL.LU.64 R24, [R1+0xa60] ;  /* 0x000a600001187983 */ /* 0x000f280000300a00 */
[----:B------:R-:W4:Y:S04]  /*57010*/  LDL.LU.64 R14, [R1+0x1210] ;  /* 0x00121000010e7983 */ /* 0x000f280000300a00 */
[----:B------:R-:W4:Y:S04]  /*57020*/  LDL.LU.64 R18, [R1+0x1208] ;  /* 0x0012080001127983 */ /* 0x000f280000300a00 */
[----:B------:R-:W4:Y:S04]  /*57030*/  LDL.LU.64 R28, [R1+0x11c8] ;  /* 0x0011c800011c7983 */ /* 0x000f280000300a00 */
[----:B------:R-:W2:Y:S01]  /*57040*/  LDL.LU.64 R6, [R1+0x1500] ;  /* 0x0015000001067983 */ /* 0x000ea20000300a00 */
[----:B------:R-:W-:-:S04]  /*57050*/  LOP3.LUT P5, RZ, R11, 0x80000, RZ, 0xc0, !PT ;  /* 0x000800000bff7812 */ /* 0x000fc800078ac0ff */
[----:B------:R-:W-:Y:S02]  /*57060*/  P2R R3, PR, RZ, 0x20 ;  /* 0x00000020ff037803 */ /* 0x000fe40000000000 */
[----:B------:R-:W-:-:S04]  /*57070*/  LOP3.LUT P5, RZ, R11, 0x100000, RZ, 0xc0, !PT ;  /* 0x001000000bff7812 */ /* 0x000fc800078ac0ff */
[----:B------:R-:W-:Y:S02]  /*57080*/  P2R R4, PR, RZ, 0x20 ;  /* 0x00000020ff047803 */ /* 0x000fe40000000000 */
[----:B------:R-:W-:Y:S02]  /*57090*/  LOP3.LUT P5, RZ, R11, 0x200000, RZ, 0xc0, !PT ;  /* 0x002000000bff7812 */ /* 0x000fe400078ac0ff */
[----:B--2---:R-:W-:-:S11]  /*570a0*/  PRMT R2, R6, 0x7770, RZ ;  /* 0x0000777006027816 */ /* 0x004fd600000000ff */
[----:B------:R0:W-:Y:S04]  /*570b0*/  @P5 STG.E.U8 desc[UR32][R16.64], R2 ;  /* 0x0000000210005986 */ /* 0x0001e8000c101120 */
[----:B0-----:R-:W2:Y:S01]  /*570c0*/  LDL.LU.64 R16, [R1+0x14f8] ;  /* 0x0014f80001107983 */ /* 0x001ea20000300a00 */
[----:B------:R-:W-:Y:S02]  /*570d0*/  ISETP.NE.AND P5, PT, R4, RZ, PT ;  /* 0x000000ff0400720c */ /* 0x000fe40003fa5270 */
[----:B------:R-:W-:-:S11]  /*570e0*/  PRMT R4, R6, 0x7771, RZ ;  /* 0x0000777106047816 */ /* 0x000fd600000000ff */
[----:B--2---:R0:W-:Y:S04]  /*570f0*/  @P5 STG.E.U8 desc[UR32][R16.64], R4 ;  /* 0x0000000410005986 */ /* 0x0041e8000c101120 */
[----:B0-----:R-:W2:Y:S01]  /*57100*/  LDL.LU.64 R16, [R1+0x14f0] ;  /* 0x0014f00001107983 */ /* 0x001ea20000300a00 */
[----:B------:R-:W-:Y:S02]  /*57110*/  ISETP.NE.AND P5, PT, R3, RZ, PT ;  /* 0x000000ff0300720c */ /* 0x000fe40003fa5270 */
[C---:B------:R-:W-:Y:S02]  /*57120*/  PRMT R3, R6.reuse, 0x7772, RZ ;  /* 0x0000777206037816 */ /* 0x040fe400000000ff */
[----:B------:R-:W-:Y:S02]  /*57130*/  LOP3.LUT P6, RZ, R11, 0x40000, RZ, 0xc0, !PT ;  /* 0x000400000bff7812 */ /* 0x000fe400078cc0ff */
[----:B------:R-:W-:-:S02]  /*57140*/  PRMT R6, R6, 0x7773, RZ ;  /* 0x0000777306067816 */ /* 0x000fc400000000ff */
[----:B---3--:R-:W-:Y:S02]  /*57150*/  PRMT R5, R9, 0x7770, RZ ;  /* 0x0000777009057816 */ /* 0x008fe400000000ff */
[----:B------:R-:W-:Y:S02]  /*57160*/  LOP3.LUT P4, RZ, R11, 0x10000, RZ, 0xc0, !PT ;  /* 0x000100000bff7812 */ /* 0x000fe4000788c0ff */
[C---:B------:R-:W-:Y:S02]  /*57170*/  LOP3.LUT P3, RZ, R0.reuse, 0x800000, RZ, 0xc0, !PT ;  /* 0x0080000000ff7812 */ /* 0x040fe4000786c0ff */
[C---:B------:R-:W-:Y:S02]  /*57180*/  LOP3.LUT P2, RZ, R0.reuse, 0x400000, RZ, 0xc0, !PT ;  /* 0x0040000000ff7812 */ /* 0x040fe4000784c0ff */
[C---:B------:R-:W-:Y:S02]  /*57190*/  LOP3.LUT P1, RZ, R0.reuse, 0x200000, RZ, 0xc0, !PT ;  /* 0x0020000000ff7812 */ /* 0x040fe4000782c0ff */
[----:B------:R-:W-:-:S02]  /*571a0*/  LOP3.LUT P0, RZ, R0, 0x100000, RZ, 0xc0, !PT ;  /* 0x0010000000ff7812 */ /* 0x000fc4000780c0ff */
[C---:B------:R-:W-:Y:S02]  /*571b0*/  PRMT R8, R9.reuse, 0x7772, RZ ;  /* 0x0000777209087816 */ /* 0x040fe400000000ff */
[----:B------:R-:W-:Y:S02]  /*571c0*/  PRMT R2, R9, 0x7773, RZ ;  /* 0x0000777309027816 */ /* 0x000fe400000000ff */
[C---:B------:R-:W-:Y:S02]  /*571d0*/  PRMT R4, R7.reuse, 0x7771, RZ ;  /* 0x0000777107047816 */ /* 0x040fe400000000ff */
[----:B------:R-:W-:Y:S01]  /*571e0*/  PRMT R10, R7, 0x7772, RZ ;  /* 0x00007772070a7816 */ /* 0x000fe200000000ff */
[----:B--2---:R0:W-:Y:S01]  /*571f0*/  @P5 STG.E.U8 desc[UR32][R16.64], R3 ;  /* 0x0000000310005986 */ /* 0x0041e2000c101120 */
[----:B------:R-:W-:-:S13]  /*57200*/  LOP3.LUT P5, RZ, R0, 0x2000000, RZ, 0xc0, !PT ;  /* 0x0200000000ff7812 */ /* 0x000fda00078ac0ff */
[----:B------:R0:W-:Y:S01]  /*57210*/  @P5 STG.E.U8 desc[UR32][R22.64], R6 ;  /* 0x0000000616005986 */ /* 0x0001e2000c101120 */
[----:B------:R-:W-:-:S03]  /*57220*/  LOP3.LUT P5, RZ, R11, 0x20000, RZ, 0xc0, !PT ;  /* 0x000200000bff7812 */ /* 0x000fc600078ac0ff */
[----:B----4-:R0:W-:Y:S01]  /*57230*/  @P6 STG.E.U8 desc[UR32][R26.64], R5 ;  /* 0x000000051a006986 */ /* 0x0101e2000c101120 */
[----:B------:R-:W-:Y:S02]  /*57240*/  LOP3.LUT P6, RZ, R0, 0x1000000, RZ, 0xc0, !PT ;  /* 0x0100000000ff7812 */ /* 0x000fe400078cc0ff */
[----:B------:R-:W-:Y:S02]  /*57250*/  PRMT R0, R9, 0x7771, RZ ;  /* 0x0000777109007816 */ /* 0x000fe400000000ff */
[----:B------:R-:W-:-:S05]  /*57260*/  PRMT R9, R7, 0x7770, RZ ;  /* 0x0000777007097816 */ /* 0x000fca00000000ff */
[----:B------:R0:W-:Y:S04]  /*57270*/  @P5 STG.E.U8 desc[UR32][R12.64], R0 ;  /* 0x000000000c005986 */ /* 0x0001e8000c101120 */
[----:B------:R0:W-:Y:S04]  /*57280*/  @P4 STG.E.U8 desc[UR32][R20.64], R8 ;  /* 0x0000000814004986 */ /* 0x0001e8000c101120 */
[----:B------:R0:W-:Y:S04]  /*57290*/  @P6 STG.E.U8 desc[UR32][R24.64], R2 ;  /* 0x0000000218006986 */ /* 0x0001e8000c101120 */
[----:B------:R0:W-:Y:S04]  /*572a0*/  @P3 STG.E.U8 desc[UR32][R14.64], R9 ;  /* 0x000000090e003986 */ /* 0x0001e8000c101120 */
[----:B------:R0:W-:Y:S01]  /*572b0*/  @P2 STG.E.U8 desc[UR32][R18.64], R4 ;  /* 0x0000000412002986 */ /* 0x0001e2000c101120 */
[----:B------:R-:W-:-:S03]  /*572c0*/  PRMT R7, R7, 0x7773, RZ ;  /* 0x0000777307077816 */ /* 0x000fc600000000ff */
[----:B------:R0:W-:Y:S01]  /*572d0*/  @P1 STG.E.U8 desc[UR32][R28.64], R10 ;  /* 0x0000000a1c001986 */ /* 0x0001e2000c101120 */
[----:B------:R-:W-:Y:S05]  /*572e0*/  @!P0 EXIT ;  /* 0x000000000000894d */ /* 0x000fea0003800000 */
[----:B0-----:R-:W2:Y:S04]  /*572f0*/  LDL.LU.64 R28, [R1+0x10f0] ;  /* 0x0010f000011c7983 */ /* 0x001ea80000300a00 */
[----:B--2---:R-:W-:Y:S01]  /*57300*/  STG.E.U8 desc[UR32][R28.64], R7 ;  /* 0x000000071c007986 */ /* 0x004fe2000c101120 */
[----:B------:R-:W-:Y:S05]  /*57310*/  EXIT ;  /* 0x000000000000794d */ /* 0x000fea0003800000 */
.L_x_3:
[----:B------:R-:W-:-:S00]  /*57320*/  BRA `(.L_x_3) ;  /* 0xfffffffc00fc7947 */ /* 0x000fc0000383ffff */
[----:B------:R-:W-:-:S00]  /*57330*/  NOP ;  /* 0x0000000000007918 */ /* 0x000fc00000000000 */
        /* <DEDUP_REMOVED lines=12> */
.L_x_4:


//--------------------- .nv.shared.matmul_kernel  --------------------------
	.section	.nv.shared.matmul_kernel,"aw",@nobits
	.sectionflags	@""
	.align	16
	.zero		1024


//--------------------- .nv.shared.reserved.0     --------------------------
	.section	.nv.shared.reserved.0,"aw",@nobits
	.weak		__nv_reservedSMEM_offset_0_alias
	.size		__nv_reservedSMEM_offset_0_alias, 0, 0
	.other		__nv_reservedSMEM_offset_0_alias,@"STO_CUDA_RESERVED_SHARED STV_DEFAULT"
__nv_reservedSMEM_offset_0_alias:
	.zero		0


//--------------------- .nv.constant0.matmul_kernel --------------------------
	.section	.nv.constant0.matmul_kernel,"a",@progbits
	.sectionflags	@""
	.align	4
.nv.constant0.matmul_kernel:
	.zero		608


//--------------------- SYMBOLS --------------------------

	.type		.nv.reservedSmem.offset0,@object
	.size		.nv.reservedSmem.offset0,0x4
